//
// Generated by NVIDIA NVVM Compiler
//
// Compiler Build ID: CL-36424714
// Cuda compilation tools, release 13.0, V13.0.88
// Based on NVVM 20.0.0
//

.version 9.0
.target sm_100
.address_size 64

.global .align 1 .b8 _ZN34_INTERNAL_d23d1207_4_k_cu_ae71db004cuda3std3__45__cpo5beginE[1];
.global .align 1 .b8 _ZN34_INTERNAL_d23d1207_4_k_cu_ae71db004cuda3std3__45__cpo3endE[1];
.global .align 1 .b8 _ZN34_INTERNAL_d23d1207_4_k_cu_ae71db004cuda3std3__45__cpo6cbeginE[1];
.global .align 1 .b8 _ZN34_INTERNAL_d23d1207_4_k_cu_ae71db004cuda3std3__45__cpo4cendE[1];
.global .align 1 .b8 _ZN34_INTERNAL_d23d1207_4_k_cu_ae71db004cuda3std3__45__cpo6rbeginE[1];
.global .align 1 .b8 _ZN34_INTERNAL_d23d1207_4_k_cu_ae71db004cuda3std3__45__cpo4rendE[1];
.global .align 1 .b8 _ZN34_INTERNAL_d23d1207_4_k_cu_ae71db004cuda3std3__45__cpo7crbeginE[1];
.global .align 1 .b8 _ZN34_INTERNAL_d23d1207_4_k_cu_ae71db004cuda3std3__45__cpo5crendE[1];
.global .align 1 .b8 _ZN34_INTERNAL_d23d1207_4_k_cu_ae71db004cuda3std3__436_GLOBAL__N__d23d1207_4_k_cu_ae71db006ignoreE[1];
.global .align 1 .b8 _ZN34_INTERNAL_d23d1207_4_k_cu_ae71db004cuda3std3__419piecewise_constructE[1];
.global .align 1 .b8 _ZN34_INTERNAL_d23d1207_4_k_cu_ae71db004cuda3std3__48in_placeE[1];
.global .align 1 .b8 _ZN34_INTERNAL_d23d1207_4_k_cu_ae71db004cuda3std3__420unreachable_sentinelE[1];
.global .align 1 .b8 _ZN34_INTERNAL_d23d1207_4_k_cu_ae71db004cuda3std3__47nulloptE[1];
.global .align 1 .b8 _ZN34_INTERNAL_d23d1207_4_k_cu_ae71db004cuda3std3__48unexpectE[1];
.global .align 1 .b8 _ZN34_INTERNAL_d23d1207_4_k_cu_ae71db004cuda3std6ranges3__45__cpo4swapE[1];
.global .align 1 .b8 _ZN34_INTERNAL_d23d1207_4_k_cu_ae71db004cuda3std6ranges3__45__cpo9iter_moveE[1];
.global .align 1 .b8 _ZN34_INTERNAL_d23d1207_4_k_cu_ae71db004cuda3std6ranges3__45__cpo5beginE[1];
.global .align 1 .b8 _ZN34_INTERNAL_d23d1207_4_k_cu_ae71db004cuda3std6ranges3__45__cpo3endE[1];
.global .align 1 .b8 _ZN34_INTERNAL_d23d1207_4_k_cu_ae71db004cuda3std6ranges3__45__cpo6cbeginE[1];
.global .align 1 .b8 _ZN34_INTERNAL_d23d1207_4_k_cu_ae71db004cuda3std6ranges3__45__cpo4cendE[1];
.global .align 1 .b8 _ZN34_INTERNAL_d23d1207_4_k_cu_ae71db004cuda3std6ranges3__45__cpo7advanceE[1];
.global .align 1 .b8 _ZN34_INTERNAL_d23d1207_4_k_cu_ae71db004cuda3std6ranges3__45__cpo9iter_swapE[1];
.global .align 1 .b8 _ZN34_INTERNAL_d23d1207_4_k_cu_ae71db004cuda3std6ranges3__45__cpo4nextE[1];
.global .align 1 .b8 _ZN34_INTERNAL_d23d1207_4_k_cu_ae71db004cuda3std6ranges3__45__cpo4prevE[1];
.global .align 1 .b8 _ZN34_INTERNAL_d23d1207_4_k_cu_ae71db004cuda3std6ranges3__45__cpo4dataE[1];
.global .align 1 .b8 _ZN34_INTERNAL_d23d1207_4_k_cu_ae71db004cuda3std6ranges3__45__cpo5cdataE[1];
.global .align 1 .b8 _ZN34_INTERNAL_d23d1207_4_k_cu_ae71db004cuda3std6ranges3__45__cpo4sizeE[1];
.global .align 1 .b8 _ZN34_INTERNAL_d23d1207_4_k_cu_ae71db004cuda3std6ranges3__45__cpo5ssizeE[1];
.global .align 1 .b8 _ZN34_INTERNAL_d23d1207_4_k_cu_ae71db004cuda3std6ranges3__45__cpo8distanceE[1];
.global .align 1 .b8 _ZN34_INTERNAL_d23d1207_4_k_cu_ae71db006thrust24THRUST_300001_SM_1000_NS8cuda_cub3parE[1];
.global .align 1 .b8 _ZN34_INTERNAL_d23d1207_4_k_cu_ae71db006thrust24THRUST_300001_SM_1000_NS8cuda_cub10par_nosyncE[1];
.global .align 1 .b8 _ZN34_INTERNAL_d23d1207_4_k_cu_ae71db006thrust24THRUST_300001_SM_1000_NS6system6detail10sequential3seqE[1];
.global .align 1 .b8 _ZN34_INTERNAL_d23d1207_4_k_cu_ae71db006thrust24THRUST_300001_SM_1000_NS6system3cpp3parE[1];
.global .align 1 .b8 _ZN34_INTERNAL_d23d1207_4_k_cu_ae71db006thrust24THRUST_300001_SM_1000_NS12placeholders2_1E[1];
.global .align 1 .b8 _ZN34_INTERNAL_d23d1207_4_k_cu_ae71db006thrust24THRUST_300001_SM_1000_NS12placeholders2_2E[1];
.global .align 1 .b8 _ZN34_INTERNAL_d23d1207_4_k_cu_ae71db006thrust24THRUST_300001_SM_1000_NS12placeholders2_3E[1];
.global .align 1 .b8 _ZN34_INTERNAL_d23d1207_4_k_cu_ae71db006thrust24THRUST_300001_SM_1000_NS12placeholders2_4E[1];
.global .align 1 .b8 _ZN34_INTERNAL_d23d1207_4_k_cu_ae71db006thrust24THRUST_300001_SM_1000_NS12placeholders2_5E[1];
.global .align 1 .b8 _ZN34_INTERNAL_d23d1207_4_k_cu_ae71db006thrust24THRUST_300001_SM_1000_NS12placeholders2_6E[1];
.global .align 1 .b8 _ZN34_INTERNAL_d23d1207_4_k_cu_ae71db006thrust24THRUST_300001_SM_1000_NS12placeholders2_7E[1];
.global .align 1 .b8 _ZN34_INTERNAL_d23d1207_4_k_cu_ae71db006thrust24THRUST_300001_SM_1000_NS12placeholders2_8E[1];
.global .align 1 .b8 _ZN34_INTERNAL_d23d1207_4_k_cu_ae71db006thrust24THRUST_300001_SM_1000_NS12placeholders2_9E[1];
.global .align 1 .b8 _ZN34_INTERNAL_d23d1207_4_k_cu_ae71db006thrust24THRUST_300001_SM_1000_NS12placeholders3_10E[1];
.global .align 1 .b8 _ZN34_INTERNAL_d23d1207_4_k_cu_ae71db006thrust24THRUST_300001_SM_1000_NS3seqE[1];
.global .align 1 .b8 _ZN34_INTERNAL_d23d1207_4_k_cu_ae71db006thrust24THRUST_300001_SM_1000_NS6deviceE[1];
.extern .shared .align 16 .b8 _ZN6thrust24THRUST_300001_SM_1000_NS8cuda_cub4core6detail5shmemE[];

.func _Z9quicksortPiii(
	.param .b64 _Z9quicksortPiii_param_0,
	.param .b32 _Z9quicksortPiii_param_1,
	.param .b32 _Z9quicksortPiii_param_2
)
{
	.reg .pred 	%p<5>;
	.reg .b32 	%r<20>;
	.reg .b64 	%rd<11>;

	ld.param.u64 	%rd4, [_Z9quicksortPiii_param_0];
	ld.param.u32 	%r16, [_Z9quicksortPiii_param_1];
	ld.param.u32 	%r12, [_Z9quicksortPiii_param_2];
	cvta.to.global.u64 	%rd1, %rd4;
	setp.ge.s32 	%p1, %r16, %r12;
	@%p1 bra 	$L__BB0_7;
	mul.wide.s32 	%rd5, %r12, 4;
	add.s64 	%rd2, %rd1, %rd5;
$L__BB0_2:
	ld.global.u32 	%r2, [%rd2];
	add.s32 	%r19, %r16, -1;
	mov.u32 	%r17, %r16;
$L__BB0_3:
	mul.wide.s32 	%rd6, %r17, 4;
	add.s64 	%rd3, %rd1, %rd6;
	ld.global.u32 	%r6, [%rd3];
	setp.ge.s32 	%p2, %r6, %r2;
	@%p2 bra 	$L__BB0_5;
	add.s32 	%r7, %r19, 1;
	mul.wide.s32 	%rd7, %r19, 4;
	add.s64 	%rd8, %rd1, %rd7;
	ld.global.u32 	%r13, [%rd8+4];
	st.global.u32 	[%rd8+4], %r6;
	st.global.u32 	[%rd3], %r13;
	mov.u32 	%r19, %r7;
$L__BB0_5:
	add.s32 	%r17, %r17, 1;
	setp.lt.s32 	%p3, %r17, %r12;
	@%p3 bra 	$L__BB0_3;
	mul.wide.s32 	%rd9, %r19, 4;
	add.s64 	%rd10, %rd1, %rd9;
	ld.global.u32 	%r14, [%rd10+4];
	ld.global.u32 	%r15, [%rd2];
	st.global.u32 	[%rd10+4], %r15;
	st.global.u32 	[%rd2], %r14;
	{ // callseq 0, 0
	.param .b64 param0;
	st.param.b64 	[param0], %rd4;
	.param .b32 param1;
	st.param.b32 	[param1], %r16;
	.param .b32 param2;
	st.param.b32 	[param2], %r19;
	call.uni 
	_Z9quicksortPiii, 
	(
	param0, 
	param1, 
	param2
	);
	} // callseq 0
	add.s32 	%r16, %r19, 2;
	setp.lt.s32 	%p4, %r16, %r12;
	@%p4 bra 	$L__BB0_2;
$L__BB0_7:
	ret;

}
	// .globl	_Z17getSkAndRkMaxSizePiS_S_S_S_i
.visible .entry _Z17getSkAndRkMaxSizePiS_S_S_S_i(
	.param .u64 .ptr .align 1 _Z17getSkAndRkMaxSizePiS_S_S_S_i_param_0,
	.param .u64 .ptr .align 1 _Z17getSkAndRkMaxSizePiS_S_S_S_i_param_1,
	.param .u64 .ptr .align 1 _Z17getSkAndRkMaxSizePiS_S_S_S_i_param_2,
	.param .u64 .ptr .align 1 _Z17getSkAndRkMaxSizePiS_S_S_S_i_param_3,
	.param .u64 .ptr .align 1 _Z17getSkAndRkMaxSizePiS_S_S_S_i_param_4,
	.param .u32 _Z17getSkAndRkMaxSizePiS_S_S_S_i_param_5
)
{
	.reg .pred 	%p<11>;
	.reg .b32 	%r<126>;
	.reg .b64 	%rd<55>;

	ld.param.u64 	%rd7, [_Z17getSkAndRkMaxSizePiS_S_S_S_i_param_0];
	ld.param.u64 	%rd4, [_Z17getSkAndRkMaxSizePiS_S_S_S_i_param_1];
	ld.param.u64 	%rd8, [_Z17getSkAndRkMaxSizePiS_S_S_S_i_param_2];
	ld.param.u64 	%rd5, [_Z17getSkAndRkMaxSizePiS_S_S_S_i_param_3];
	ld.param.u64 	%rd6, [_Z17getSkAndRkMaxSizePiS_S_S_S_i_param_4];
	ld.param.u32 	%r29, [_Z17getSkAndRkMaxSizePiS_S_S_S_i_param_5];
	cvta.to.global.u64 	%rd1, %rd8;
	cvta.to.global.u64 	%rd2, %rd7;
	mov.u32 	%r30, %ctaid.x;
	mov.u32 	%r31, %ntid.x;
	mov.u32 	%r32, %tid.x;
	mad.lo.s32 	%r1, %r30, %r31, %r32;
	setp.ge.s32 	%p1, %r1, %r29;
	@%p1 bra 	$L__BB1_14;
	cvta.to.global.u64 	%rd9, %rd4;
	mul.wide.s32 	%rd10, %r1, 4;
	add.s64 	%rd11, %rd9, %rd10;
	ld.global.u32 	%r117, [%rd11];
	ld.global.u32 	%r3, [%rd11+4];
	sub.s32 	%r4, %r3, %r117;
	setp.le.s32 	%p2, %r3, %r117;
	mov.b32 	%r125, 0;
	@%p2 bra 	$L__BB1_13;
	and.b32  	%r5, %r4, 7;
	sub.s32 	%r36, %r117, %r3;
	setp.gt.u32 	%p3, %r36, -8;
	mov.b32 	%r125, 0;
	@%p3 bra 	$L__BB1_5;
	and.b32  	%r38, %r4, -8;
	neg.s32 	%r113, %r38;
	add.s64 	%rd3, %rd2, 16;
	mov.b32 	%r125, 0;
$L__BB1_4:
	.pragma "nounroll";
	mul.wide.s32 	%rd12, %r117, 4;
	add.s64 	%rd13, %rd3, %rd12;
	ld.global.u32 	%r39, [%rd13+-16];
	mul.wide.s32 	%rd14, %r39, 4;
	add.s64 	%rd15, %rd1, %rd14;
	ld.global.u32 	%r40, [%rd15];
	ld.global.u32 	%r41, [%rd15+4];
	ld.global.u32 	%r42, [%rd13+-12];
	mul.wide.s32 	%rd16, %r42, 4;
	add.s64 	%rd17, %rd1, %rd16;
	ld.global.u32 	%r43, [%rd17];
	ld.global.u32 	%r44, [%rd17+4];
	add.s32 	%r45, %r125, %r41;
	add.s32 	%r46, %r40, %r43;
	ld.global.u32 	%r47, [%rd13+-8];
	mul.wide.s32 	%rd18, %r47, 4;
	add.s64 	%rd19, %rd1, %rd18;
	ld.global.u32 	%r48, [%rd19];
	ld.global.u32 	%r49, [%rd19+4];
	add.s32 	%r50, %r45, %r44;
	add.s32 	%r51, %r46, %r48;
	ld.global.u32 	%r52, [%rd13+-4];
	mul.wide.s32 	%rd20, %r52, 4;
	add.s64 	%rd21, %rd1, %rd20;
	ld.global.u32 	%r53, [%rd21];
	ld.global.u32 	%r54, [%rd21+4];
	add.s32 	%r55, %r50, %r49;
	add.s32 	%r56, %r51, %r53;
	ld.global.u32 	%r57, [%rd13];
	mul.wide.s32 	%rd22, %r57, 4;
	add.s64 	%rd23, %rd1, %rd22;
	ld.global.u32 	%r58, [%rd23];
	ld.global.u32 	%r59, [%rd23+4];
	add.s32 	%r60, %r55, %r54;
	add.s32 	%r61, %r56, %r58;
	ld.global.u32 	%r62, [%rd13+4];
	mul.wide.s32 	%rd24, %r62, 4;
	add.s64 	%rd25, %rd1, %rd24;
	ld.global.u32 	%r63, [%rd25];
	ld.global.u32 	%r64, [%rd25+4];
	add.s32 	%r65, %r60, %r59;
	add.s32 	%r66, %r61, %r63;
	ld.global.u32 	%r67, [%rd13+8];
	mul.wide.s32 	%rd26, %r67, 4;
	add.s64 	%rd27, %rd1, %rd26;
	ld.global.u32 	%r68, [%rd27];
	ld.global.u32 	%r69, [%rd27+4];
	add.s32 	%r70, %r65, %r64;
	add.s32 	%r71, %r66, %r68;
	ld.global.u32 	%r72, [%rd13+12];
	mul.wide.s32 	%rd28, %r72, 4;
	add.s64 	%rd29, %rd1, %rd28;
	ld.global.u32 	%r73, [%rd29];
	ld.global.u32 	%r74, [%rd29+4];
	add.s32 	%r75, %r70, %r69;
	add.s32 	%r76, %r71, %r73;
	sub.s32 	%r77, %r75, %r76;
	add.s32 	%r125, %r77, %r74;
	add.s32 	%r117, %r117, 8;
	add.s32 	%r113, %r113, 8;
	setp.ne.s32 	%p4, %r113, 0;
	@%p4 bra 	$L__BB1_4;
$L__BB1_5:
	setp.eq.s32 	%p5, %r5, 0;
	@%p5 bra 	$L__BB1_13;
	and.b32  	%r16, %r4, 3;
	setp.lt.u32 	%p6, %r5, 4;
	@%p6 bra 	$L__BB1_8;
	mul.wide.s32 	%rd30, %r117, 4;
	add.s64 	%rd31, %rd2, %rd30;
	ld.global.u32 	%r79, [%rd31];
	mul.wide.s32 	%rd32, %r79, 4;
	add.s64 	%rd33, %rd1, %rd32;
	ld.global.u32 	%r80, [%rd33];
	ld.global.u32 	%r81, [%rd33+4];
	ld.global.u32 	%r82, [%rd31+4];
	mul.wide.s32 	%rd34, %r82, 4;
	add.s64 	%rd35, %rd1, %rd34;
	ld.global.u32 	%r83, [%rd35];
	ld.global.u32 	%r84, [%rd35+4];
	add.s32 	%r85, %r125, %r81;
	add.s32 	%r86, %r80, %r83;
	ld.global.u32 	%r87, [%rd31+8];
	mul.wide.s32 	%rd36, %r87, 4;
	add.s64 	%rd37, %rd1, %rd36;
	ld.global.u32 	%r88, [%rd37];
	ld.global.u32 	%r89, [%rd37+4];
	add.s32 	%r90, %r85, %r84;
	add.s32 	%r91, %r86, %r88;
	ld.global.u32 	%r92, [%rd31+12];
	mul.wide.s32 	%rd38, %r92, 4;
	add.s64 	%rd39, %rd1, %rd38;
	ld.global.u32 	%r93, [%rd39];
	ld.global.u32 	%r94, [%rd39+4];
	add.s32 	%r95, %r90, %r89;
	add.s32 	%r96, %r91, %r93;
	sub.s32 	%r97, %r95, %r96;
	add.s32 	%r125, %r97, %r94;
	add.s32 	%r117, %r117, 4;
$L__BB1_8:
	setp.eq.s32 	%p7, %r16, 0;
	@%p7 bra 	$L__BB1_13;
	setp.eq.s32 	%p8, %r16, 1;
	@%p8 bra 	$L__BB1_11;
	mul.wide.s32 	%rd40, %r117, 4;
	add.s64 	%rd41, %rd2, %rd40;
	ld.global.u32 	%r99, [%rd41];
	mul.wide.s32 	%rd42, %r99, 4;
	add.s64 	%rd43, %rd1, %rd42;
	ld.global.u32 	%r100, [%rd43];
	ld.global.u32 	%r101, [%rd43+4];
	ld.global.u32 	%r102, [%rd41+4];
	mul.wide.s32 	%rd44, %r102, 4;
	add.s64 	%rd45, %rd1, %rd44;
	ld.global.u32 	%r103, [%rd45];
	ld.global.u32 	%r104, [%rd45+4];
	add.s32 	%r105, %r125, %r101;
	add.s32 	%r106, %r100, %r103;
	sub.s32 	%r107, %r105, %r106;
	add.s32 	%r125, %r107, %r104;
	add.s32 	%r117, %r117, 2;
$L__BB1_11:
	and.b32  	%r108, %r4, 1;
	setp.eq.b32 	%p9, %r108, 1;
	not.pred 	%p10, %p9;
	@%p10 bra 	$L__BB1_13;
	mul.wide.s32 	%rd46, %r117, 4;
	add.s64 	%rd47, %rd2, %rd46;
	ld.global.u32 	%r109, [%rd47];
	mul.wide.s32 	%rd48, %r109, 4;
	add.s64 	%rd49, %rd1, %rd48;
	ld.global.u32 	%r110, [%rd49];
	ld.global.u32 	%r111, [%rd49+4];
	sub.s32 	%r112, %r125, %r110;
	add.s32 	%r125, %r112, %r111;
$L__BB1_13:
	cvta.to.global.u64 	%rd50, %rd5;
	add.s64 	%rd52, %rd50, %rd10;
	st.global.u32 	[%rd52], %r4;
	cvta.to.global.u64 	%rd53, %rd6;
	add.s64 	%rd54, %rd53, %rd10;
	st.global.u32 	[%rd54], %r125;
$L__BB1_14:
	ret;

}
	// .globl	_Z16extractSubMatrixPdPiS0_S0_S0_S0_S0_S0_S_iii
.visible .entry _Z16extractSubMatrixPdPiS0_S0_S0_S0_S0_S0_S_iii(
	.param .u64 .ptr .align 1 _Z16extractSubMatrixPdPiS0_S0_S0_S0_S0_S0_S_iii_param_0,
	.param .u64 .ptr .align 1 _Z16extractSubMatrixPdPiS0_S0_S0_S0_S0_S0_S_iii_param_1,
	.param .u64 .ptr .align 1 _Z16extractSubMatrixPdPiS0_S0_S0_S0_S0_S0_S_iii_param_2,
	.param .u64 .ptr .align 1 _Z16extractSubMatrixPdPiS0_S0_S0_S0_S0_S0_S_iii_param_3,
	.param .u64 .ptr .align 1 _Z16extractSubMatrixPdPiS0_S0_S0_S0_S0_S0_S_iii_param_4,
	.param .u64 .ptr .align 1 _Z16extractSubMatrixPdPiS0_S0_S0_S0_S0_S0_S_iii_param_5,
	.param .u64 .ptr .align 1 _Z16extractSubMatrixPdPiS0_S0_S0_S0_S0_S0_S_iii_param_6,
	.param .u64 .ptr .align 1 _Z16extractSubMatrixPdPiS0_S0_S0_S0_S0_S0_S_iii_param_7,
	.param .u64 .ptr .align 1 _Z16extractSubMatrixPdPiS0_S0_S0_S0_S0_S0_S_iii_param_8,
	.param .u32 _Z16extractSubMatrixPdPiS0_S0_S0_S0_S0_S0_S_iii_param_9,
	.param .u32 _Z16extractSubMatrixPdPiS0_S0_S0_S0_S0_S0_S_iii_param_10,
	.param .u32 _Z16extractSubMatrixPdPiS0_S0_S0_S0_S0_S0_S_iii_param_11
)
{
	.reg .pred 	%p<35>;
	.reg .b32 	%r<124>;
	.reg .b64 	%rd<63>;
	.reg .b64 	%fd<2>;

	ld.param.u64 	%rd7, [_Z16extractSubMatrixPdPiS0_S0_S0_S0_S0_S0_S_iii_param_0];
	ld.param.u64 	%rd11, [_Z16extractSubMatrixPdPiS0_S0_S0_S0_S0_S0_S_iii_param_1];
	ld.param.u64 	%rd12, [_Z16extractSubMatrixPdPiS0_S0_S0_S0_S0_S0_S_iii_param_2];
	ld.param.u64 	%rd13, [_Z16extractSubMatrixPdPiS0_S0_S0_S0_S0_S0_S_iii_param_3];
	ld.param.u64 	%rd8, [_Z16extractSubMatrixPdPiS0_S0_S0_S0_S0_S0_S_iii_param_4];
	ld.param.u64 	%rd9, [_Z16extractSubMatrixPdPiS0_S0_S0_S0_S0_S0_S_iii_param_6];
	ld.param.u64 	%rd10, [_Z16extractSubMatrixPdPiS0_S0_S0_S0_S0_S0_S_iii_param_7];
	ld.param.u64 	%rd14, [_Z16extractSubMatrixPdPiS0_S0_S0_S0_S0_S0_S_iii_param_8];
	ld.param.u32 	%r60, [_Z16extractSubMatrixPdPiS0_S0_S0_S0_S0_S0_S_iii_param_9];
	ld.param.u32 	%r61, [_Z16extractSubMatrixPdPiS0_S0_S0_S0_S0_S0_S_iii_param_10];
	ld.param.u32 	%r62, [_Z16extractSubMatrixPdPiS0_S0_S0_S0_S0_S0_S_iii_param_11];
	cvta.to.global.u64 	%rd1, %rd14;
	cvta.to.global.u64 	%rd2, %rd10;
	cvta.to.global.u64 	%rd3, %rd11;
	cvta.to.global.u64 	%rd4, %rd12;
	cvta.to.global.u64 	%rd5, %rd13;
	mov.u32 	%r63, %ctaid.x;
	mov.u32 	%r64, %ntid.x;
	mov.u32 	%r65, %tid.x;
	mad.lo.s32 	%r1, %r63, %r64, %r65;
	setp.ge.s32 	%p1, %r1, %r62;
	@%p1 bra 	$L__BB2_45;
	cvta.to.global.u64 	%rd15, %rd8;
	mul.wide.s32 	%rd16, %r1, 4;
	add.s64 	%rd17, %rd15, %rd16;
	ld.global.u32 	%r2, [%rd17];
	ld.global.u32 	%r3, [%rd17+4];
	setp.lt.s32 	%p2, %r61, 1;
	@%p2 bra 	$L__BB2_13;
	mul.lo.s32 	%r4, %r61, %r1;
	and.b32  	%r5, %r61, 7;
	setp.lt.u32 	%p3, %r61, 8;
	mov.b32 	%r103, 0;
	@%p3 bra 	$L__BB2_5;
	and.b32  	%r103, %r61, 2147483640;
	mov.b32 	%r106, 0;
$L__BB2_4:
	.pragma "nounroll";
	add.s32 	%r68, %r106, %r4;
	mul.wide.s32 	%rd18, %r68, 4;
	add.s64 	%rd19, %rd2, %rd18;
	mov.b32 	%r69, -1;
	st.global.u32 	[%rd19], %r69;
	st.global.u32 	[%rd19+4], %r69;
	st.global.u32 	[%rd19+8], %r69;
	st.global.u32 	[%rd19+12], %r69;
	st.global.u32 	[%rd19+16], %r69;
	st.global.u32 	[%rd19+20], %r69;
	st.global.u32 	[%rd19+24], %r69;
	st.global.u32 	[%rd19+28], %r69;
	add.s32 	%r106, %r106, 8;
	setp.eq.s32 	%p4, %r106, %r103;
	@%p4 bra 	$L__BB2_5;
	bra.uni 	$L__BB2_4;
$L__BB2_5:
	setp.eq.s32 	%p5, %r5, 0;
	@%p5 bra 	$L__BB2_13;
	and.b32  	%r8, %r61, 3;
	setp.lt.u32 	%p6, %r5, 4;
	@%p6 bra 	$L__BB2_8;
	add.s32 	%r70, %r103, %r4;
	mul.wide.s32 	%rd20, %r70, 4;
	add.s64 	%rd21, %rd2, %rd20;
	mov.b32 	%r71, -1;
	st.global.u32 	[%rd21], %r71;
	st.global.u32 	[%rd21+4], %r71;
	st.global.u32 	[%rd21+8], %r71;
	st.global.u32 	[%rd21+12], %r71;
	add.s32 	%r103, %r103, 4;
$L__BB2_8:
	setp.eq.s32 	%p7, %r8, 0;
	@%p7 bra 	$L__BB2_13;
	setp.eq.s32 	%p8, %r8, 1;
	@%p8 bra 	$L__BB2_11;
	add.s32 	%r72, %r103, %r4;
	mul.wide.s32 	%rd22, %r72, 4;
	add.s64 	%rd23, %rd2, %rd22;
	mov.b32 	%r73, -1;
	st.global.u32 	[%rd23], %r73;
	st.global.u32 	[%rd23+4], %r73;
	add.s32 	%r103, %r103, 2;
$L__BB2_11:
	and.b32  	%r74, %r61, 1;
	setp.eq.b32 	%p9, %r74, 1;
	not.pred 	%p10, %p9;
	@%p10 bra 	$L__BB2_13;
	add.s32 	%r75, %r103, %r4;
	mul.wide.s32 	%rd24, %r75, 4;
	add.s64 	%rd25, %rd2, %rd24;
	mov.b32 	%r76, -1;
	st.global.u32 	[%rd25], %r76;
$L__BB2_13:
	mul.lo.s32 	%r13, %r61, %r60;
	setp.lt.s32 	%p11, %r13, 1;
	@%p11 bra 	$L__BB2_25;
	mul.lo.s32 	%r14, %r13, %r1;
	and.b32  	%r15, %r13, 7;
	setp.lt.u32 	%p12, %r13, 8;
	mov.b32 	%r107, 0;
	@%p12 bra 	$L__BB2_17;
	and.b32  	%r107, %r13, 2147483640;
	mov.b32 	%r110, 0;
$L__BB2_16:
	.pragma "nounroll";
	add.s32 	%r79, %r110, %r14;
	mul.wide.s32 	%rd26, %r79, 8;
	add.s64 	%rd27, %rd1, %rd26;
	mov.b64 	%rd28, 0;
	st.global.u64 	[%rd27], %rd28;
	st.global.u64 	[%rd27+8], %rd28;
	st.global.u64 	[%rd27+16], %rd28;
	st.global.u64 	[%rd27+24], %rd28;
	st.global.u64 	[%rd27+32], %rd28;
	st.global.u64 	[%rd27+40], %rd28;
	st.global.u64 	[%rd27+48], %rd28;
	st.global.u64 	[%rd27+56], %rd28;
	add.s32 	%r110, %r110, 8;
	setp.eq.s32 	%p13, %r110, %r107;
	@%p13 bra 	$L__BB2_17;
	bra.uni 	$L__BB2_16;
$L__BB2_17:
	setp.eq.s32 	%p14, %r15, 0;
	@%p14 bra 	$L__BB2_25;
	and.b32  	%r20, %r13, 3;
	setp.lt.u32 	%p15, %r15, 4;
	@%p15 bra 	$L__BB2_20;
	add.s32 	%r80, %r107, %r14;
	mul.wide.s32 	%rd29, %r80, 8;
	add.s64 	%rd30, %rd1, %rd29;
	mov.b64 	%rd31, 0;
	st.global.u64 	[%rd30], %rd31;
	st.global.u64 	[%rd30+8], %rd31;
	st.global.u64 	[%rd30+16], %rd31;
	st.global.u64 	[%rd30+24], %rd31;
	add.s32 	%r107, %r107, 4;
$L__BB2_20:
	setp.eq.s32 	%p16, %r20, 0;
	@%p16 bra 	$L__BB2_25;
	setp.eq.s32 	%p17, %r20, 1;
	@%p17 bra 	$L__BB2_23;
	add.s32 	%r81, %r107, %r14;
	mul.wide.s32 	%rd32, %r81, 8;
	add.s64 	%rd33, %rd1, %rd32;
	mov.b64 	%rd34, 0;
	st.global.u64 	[%rd33], %rd34;
	st.global.u64 	[%rd33+8], %rd34;
	add.s32 	%r107, %r107, 2;
$L__BB2_23:
	and.b32  	%r82, %r13, 1;
	setp.eq.b32 	%p18, %r82, 1;
	not.pred 	%p19, %p18;
	@%p19 bra 	$L__BB2_25;
	add.s32 	%r83, %r107, %r14;
	mul.wide.s32 	%rd35, %r83, 8;
	add.s64 	%rd36, %rd1, %rd35;
	mov.b64 	%rd37, 0;
	st.global.u64 	[%rd36], %rd37;
$L__BB2_25:
	setp.ge.s32 	%p20, %r2, %r3;
	mov.b32 	%r116, 0;
	@%p20 bra 	$L__BB2_35;
	mul.lo.s32 	%r25, %r61, %r1;
	mov.b32 	%r116, 0;
	mov.u32 	%r111, %r2;
$L__BB2_27:
	mul.wide.s32 	%rd38, %r111, 4;
	add.s64 	%rd39, %rd5, %rd38;
	ld.global.u32 	%r86, [%rd39];
	mul.wide.s32 	%rd40, %r86, 4;
	add.s64 	%rd41, %rd4, %rd40;
	ld.global.u32 	%r113, [%rd41];
	ld.global.u32 	%r31, [%rd41+4];
	setp.ge.s32 	%p21, %r113, %r31;
	@%p21 bra 	$L__BB2_34;
$L__BB2_28:
	mul.wide.s32 	%rd42, %r113, 4;
	add.s64 	%rd43, %rd3, %rd42;
	ld.global.u32 	%r34, [%rd43];
	setp.lt.s32 	%p22, %r116, 1;
	@%p22 bra 	$L__BB2_32;
	mov.b32 	%r115, 0;
	bra.uni 	$L__BB2_31;
$L__BB2_30:
	add.s32 	%r115, %r115, 1;
	setp.eq.s32 	%p24, %r115, %r116;
	@%p24 bra 	$L__BB2_32;
$L__BB2_31:
	add.s32 	%r88, %r115, %r25;
	mul.wide.s32 	%rd44, %r88, 4;
	add.s64 	%rd45, %rd2, %rd44;
	ld.global.u32 	%r89, [%rd45];
	setp.eq.s32 	%p23, %r89, %r34;
	@%p23 bra 	$L__BB2_33;
	bra.uni 	$L__BB2_30;
$L__BB2_32:
	add.s32 	%r90, %r116, %r25;
	mul.wide.s32 	%rd46, %r90, 4;
	add.s64 	%rd47, %rd2, %rd46;
	st.global.u32 	[%rd47], %r34;
	add.s32 	%r116, %r116, 1;
$L__BB2_33:
	add.s32 	%r113, %r113, 1;
	setp.ne.s32 	%p25, %r113, %r31;
	@%p25 bra 	$L__BB2_28;
$L__BB2_34:
	add.s32 	%r111, %r111, 1;
	setp.ne.s32 	%p26, %r111, %r3;
	@%p26 bra 	$L__BB2_27;
$L__BB2_35:
	setp.ge.s32 	%p27, %r2, %r3;
	cvta.to.global.u64 	%rd48, %rd9;
	mul.wide.s32 	%rd49, %r1, 4;
	add.s64 	%rd50, %rd48, %rd49;
	st.global.u32 	[%rd50], %r116;
	mul.lo.s32 	%r43, %r61, %r1;
	add.s32 	%r91, %r43, %r116;
	add.s32 	%r44, %r91, -1;
	{ // callseq 1, 0
	.param .b64 param0;
	st.param.b64 	[param0], %rd10;
	.param .b32 param1;
	st.param.b32 	[param1], %r43;
	.param .b32 param2;
	st.param.b32 	[param2], %r44;
	call.uni 
	_Z9quicksortPiii, 
	(
	param0, 
	param1, 
	param2
	);
	} // callseq 1
	@%p27 bra 	$L__BB2_45;
	cvta.to.global.u64 	%rd6, %rd7;
	mov.u32 	%r119, %r2;
$L__BB2_37:
	mul.wide.s32 	%rd51, %r119, 4;
	add.s64 	%rd52, %rd5, %rd51;
	ld.global.u32 	%r92, [%rd52];
	mul.wide.s32 	%rd53, %r92, 4;
	add.s64 	%rd54, %rd4, %rd53;
	ld.global.u32 	%r120, [%rd54];
	ld.global.u32 	%r47, [%rd54+4];
	setp.ge.s32 	%p28, %r120, %r47;
	@%p28 bra 	$L__BB2_44;
	sub.s32 	%r48, %r119, %r2;
$L__BB2_39:
	setp.gt.s32 	%p29, %r43, %r44;
	mul.wide.s32 	%rd55, %r120, 4;
	add.s64 	%rd56, %rd3, %rd55;
	ld.global.u32 	%r50, [%rd56];
	mov.b32 	%r93, -1;
	mov.u32 	%r123, %r93;
	@%p29 bra 	$L__BB2_43;
	mov.u32 	%r121, %r44;
	mov.u32 	%r122, %r43;
$L__BB2_41:
	sub.s32 	%r94, %r121, %r122;
	shr.u32 	%r95, %r94, 31;
	add.s32 	%r96, %r94, %r95;
	shr.s32 	%r97, %r96, 1;
	add.s32 	%r123, %r97, %r122;
	mul.wide.s32 	%rd57, %r123, 4;
	add.s64 	%rd58, %rd2, %rd57;
	ld.global.u32 	%r54, [%rd58];
	setp.eq.s32 	%p30, %r54, %r50;
	@%p30 bra 	$L__BB2_43;
	setp.lt.s32 	%p31, %r54, %r50;
	add.s32 	%r99, %r123, 1;
	add.s32 	%r100, %r123, -1;
	selp.b32 	%r122, %r99, %r122, %p31;
	selp.b32 	%r121, %r121, %r100, %p31;
	setp.le.s32 	%p32, %r122, %r121;
	mov.u32 	%r123, %r93;
	@%p32 bra 	$L__BB2_41;
$L__BB2_43:
	add.s32 	%r101, %r123, %r43;
	mad.lo.s32 	%r102, %r101, %r60, %r48;
	mul.wide.s32 	%rd59, %r120, 8;
	add.s64 	%rd60, %rd6, %rd59;
	ld.global.f64 	%fd1, [%rd60];
	mul.wide.s32 	%rd61, %r102, 8;
	add.s64 	%rd62, %rd1, %rd61;
	st.global.f64 	[%rd62], %fd1;
	add.s32 	%r120, %r120, 1;
	setp.ne.s32 	%p33, %r120, %r47;
	@%p33 bra 	$L__BB2_39;
$L__BB2_44:
	add.s32 	%r119, %r119, 1;
	setp.ne.s32 	%p34, %r119, %r3;
	@%p34 bra 	$L__BB2_37;
$L__BB2_45:
	ret;

}
	// .globl	_ZN6thrust24THRUST_300001_SM_1000_NS8cuda_cub4core6detail13_kernel_agentINS1_8__reduce11ReduceAgentINS0_12zip_iteratorIN4cuda3std3__45tupleIJNS0_10device_ptrIiEENS0_17counting_iteratorIlNS0_11use_defaultESF_SF_EEEEEEEPNSB_IJilEEESJ_iNS1_9__extrema9arg_max_fIilNSA_4lessIiEEEEEEJSI_SK_iSP_EEEvDpT0_
.visible .entry _ZN6thrust24THRUST_300001_SM_1000_NS8cuda_cub4core6detail13_kernel_agentINS1_8__reduce11ReduceAgentINS0_12zip_iteratorIN4cuda3std3__45tupleIJNS0_10device_ptrIiEENS0_17counting_iteratorIlNS0_11use_defaultESF_SF_EEEEEEEPNSB_IJilEEESJ_iNS1_9__extrema9arg_max_fIilNSA_4lessIiEEEEEEJSI_SK_iSP_EEEvDpT0_(
	.param .align 8 .b8 _ZN6thrust24THRUST_300001_SM_1000_NS8cuda_cub4core6detail13_kernel_agentINS1_8__reduce11ReduceAgentINS0_12zip_iteratorIN4cuda3std3__45tupleIJNS0_10device_ptrIiEENS0_17counting_iteratorIlNS0_11use_defaultESF_SF_EEEEEEEPNSB_IJilEEESJ_iNS1_9__extrema9arg_max_fIilNSA_4lessIiEEEEEEJSI_SK_iSP_EEEvDpT0__param_0[16],
	.param .u64 .ptr .align 1 _ZN6thrust24THRUST_300001_SM_1000_NS8cuda_cub4core6detail13_kernel_agentINS1_8__reduce11ReduceAgentINS0_12zip_iteratorIN4cuda3std3__45tupleIJNS0_10device_ptrIiEENS0_17counting_iteratorIlNS0_11use_defaultESF_SF_EEEEEEEPNSB_IJilEEESJ_iNS1_9__extrema9arg_max_fIilNSA_4lessIiEEEEEEJSI_SK_iSP_EEEvDpT0__param_1,
	.param .u32 _ZN6thrust24THRUST_300001_SM_1000_NS8cuda_cub4core6detail13_kernel_agentINS1_8__reduce11ReduceAgentINS0_12zip_iteratorIN4cuda3std3__45tupleIJNS0_10device_ptrIiEENS0_17counting_iteratorIlNS0_11use_defaultESF_SF_EEEEEEEPNSB_IJilEEESJ_iNS1_9__extrema9arg_max_fIilNSA_4lessIiEEEEEEJSI_SK_iSP_EEEvDpT0__param_2,
	.param .align 1 .b8 _ZN6thrust24THRUST_300001_SM_1000_NS8cuda_cub4core6detail13_kernel_agentINS1_8__reduce11ReduceAgentINS0_12zip_iteratorIN4cuda3std3__45tupleIJNS0_10device_ptrIiEENS0_17counting_iteratorIlNS0_11use_defaultESF_SF_EEEEEEEPNSB_IJilEEESJ_iNS1_9__extrema9arg_max_fIilNSA_4lessIiEEEEEEJSI_SK_iSP_EEEvDpT0__param_3[1]
)
.maxntid 256
{
	.reg .pred 	%p<213>;
	.reg .b32 	%r<641>;
	.reg .b64 	%rd<305>;

	ld.param.u64 	%rd195, [_ZN6thrust24THRUST_300001_SM_1000_NS8cuda_cub4core6detail13_kernel_agentINS1_8__reduce11ReduceAgentINS0_12zip_iteratorIN4cuda3std3__45tupleIJNS0_10device_ptrIiEENS0_17counting_iteratorIlNS0_11use_defaultESF_SF_EEEEEEEPNSB_IJilEEESJ_iNS1_9__extrema9arg_max_fIilNSA_4lessIiEEEEEEJSI_SK_iSP_EEEvDpT0__param_0+8];
	ld.param.u64 	%rd194, [_ZN6thrust24THRUST_300001_SM_1000_NS8cuda_cub4core6detail13_kernel_agentINS1_8__reduce11ReduceAgentINS0_12zip_iteratorIN4cuda3std3__45tupleIJNS0_10device_ptrIiEENS0_17counting_iteratorIlNS0_11use_defaultESF_SF_EEEEEEEPNSB_IJilEEESJ_iNS1_9__extrema9arg_max_fIilNSA_4lessIiEEEEEEJSI_SK_iSP_EEEvDpT0__param_0];
	ld.param.u32 	%r205, [_ZN6thrust24THRUST_300001_SM_1000_NS8cuda_cub4core6detail13_kernel_agentINS1_8__reduce11ReduceAgentINS0_12zip_iteratorIN4cuda3std3__45tupleIJNS0_10device_ptrIiEENS0_17counting_iteratorIlNS0_11use_defaultESF_SF_EEEEEEEPNSB_IJilEEESJ_iNS1_9__extrema9arg_max_fIilNSA_4lessIiEEEEEEJSI_SK_iSP_EEEvDpT0__param_2];
	setp.eq.s32 	%p1, %r205, 0;
	@%p1 bra 	$L__BB3_206;
	cvta.to.global.u64 	%rd1, %rd194;
	setp.gt.s32 	%p2, %r205, 1279;
	@%p2 bra 	$L__BB3_122;
	mov.u32 	%r1, %tid.x;
	setp.ge.s32 	%p96, %r1, %r205;
	mov.b32 	%r580, 0;
	mov.b64 	%rd246, 0;
	mov.u32 	%r572, %r1;
	@%p96 bra 	$L__BB3_4;
	cvt.u64.u32 	%rd222, %r1;
	mul.wide.u32 	%rd223, %r1, 4;
	add.s64 	%rd224, %rd1, %rd223;
	add.s64 	%rd246, %rd195, %rd222;
	ld.global.u32 	%r580, [%rd224];
	add.s32 	%r572, %r1, 256;
$L__BB3_4:
	setp.ge.s32 	%p97, %r572, %r205;
	@%p97 bra 	$L__BB3_26;
	not.b32 	%r338, %r572;
	add.s32 	%r6, %r205, %r338;
	and.b32  	%r339, %r6, 768;
	setp.eq.s32 	%p98, %r339, 768;
	@%p98 bra 	$L__BB3_11;
	cvt.u64.u32 	%rd226, %r572;
	add.s64 	%rd237, %rd195, %rd226;
	mul.wide.u32 	%rd227, %r572, 4;
	add.s64 	%rd236, %rd1, %rd227;
	shr.u32 	%r340, %r6, 8;
	add.s32 	%r341, %r340, 1;
	and.b32  	%r342, %r341, 3;
	neg.s32 	%r568, %r342;
$L__BB3_7:
	.pragma "nounroll";
	mov.u64 	%rd9, %rd246;
	mov.u32 	%r10, %r580;
	ld.global.u32 	%r11, [%rd236];
	setp.lt.s32 	%p99, %r10, %r11;
	mov.u64 	%rd246, %rd237;
	mov.u32 	%r580, %r11;
	@%p99 bra 	$L__BB3_10;
	setp.lt.s32 	%p100, %r11, %r10;
	mov.u64 	%rd246, %rd9;
	mov.u32 	%r580, %r10;
	@%p100 bra 	$L__BB3_10;
	setp.lt.s64 	%p101, %rd9, %rd237;
	min.s64 	%rd246, %rd9, %rd237;
	selp.b32 	%r580, %r10, %r11, %p101;
$L__BB3_10:
	add.s32 	%r572, %r572, 256;
	add.s64 	%rd237, %rd237, 256;
	add.s64 	%rd236, %rd236, 1024;
	add.s32 	%r568, %r568, 1;
	setp.ne.s32 	%p102, %r568, 0;
	@%p102 bra 	$L__BB3_7;
$L__BB3_11:
	setp.lt.u32 	%p103, %r6, 768;
	@%p103 bra 	$L__BB3_26;
	add.s32 	%r575, %r572, 512;
$L__BB3_13:
	mov.u32 	%r20, %r575;
	add.s32 	%r343, %r20, -512;
	cvt.s64.s32 	%rd228, %r343;
	mul.wide.s32 	%rd229, %r343, 4;
	add.s64 	%rd17, %rd1, %rd229;
	add.s64 	%rd18, %rd195, %rd228;
	ld.global.u32 	%r22, [%rd17];
	setp.lt.s32 	%p104, %r580, %r22;
	mov.u64 	%rd243, %rd18;
	mov.u32 	%r577, %r22;
	@%p104 bra 	$L__BB3_16;
	setp.lt.s32 	%p105, %r22, %r580;
	mov.u64 	%rd243, %rd246;
	mov.u32 	%r577, %r580;
	@%p105 bra 	$L__BB3_16;
	setp.lt.s64 	%p106, %rd246, %rd18;
	min.s64 	%rd243, %rd246, %rd18;
	selp.b32 	%r577, %r580, %r22, %p106;
$L__BB3_16:
	add.s32 	%r344, %r20, -256;
	cvt.s64.s32 	%rd230, %r344;
	add.s64 	%rd21, %rd195, %rd230;
	ld.global.u32 	%r25, [%rd17+1024];
	setp.lt.s32 	%p107, %r577, %r25;
	mov.u64 	%rd244, %rd21;
	mov.u32 	%r578, %r25;
	@%p107 bra 	$L__BB3_19;
	setp.lt.s32 	%p108, %r25, %r577;
	mov.u64 	%rd244, %rd243;
	mov.u32 	%r578, %r577;
	@%p108 bra 	$L__BB3_19;
	setp.lt.s64 	%p109, %rd243, %rd21;
	min.s64 	%rd244, %rd243, %rd21;
	selp.b32 	%r578, %r577, %r25, %p109;
$L__BB3_19:
	cvt.s64.s32 	%rd231, %r20;
	add.s64 	%rd24, %rd195, %rd231;
	ld.global.u32 	%r28, [%rd17+2048];
	setp.lt.s32 	%p110, %r578, %r28;
	mov.u64 	%rd245, %rd24;
	mov.u32 	%r579, %r28;
	@%p110 bra 	$L__BB3_22;
	setp.lt.s32 	%p111, %r28, %r578;
	mov.u64 	%rd245, %rd244;
	mov.u32 	%r579, %r578;
	@%p111 bra 	$L__BB3_22;
	setp.lt.s64 	%p112, %rd244, %rd24;
	min.s64 	%rd245, %rd244, %rd24;
	selp.b32 	%r579, %r578, %r28, %p112;
$L__BB3_22:
	add.s32 	%r345, %r20, 256;
	cvt.s64.s32 	%rd232, %r345;
	add.s64 	%rd27, %rd195, %rd232;
	ld.global.u32 	%r31, [%rd17+3072];
	setp.lt.s32 	%p113, %r579, %r31;
	mov.u64 	%rd246, %rd27;
	mov.u32 	%r580, %r31;
	@%p113 bra 	$L__BB3_25;
	setp.lt.s32 	%p114, %r31, %r579;
	mov.u64 	%rd246, %rd245;
	mov.u32 	%r580, %r579;
	@%p114 bra 	$L__BB3_25;
	setp.lt.s64 	%p115, %rd245, %rd27;
	min.s64 	%rd246, %rd245, %rd27;
	selp.b32 	%r580, %r579, %r31, %p115;
$L__BB3_25:
	add.s32 	%r575, %r20, 1024;
	add.s32 	%r346, %r20, 512;
	setp.lt.s32 	%p116, %r346, %r205;
	@%p116 bra 	$L__BB3_13;
$L__BB3_26:
	setp.lt.s32 	%p117, %r205, 256;
	@%p117 bra 	$L__BB3_71;
	// begin inline asm
	mov.u32 %r460, %laneid;
	// end inline asm
	mov.b32 	%r478, 1;
	mov.b32 	%r479, 31;
	mov.b32 	%r480, -1;
	// begin inline asm
	shfl.sync.down.b32 %r461, %r580, %r478, %r479, %r480;
	// end inline asm
	// begin inline asm
	shfl.sync.down.b32 %r466, %r467, %r478, %r479, %r480;
	// end inline asm
	mov.b64 	{%r472, %r477}, %rd246;
	// begin inline asm
	shfl.sync.down.b32 %r471, %r472, %r478, %r479, %r480;
	// end inline asm
	// begin inline asm
	shfl.sync.down.b32 %r476, %r477, %r478, %r479, %r480;
	// end inline asm
	mov.b64 	%rd31, {%r471, %r476};
	setp.gt.s32 	%p169, %r460, 30;
	mov.u64 	%rd248, %rd246;
	mov.u32 	%r582, %r580;
	@%p169 bra 	$L__BB3_31;
	setp.lt.s32 	%p170, %r580, %r461;
	mov.u64 	%rd248, %rd31;
	mov.u32 	%r582, %r461;
	@%p170 bra 	$L__BB3_31;
	setp.lt.s32 	%p171, %r461, %r580;
	mov.u64 	%rd248, %rd246;
	mov.u32 	%r582, %r580;
	@%p171 bra 	$L__BB3_31;
	setp.lt.s64 	%p172, %rd246, %rd31;
	min.s64 	%rd248, %rd246, %rd31;
	selp.b32 	%r582, %r580, %r461, %p172;
$L__BB3_31:
	mov.b32 	%r498, 2;
	mov.b32 	%r499, 31;
	mov.b32 	%r500, -1;
	// begin inline asm
	shfl.sync.down.b32 %r481, %r582, %r498, %r499, %r500;
	// end inline asm
	// begin inline asm
	shfl.sync.down.b32 %r486, %r487, %r498, %r499, %r500;
	// end inline asm
	mov.b64 	{%r492, %r497}, %rd248;
	// begin inline asm
	shfl.sync.down.b32 %r491, %r492, %r498, %r499, %r500;
	// end inline asm
	// begin inline asm
	shfl.sync.down.b32 %r496, %r497, %r498, %r499, %r500;
	// end inline asm
	mov.b64 	%rd34, {%r491, %r496};
	setp.gt.s32 	%p173, %r460, 29;
	mov.u64 	%rd249, %rd248;
	mov.u32 	%r583, %r582;
	@%p173 bra 	$L__BB3_35;
	setp.lt.s32 	%p174, %r582, %r481;
	mov.u64 	%rd249, %rd34;
	mov.u32 	%r583, %r481;
	@%p174 bra 	$L__BB3_35;
	setp.lt.s32 	%p175, %r481, %r582;
	mov.u64 	%rd249, %rd248;
	mov.u32 	%r583, %r582;
	@%p175 bra 	$L__BB3_35;
	setp.lt.s64 	%p176, %rd248, %rd34;
	min.s64 	%rd249, %rd248, %rd34;
	selp.b32 	%r583, %r582, %r481, %p176;
$L__BB3_35:
	mov.b32 	%r518, 4;
	mov.b32 	%r519, 31;
	mov.b32 	%r520, -1;
	// begin inline asm
	shfl.sync.down.b32 %r501, %r583, %r518, %r519, %r520;
	// end inline asm
	// begin inline asm
	shfl.sync.down.b32 %r506, %r507, %r518, %r519, %r520;
	// end inline asm
	mov.b64 	{%r512, %r517}, %rd249;
	// begin inline asm
	shfl.sync.down.b32 %r511, %r512, %r518, %r519, %r520;
	// end inline asm
	// begin inline asm
	shfl.sync.down.b32 %r516, %r517, %r518, %r519, %r520;
	// end inline asm
	mov.b64 	%rd37, {%r511, %r516};
	setp.gt.s32 	%p177, %r460, 27;
	mov.u64 	%rd250, %rd249;
	mov.u32 	%r584, %r583;
	@%p177 bra 	$L__BB3_39;
	setp.lt.s32 	%p178, %r583, %r501;
	mov.u64 	%rd250, %rd37;
	mov.u32 	%r584, %r501;
	@%p178 bra 	$L__BB3_39;
	setp.lt.s32 	%p179, %r501, %r583;
	mov.u64 	%rd250, %rd249;
	mov.u32 	%r584, %r583;
	@%p179 bra 	$L__BB3_39;
	setp.lt.s64 	%p180, %rd249, %rd37;
	min.s64 	%rd250, %rd249, %rd37;
	selp.b32 	%r584, %r583, %r501, %p180;
$L__BB3_39:
	mov.b32 	%r538, 8;
	mov.b32 	%r539, 31;
	mov.b32 	%r540, -1;
	// begin inline asm
	shfl.sync.down.b32 %r521, %r584, %r538, %r539, %r540;
	// end inline asm
	// begin inline asm
	shfl.sync.down.b32 %r526, %r527, %r538, %r539, %r540;
	// end inline asm
	mov.b64 	{%r532, %r537}, %rd250;
	// begin inline asm
	shfl.sync.down.b32 %r531, %r532, %r538, %r539, %r540;
	// end inline asm
	// begin inline asm
	shfl.sync.down.b32 %r536, %r537, %r538, %r539, %r540;
	// end inline asm
	mov.b64 	%rd40, {%r531, %r536};
	setp.gt.s32 	%p181, %r460, 23;
	mov.u64 	%rd251, %rd250;
	mov.u32 	%r585, %r584;
	@%p181 bra 	$L__BB3_43;
	setp.lt.s32 	%p182, %r584, %r521;
	mov.u64 	%rd251, %rd40;
	mov.u32 	%r585, %r521;
	@%p182 bra 	$L__BB3_43;
	setp.lt.s32 	%p183, %r521, %r584;
	mov.u64 	%rd251, %rd250;
	mov.u32 	%r585, %r584;
	@%p183 bra 	$L__BB3_43;
	setp.lt.s64 	%p184, %rd250, %rd40;
	min.s64 	%rd251, %rd250, %rd40;
	selp.b32 	%r585, %r584, %r521, %p184;
$L__BB3_43:
	mov.b32 	%r558, 16;
	mov.b32 	%r559, 31;
	mov.b32 	%r560, -1;
	// begin inline asm
	shfl.sync.down.b32 %r541, %r585, %r558, %r559, %r560;
	// end inline asm
	// begin inline asm
	shfl.sync.down.b32 %r546, %r547, %r558, %r559, %r560;
	// end inline asm
	mov.b64 	{%r552, %r557}, %rd251;
	// begin inline asm
	shfl.sync.down.b32 %r551, %r552, %r558, %r559, %r560;
	// end inline asm
	// begin inline asm
	shfl.sync.down.b32 %r556, %r557, %r558, %r559, %r560;
	// end inline asm
	mov.b64 	%rd43, {%r551, %r556};
	setp.gt.s32 	%p185, %r460, 15;
	mov.u64 	%rd304, %rd251;
	mov.u32 	%r640, %r585;
	@%p185 bra 	$L__BB3_47;
	setp.lt.s32 	%p186, %r585, %r541;
	mov.u64 	%rd304, %rd43;
	mov.u32 	%r640, %r541;
	@%p186 bra 	$L__BB3_47;
	setp.lt.s32 	%p187, %r541, %r585;
	mov.u64 	%rd304, %rd251;
	mov.u32 	%r640, %r585;
	@%p187 bra 	$L__BB3_47;
	setp.lt.s64 	%p188, %rd251, %rd43;
	min.s64 	%rd304, %rd251, %rd43;
	selp.b32 	%r640, %r585, %r541, %p188;
$L__BB3_47:
	setp.ne.s32 	%p189, %r460, 0;
	@%p189 bra 	$L__BB3_49;
	shr.u32 	%r561, %r1, 1;
	and.b32  	%r562, %r561, 496;
	mov.u32 	%r563, _ZN6thrust24THRUST_300001_SM_1000_NS8cuda_cub4core6detail5shmemE;
	add.s32 	%r564, %r563, %r562;
	st.shared.u32 	[%r564+8], %r640;
	st.shared.u64 	[%r564+16], %rd304;
$L__BB3_49:
	bar.sync 	0;
	setp.ne.s32 	%p190, %r1, 0;
	@%p190 bra 	$L__BB3_204;
	ld.shared.u32 	%r52, [_ZN6thrust24THRUST_300001_SM_1000_NS8cuda_cub4core6detail5shmemE+24];
	ld.shared.u64 	%rd46, [_ZN6thrust24THRUST_300001_SM_1000_NS8cuda_cub4core6detail5shmemE+32];
	setp.lt.s32 	%p191, %r640, %r52;
	mov.u64 	%rd253, %rd46;
	mov.u32 	%r587, %r52;
	@%p191 bra 	$L__BB3_53;
	setp.lt.s32 	%p192, %r52, %r640;
	mov.u64 	%rd253, %rd304;
	mov.u32 	%r587, %r640;
	@%p192 bra 	$L__BB3_53;
	setp.lt.s64 	%p193, %rd304, %rd46;
	min.s64 	%rd253, %rd304, %rd46;
	selp.b32 	%r587, %r640, %r52, %p193;
$L__BB3_53:
	ld.shared.u32 	%r55, [_ZN6thrust24THRUST_300001_SM_1000_NS8cuda_cub4core6detail5shmemE+40];
	ld.shared.u64 	%rd49, [_ZN6thrust24THRUST_300001_SM_1000_NS8cuda_cub4core6detail5shmemE+48];
	setp.lt.s32 	%p194, %r587, %r55;
	mov.u64 	%rd254, %rd49;
	mov.u32 	%r588, %r55;
	@%p194 bra 	$L__BB3_56;
	setp.lt.s32 	%p195, %r55, %r587;
	mov.u64 	%rd254, %rd253;
	mov.u32 	%r588, %r587;
	@%p195 bra 	$L__BB3_56;
	setp.lt.s64 	%p196, %rd253, %rd49;
	min.s64 	%rd254, %rd253, %rd49;
	selp.b32 	%r588, %r587, %r55, %p196;
$L__BB3_56:
	ld.shared.u32 	%r58, [_ZN6thrust24THRUST_300001_SM_1000_NS8cuda_cub4core6detail5shmemE+56];
	ld.shared.u64 	%rd52, [_ZN6thrust24THRUST_300001_SM_1000_NS8cuda_cub4core6detail5shmemE+64];
	setp.lt.s32 	%p197, %r588, %r58;
	mov.u64 	%rd255, %rd52;
	mov.u32 	%r589, %r58;
	@%p197 bra 	$L__BB3_59;
	setp.lt.s32 	%p198, %r58, %r588;
	mov.u64 	%rd255, %rd254;
	mov.u32 	%r589, %r588;
	@%p198 bra 	$L__BB3_59;
	setp.lt.s64 	%p199, %rd254, %rd52;
	min.s64 	%rd255, %rd254, %rd52;
	selp.b32 	%r589, %r588, %r58, %p199;
$L__BB3_59:
	ld.shared.u32 	%r61, [_ZN6thrust24THRUST_300001_SM_1000_NS8cuda_cub4core6detail5shmemE+72];
	ld.shared.u64 	%rd55, [_ZN6thrust24THRUST_300001_SM_1000_NS8cuda_cub4core6detail5shmemE+80];
	setp.lt.s32 	%p200, %r589, %r61;
	mov.u64 	%rd256, %rd55;
	mov.u32 	%r590, %r61;
	@%p200 bra 	$L__BB3_62;
	setp.lt.s32 	%p201, %r61, %r589;
	mov.u64 	%rd256, %rd255;
	mov.u32 	%r590, %r589;
	@%p201 bra 	$L__BB3_62;
	setp.lt.s64 	%p202, %rd255, %rd55;
	min.s64 	%rd256, %rd255, %rd55;
	selp.b32 	%r590, %r589, %r61, %p202;
$L__BB3_62:
	ld.shared.u32 	%r64, [_ZN6thrust24THRUST_300001_SM_1000_NS8cuda_cub4core6detail5shmemE+88];
	ld.shared.u64 	%rd58, [_ZN6thrust24THRUST_300001_SM_1000_NS8cuda_cub4core6detail5shmemE+96];
	setp.lt.s32 	%p203, %r590, %r64;
	mov.u64 	%rd257, %rd58;
	mov.u32 	%r591, %r64;
	@%p203 bra 	$L__BB3_65;
	setp.lt.s32 	%p204, %r64, %r590;
	mov.u64 	%rd257, %rd256;
	mov.u32 	%r591, %r590;
	@%p204 bra 	$L__BB3_65;
	setp.lt.s64 	%p205, %rd256, %rd58;
	min.s64 	%rd257, %rd256, %rd58;
	selp.b32 	%r591, %r590, %r64, %p205;
$L__BB3_65:
	ld.shared.u32 	%r67, [_ZN6thrust24THRUST_300001_SM_1000_NS8cuda_cub4core6detail5shmemE+104];
	ld.shared.u64 	%rd61, [_ZN6thrust24THRUST_300001_SM_1000_NS8cuda_cub4core6detail5shmemE+112];
	setp.lt.s32 	%p206, %r591, %r67;
	mov.u64 	%rd258, %rd61;
	mov.u32 	%r592, %r67;
	@%p206 bra 	$L__BB3_68;
	setp.lt.s32 	%p207, %r67, %r591;
	mov.u64 	%rd258, %rd257;
	mov.u32 	%r592, %r591;
	@%p207 bra 	$L__BB3_68;
	setp.lt.s64 	%p208, %rd257, %rd61;
	min.s64 	%rd258, %rd257, %rd61;
	selp.b32 	%r592, %r591, %r67, %p208;
$L__BB3_68:
	ld.shared.u32 	%r70, [_ZN6thrust24THRUST_300001_SM_1000_NS8cuda_cub4core6detail5shmemE+120];
	ld.shared.u64 	%rd64, [_ZN6thrust24THRUST_300001_SM_1000_NS8cuda_cub4core6detail5shmemE+128];
	setp.lt.s32 	%p209, %r592, %r70;
	mov.u32 	%r640, %r70;
	mov.u64 	%rd304, %rd64;
	@%p209 bra 	$L__BB3_204;
	setp.lt.s32 	%p210, %r70, %r592;
	mov.u32 	%r640, %r592;
	mov.u64 	%rd304, %rd258;
	@%p210 bra 	$L__BB3_204;
	setp.lt.s64 	%p211, %rd258, %rd64;
	min.s64 	%rd304, %rd258, %rd64;
	selp.b32 	%r640, %r592, %r70, %p211;
	bra.uni 	$L__BB3_204;
$L__BB3_71:
	// begin inline asm
	mov.u32 %r347, %laneid;
	// end inline asm
	and.b32  	%r368, %r1, 992;
	add.s32 	%r369, %r368, 32;
	setp.gt.s32 	%p118, %r369, %r205;
	not.b32 	%r370, %r368;
	add.s32 	%r371, %r205, %r370;
	selp.b32 	%r366, %r371, 31, %p118;
	mov.b32 	%r365, 1;
	mov.b32 	%r367, -1;
	// begin inline asm
	shfl.sync.down.b32 %r348, %r580, %r365, %r366, %r367;
	// end inline asm
	// begin inline asm
	shfl.sync.down.b32 %r353, %r354, %r365, %r366, %r367;
	// end inline asm
	mov.b64 	{%r359, %r364}, %rd246;
	// begin inline asm
	shfl.sync.down.b32 %r358, %r359, %r365, %r366, %r367;
	// end inline asm
	// begin inline asm
	shfl.sync.down.b32 %r363, %r364, %r365, %r366, %r367;
	// end inline asm
	mov.b64 	%rd66, {%r358, %r363};
	setp.ge.s32 	%p119, %r347, %r366;
	mov.u32 	%r593, %r580;
	mov.u64 	%rd259, %rd246;
	@%p119 bra 	$L__BB3_75;
	setp.lt.s32 	%p120, %r580, %r348;
	mov.u32 	%r593, %r348;
	mov.u64 	%rd259, %rd66;
	@%p120 bra 	$L__BB3_75;
	setp.lt.s32 	%p121, %r348, %r580;
	mov.u32 	%r593, %r580;
	mov.u64 	%rd259, %rd246;
	@%p121 bra 	$L__BB3_75;
	setp.lt.s64 	%p122, %rd246, %rd66;
	selp.b32 	%r593, %r580, %r348, %p122;
	min.s64 	%rd259, %rd246, %rd66;
$L__BB3_75:
	mov.b32 	%r389, 2;
	mov.b32 	%r391, -1;
	// begin inline asm
	shfl.sync.down.b32 %r372, %r593, %r389, %r366, %r391;
	// end inline asm
	// begin inline asm
	shfl.sync.down.b32 %r377, %r378, %r389, %r366, %r391;
	// end inline asm
	mov.b64 	{%r383, %r388}, %rd259;
	// begin inline asm
	shfl.sync.down.b32 %r382, %r383, %r389, %r366, %r391;
	// end inline asm
	// begin inline asm
	shfl.sync.down.b32 %r387, %r388, %r389, %r366, %r391;
	// end inline asm
	mov.b64 	%rd69, {%r382, %r387};
	add.s32 	%r392, %r347, 2;
	setp.gt.s32 	%p123, %r392, %r366;
	mov.u32 	%r594, %r593;
	mov.u64 	%rd260, %rd259;
	@%p123 bra 	$L__BB3_79;
	setp.lt.s32 	%p124, %r593, %r372;
	mov.u32 	%r594, %r372;
	mov.u64 	%rd260, %rd69;
	@%p124 bra 	$L__BB3_79;
	setp.lt.s32 	%p125, %r372, %r593;
	mov.u32 	%r594, %r593;
	mov.u64 	%rd260, %rd259;
	@%p125 bra 	$L__BB3_79;
	setp.lt.s64 	%p126, %rd259, %rd69;
	selp.b32 	%r594, %r593, %r372, %p126;
	min.s64 	%rd260, %rd259, %rd69;
$L__BB3_79:
	mov.b32 	%r410, 4;
	mov.b32 	%r412, -1;
	// begin inline asm
	shfl.sync.down.b32 %r393, %r594, %r410, %r366, %r412;
	// end inline asm
	// begin inline asm
	shfl.sync.down.b32 %r398, %r399, %r410, %r366, %r412;
	// end inline asm
	mov.b64 	{%r404, %r409}, %rd260;
	// begin inline asm
	shfl.sync.down.b32 %r403, %r404, %r410, %r366, %r412;
	// end inline asm
	// begin inline asm
	shfl.sync.down.b32 %r408, %r409, %r410, %r366, %r412;
	// end inline asm
	mov.b64 	%rd72, {%r403, %r408};
	add.s32 	%r413, %r347, 4;
	setp.gt.s32 	%p127, %r413, %r366;
	mov.u32 	%r595, %r594;
	mov.u64 	%rd261, %rd260;
	@%p127 bra 	$L__BB3_83;
	setp.lt.s32 	%p128, %r594, %r393;
	mov.u32 	%r595, %r393;
	mov.u64 	%rd261, %rd72;
	@%p128 bra 	$L__BB3_83;
	setp.lt.s32 	%p129, %r393, %r594;
	mov.u32 	%r595, %r594;
	mov.u64 	%rd261, %rd260;
	@%p129 bra 	$L__BB3_83;
	setp.lt.s64 	%p130, %rd260, %rd72;
	selp.b32 	%r595, %r594, %r393, %p130;
	min.s64 	%rd261, %rd260, %rd72;
$L__BB3_83:
	mov.b32 	%r431, 8;
	mov.b32 	%r433, -1;
	// begin inline asm
	shfl.sync.down.b32 %r414, %r595, %r431, %r366, %r433;
	// end inline asm
	// begin inline asm
	shfl.sync.down.b32 %r419, %r420, %r431, %r366, %r433;
	// end inline asm
	mov.b64 	{%r425, %r430}, %rd261;
	// begin inline asm
	shfl.sync.down.b32 %r424, %r425, %r431, %r366, %r433;
	// end inline asm
	// begin inline asm
	shfl.sync.down.b32 %r429, %r430, %r431, %r366, %r433;
	// end inline asm
	mov.b64 	%rd75, {%r424, %r429};
	add.s32 	%r434, %r347, 8;
	setp.gt.s32 	%p131, %r434, %r366;
	mov.u32 	%r596, %r595;
	mov.u64 	%rd262, %rd261;
	@%p131 bra 	$L__BB3_87;
	setp.lt.s32 	%p132, %r595, %r414;
	mov.u32 	%r596, %r414;
	mov.u64 	%rd262, %rd75;
	@%p132 bra 	$L__BB3_87;
	setp.lt.s32 	%p133, %r414, %r595;
	mov.u32 	%r596, %r595;
	mov.u64 	%rd262, %rd261;
	@%p133 bra 	$L__BB3_87;
	setp.lt.s64 	%p134, %rd261, %rd75;
	selp.b32 	%r596, %r595, %r414, %p134;
	min.s64 	%rd262, %rd261, %rd75;
$L__BB3_87:
	mov.b32 	%r452, 16;
	mov.b32 	%r454, -1;
	// begin inline asm
	shfl.sync.down.b32 %r435, %r596, %r452, %r366, %r454;
	// end inline asm
	// begin inline asm
	shfl.sync.down.b32 %r440, %r441, %r452, %r366, %r454;
	// end inline asm
	mov.b64 	{%r446, %r451}, %rd262;
	// begin inline asm
	shfl.sync.down.b32 %r445, %r446, %r452, %r366, %r454;
	// end inline asm
	// begin inline asm
	shfl.sync.down.b32 %r450, %r451, %r452, %r366, %r454;
	// end inline asm
	mov.b64 	%rd78, {%r445, %r450};
	add.s32 	%r455, %r347, 16;
	setp.gt.s32 	%p135, %r455, %r366;
	mov.u32 	%r640, %r596;
	mov.u64 	%rd304, %rd262;
	@%p135 bra 	$L__BB3_91;
	setp.lt.s32 	%p136, %r596, %r435;
	mov.u32 	%r640, %r435;
	mov.u64 	%rd304, %rd78;
	@%p136 bra 	$L__BB3_91;
	setp.lt.s32 	%p137, %r435, %r596;
	mov.u32 	%r640, %r596;
	mov.u64 	%rd304, %rd262;
	@%p137 bra 	$L__BB3_91;
	setp.lt.s64 	%p138, %rd262, %rd78;
	selp.b32 	%r640, %r596, %r435, %p138;
	min.s64 	%rd304, %rd262, %rd78;
$L__BB3_91:
	setp.ne.s32 	%p139, %r347, 0;
	@%p139 bra 	$L__BB3_93;
	shr.u32 	%r456, %r1, 1;
	and.b32  	%r457, %r456, 496;
	mov.u32 	%r458, _ZN6thrust24THRUST_300001_SM_1000_NS8cuda_cub4core6detail5shmemE;
	add.s32 	%r459, %r458, %r457;
	st.shared.u32 	[%r459+8], %r640;
	st.shared.u64 	[%r459+16], %rd304;
$L__BB3_93:
	bar.sync 	0;
	setp.ne.s32 	%p140, %r1, 0;
	@%p140 bra 	$L__BB3_204;
	setp.lt.s32 	%p141, %r205, 33;
	mov.u32 	%r598, %r640;
	mov.u64 	%rd264, %rd304;
	@%p141 bra 	$L__BB3_98;
	ld.shared.u32 	%r89, [_ZN6thrust24THRUST_300001_SM_1000_NS8cuda_cub4core6detail5shmemE+24];
	ld.shared.u64 	%rd81, [_ZN6thrust24THRUST_300001_SM_1000_NS8cuda_cub4core6detail5shmemE+32];
	setp.lt.s32 	%p142, %r640, %r89;
	mov.u32 	%r598, %r89;
	mov.u64 	%rd264, %rd81;
	@%p142 bra 	$L__BB3_98;
	setp.lt.s32 	%p143, %r89, %r640;
	mov.u32 	%r598, %r640;
	mov.u64 	%rd264, %rd304;
	@%p143 bra 	$L__BB3_98;
	setp.lt.s64 	%p144, %rd304, %rd81;
	selp.b32 	%r598, %r640, %r89, %p144;
	min.s64 	%rd264, %rd304, %rd81;
$L__BB3_98:
	setp.lt.s32 	%p145, %r205, 65;
	mov.u32 	%r599, %r598;
	mov.u64 	%rd265, %rd264;
	@%p145 bra 	$L__BB3_102;
	ld.shared.u32 	%r92, [_ZN6thrust24THRUST_300001_SM_1000_NS8cuda_cub4core6detail5shmemE+40];
	ld.shared.u64 	%rd84, [_ZN6thrust24THRUST_300001_SM_1000_NS8cuda_cub4core6detail5shmemE+48];
	setp.lt.s32 	%p146, %r598, %r92;
	mov.u32 	%r599, %r92;
	mov.u64 	%rd265, %rd84;
	@%p146 bra 	$L__BB3_102;
	setp.lt.s32 	%p147, %r92, %r598;
	mov.u32 	%r599, %r598;
	mov.u64 	%rd265, %rd264;
	@%p147 bra 	$L__BB3_102;
	setp.lt.s64 	%p148, %rd264, %rd84;
	selp.b32 	%r599, %r598, %r92, %p148;
	min.s64 	%rd265, %rd264, %rd84;
$L__BB3_102:
	setp.lt.s32 	%p149, %r205, 97;
	mov.u32 	%r600, %r599;
	mov.u64 	%rd266, %rd265;
	@%p149 bra 	$L__BB3_106;
	ld.shared.u32 	%r95, [_ZN6thrust24THRUST_300001_SM_1000_NS8cuda_cub4core6detail5shmemE+56];
	ld.shared.u64 	%rd87, [_ZN6thrust24THRUST_300001_SM_1000_NS8cuda_cub4core6detail5shmemE+64];
	setp.lt.s32 	%p150, %r599, %r95;
	mov.u32 	%r600, %r95;
	mov.u64 	%rd266, %rd87;
	@%p150 bra 	$L__BB3_106;
	setp.lt.s32 	%p151, %r95, %r599;
	mov.u32 	%r600, %r599;
	mov.u64 	%rd266, %rd265;
	@%p151 bra 	$L__BB3_106;
	setp.lt.s64 	%p152, %rd265, %rd87;
	selp.b32 	%r600, %r599, %r95, %p152;
	min.s64 	%rd266, %rd265, %rd87;
$L__BB3_106:
	setp.lt.s32 	%p153, %r205, 129;
	mov.u32 	%r601, %r600;
	mov.u64 	%rd267, %rd266;
	@%p153 bra 	$L__BB3_110;
	ld.shared.u32 	%r98, [_ZN6thrust24THRUST_300001_SM_1000_NS8cuda_cub4core6detail5shmemE+72];
	ld.shared.u64 	%rd90, [_ZN6thrust24THRUST_300001_SM_1000_NS8cuda_cub4core6detail5shmemE+80];
	setp.lt.s32 	%p154, %r600, %r98;
	mov.u32 	%r601, %r98;
	mov.u64 	%rd267, %rd90;
	@%p154 bra 	$L__BB3_110;
	setp.lt.s32 	%p155, %r98, %r600;
	mov.u32 	%r601, %r600;
	mov.u64 	%rd267, %rd266;
	@%p155 bra 	$L__BB3_110;
	setp.lt.s64 	%p156, %rd266, %rd90;
	selp.b32 	%r601, %r600, %r98, %p156;
	min.s64 	%rd267, %rd266, %rd90;
$L__BB3_110:
	setp.lt.s32 	%p157, %r205, 161;
	mov.u32 	%r602, %r601;
	mov.u64 	%rd268, %rd267;
	@%p157 bra 	$L__BB3_114;
	ld.shared.u32 	%r101, [_ZN6thrust24THRUST_300001_SM_1000_NS8cuda_cub4core6detail5shmemE+88];
	ld.shared.u64 	%rd93, [_ZN6thrust24THRUST_300001_SM_1000_NS8cuda_cub4core6detail5shmemE+96];
	setp.lt.s32 	%p158, %r601, %r101;
	mov.u32 	%r602, %r101;
	mov.u64 	%rd268, %rd93;
	@%p158 bra 	$L__BB3_114;
	setp.lt.s32 	%p159, %r101, %r601;
	mov.u32 	%r602, %r601;
	mov.u64 	%rd268, %rd267;
	@%p159 bra 	$L__BB3_114;
	setp.lt.s64 	%p160, %rd267, %rd93;
	selp.b32 	%r602, %r601, %r101, %p160;
	min.s64 	%rd268, %rd267, %rd93;
$L__BB3_114:
	setp.lt.s32 	%p161, %r205, 193;
	mov.u32 	%r603, %r602;
	mov.u64 	%rd269, %rd268;
	@%p161 bra 	$L__BB3_118;
	ld.shared.u32 	%r104, [_ZN6thrust24THRUST_300001_SM_1000_NS8cuda_cub4core6detail5shmemE+104];
	ld.shared.u64 	%rd96, [_ZN6thrust24THRUST_300001_SM_1000_NS8cuda_cub4core6detail5shmemE+112];
	setp.lt.s32 	%p162, %r602, %r104;
	mov.u32 	%r603, %r104;
	mov.u64 	%rd269, %rd96;
	@%p162 bra 	$L__BB3_118;
	setp.lt.s32 	%p163, %r104, %r602;
	mov.u32 	%r603, %r602;
	mov.u64 	%rd269, %rd268;
	@%p163 bra 	$L__BB3_118;
	setp.lt.s64 	%p164, %rd268, %rd96;
	selp.b32 	%r603, %r602, %r104, %p164;
	min.s64 	%rd269, %rd268, %rd96;
$L__BB3_118:
	setp.lt.s32 	%p165, %r205, 225;
	mov.u32 	%r640, %r603;
	mov.u64 	%rd304, %rd269;
	@%p165 bra 	$L__BB3_204;
	ld.shared.u32 	%r107, [_ZN6thrust24THRUST_300001_SM_1000_NS8cuda_cub4core6detail5shmemE+120];
	ld.shared.u64 	%rd99, [_ZN6thrust24THRUST_300001_SM_1000_NS8cuda_cub4core6detail5shmemE+128];
	setp.lt.s32 	%p166, %r603, %r107;
	mov.u32 	%r640, %r107;
	mov.u64 	%rd304, %rd99;
	@%p166 bra 	$L__BB3_204;
	setp.lt.s32 	%p167, %r107, %r603;
	mov.u32 	%r640, %r603;
	mov.u64 	%rd304, %rd269;
	@%p167 bra 	$L__BB3_204;
	setp.lt.s64 	%p168, %rd269, %rd99;
	selp.b32 	%r640, %r603, %r107, %p168;
	min.s64 	%rd304, %rd269, %rd99;
	bra.uni 	$L__BB3_204;
$L__BB3_122:
	mov.u32 	%r109, %tid.x;
	cvt.u64.u32 	%rd101, %r109;
	mul.wide.u32 	%rd197, %r109, 4;
	add.s64 	%rd102, %rd1, %rd197;
	ld.global.u32 	%r206, [%rd102];
	add.s32 	%r207, %r109, 256;
	cvt.u64.u32 	%rd198, %r207;
	ld.global.u32 	%r208, [%rd102+1024];
	add.s32 	%r209, %r109, 512;
	cvt.u64.u32 	%rd199, %r209;
	ld.global.u32 	%r210, [%rd102+2048];
	add.s32 	%r211, %r109, 768;
	cvt.u64.u32 	%rd200, %r211;
	ld.global.u32 	%r212, [%rd102+3072];
	or.b32  	%r213, %r109, 1024;
	cvt.u64.u32 	%rd103, %r213;
	add.s64 	%rd291, %rd195, %rd103;
	ld.global.u32 	%r627, [%rd102+4096];
	setp.lt.s32 	%p3, %r206, %r208;
	max.s32 	%r214, %r206, %r208;
	selp.b64 	%rd201, %rd198, %rd101, %p3;
	setp.lt.s32 	%p4, %r214, %r210;
	max.s32 	%r215, %r214, %r210;
	selp.b64 	%rd202, %rd199, %rd201, %p4;
	setp.lt.s32 	%p5, %r215, %r212;
	max.s32 	%r111, %r215, %r212;
	selp.b64 	%rd105, %rd200, %rd202, %p5;
	setp.lt.s32 	%p6, %r111, %r627;
	@%p6 bra 	$L__BB3_124;
	setp.lt.s32 	%p7, %r627, %r111;
	setp.lt.u64 	%p8, %rd105, %rd103;
	or.pred  	%p9, %p7, %p8;
	selp.b32 	%r627, %r111, %r627, %p9;
	add.s64 	%rd203, %rd195, %rd105;
	selp.b64 	%rd291, %rd203, %rd291, %p9;
$L__BB3_124:
	setp.lt.u32 	%p10, %r205, 2560;
	mov.b32 	%r613, 1280;
	@%p10 bra 	$L__BB3_137;
	mov.b32 	%r605, 1280;
	mov.u32 	%r606, %r627;
	mov.u64 	%rd271, %rd291;
$L__BB3_126:
	cvt.u64.u32 	%rd204, %r605;
	add.s64 	%rd205, %rd101, %rd204;
	mul.wide.u32 	%rd206, %r605, 4;
	add.s64 	%rd207, %rd102, %rd206;
	add.s64 	%rd272, %rd205, %rd195;
	ld.global.u32 	%r607, [%rd207];
	add.s64 	%rd273, %rd272, 256;
	ld.global.u32 	%r608, [%rd207+1024];
	add.s64 	%rd274, %rd272, 512;
	ld.global.u32 	%r609, [%rd207+2048];
	add.s64 	%rd275, %rd272, 768;
	ld.global.u32 	%r610, [%rd207+3072];
	add.s64 	%rd291, %rd272, 1024;
	ld.global.u32 	%r627, [%rd207+4096];
	setp.lt.s32 	%p11, %r606, %r607;
	@%p11 bra 	$L__BB3_128;
	setp.lt.s32 	%p12, %r607, %r606;
	setp.lt.s64 	%p13, %rd271, %rd272;
	or.pred  	%p14, %p12, %p13;
	selp.b32 	%r607, %r606, %r607, %p14;
	selp.b64 	%rd272, %rd271, %rd272, %p14;
$L__BB3_128:
	setp.lt.s32 	%p15, %r607, %r608;
	@%p15 bra 	$L__BB3_130;
	setp.lt.s32 	%p16, %r608, %r607;
	setp.lt.s64 	%p17, %rd272, %rd273;
	or.pred  	%p18, %p16, %p17;
	selp.b32 	%r608, %r607, %r608, %p18;
	selp.b64 	%rd273, %rd272, %rd273, %p18;
$L__BB3_130:
	setp.lt.s32 	%p19, %r608, %r609;
	@%p19 bra 	$L__BB3_132;
	setp.lt.s32 	%p20, %r609, %r608;
	setp.lt.s64 	%p21, %rd273, %rd274;
	or.pred  	%p22, %p20, %p21;
	selp.b32 	%r609, %r608, %r609, %p22;
	selp.b64 	%rd274, %rd273, %rd274, %p22;
$L__BB3_132:
	setp.lt.s32 	%p23, %r609, %r610;
	@%p23 bra 	$L__BB3_134;
	setp.lt.s32 	%p24, %r610, %r609;
	setp.lt.s64 	%p25, %rd274, %rd275;
	or.pred  	%p26, %p24, %p25;
	selp.b32 	%r610, %r609, %r610, %p26;
	selp.b64 	%rd275, %rd274, %rd275, %p26;
$L__BB3_134:
	setp.lt.s32 	%p27, %r610, %r627;
	@%p27 bra 	$L__BB3_136;
	setp.lt.s32 	%p28, %r627, %r610;
	setp.lt.s64 	%p29, %rd275, %rd291;
	or.pred  	%p30, %p28, %p29;
	selp.b32 	%r627, %r610, %r627, %p30;
	selp.b64 	%rd291, %rd275, %rd291, %p30;
$L__BB3_136:
	add.s32 	%r613, %r605, 1280;
	add.s32 	%r218, %r605, 2560;
	setp.le.s32 	%p31, %r218, %r205;
	mov.u32 	%r605, %r613;
	mov.u32 	%r606, %r627;
	mov.u64 	%rd271, %rd291;
	@%p31 bra 	$L__BB3_126;
$L__BB3_137:
	setp.le.s32 	%p32, %r205, %r613;
	@%p32 bra 	$L__BB3_160;
	sub.s32 	%r134, %r205, %r613;
	setp.ge.s32 	%p33, %r109, %r134;
	@%p33 bra 	$L__BB3_160;
	not.b32 	%r220, %r109;
	add.s32 	%r221, %r205, %r220;
	sub.s32 	%r135, %r221, %r613;
	and.b32  	%r222, %r135, 768;
	setp.eq.s32 	%p34, %r222, 768;
	mov.u32 	%r618, %r109;
	@%p34 bra 	$L__BB3_145;
	add.s32 	%r223, %r109, %r613;
	cvt.u64.u32 	%rd209, %r223;
	add.s64 	%rd279, %rd195, %rd209;
	mul.wide.u32 	%rd210, %r223, 4;
	add.s64 	%rd278, %rd1, %rd210;
	shr.u32 	%r224, %r135, 8;
	add.s32 	%r225, %r224, 1;
	and.b32  	%r226, %r225, 3;
	neg.s32 	%r614, %r226;
	mov.u32 	%r618, %r109;
$L__BB3_141:
	.pragma "nounroll";
	mov.u64 	%rd129, %rd291;
	mov.u32 	%r139, %r627;
	ld.global.u32 	%r140, [%rd278];
	setp.lt.s32 	%p35, %r139, %r140;
	mov.u32 	%r627, %r140;
	mov.u64 	%rd291, %rd279;
	@%p35 bra 	$L__BB3_144;
	setp.lt.s32 	%p36, %r140, %r139;
	mov.u32 	%r627, %r139;
	mov.u64 	%rd291, %rd129;
	@%p36 bra 	$L__BB3_144;
	setp.lt.s64 	%p37, %rd129, %rd279;
	selp.b32 	%r627, %r139, %r140, %p37;
	min.s64 	%rd291, %rd129, %rd279;
$L__BB3_144:
	add.s32 	%r618, %r618, 256;
	add.s64 	%rd279, %rd279, 256;
	add.s64 	%rd278, %rd278, 1024;
	add.s32 	%r614, %r614, 1;
	setp.ne.s32 	%p38, %r614, 0;
	@%p38 bra 	$L__BB3_141;
$L__BB3_145:
	setp.lt.u32 	%p39, %r135, 768;
	@%p39 bra 	$L__BB3_160;
	add.s32 	%r621, %r618, %r613;
	cvt.u64.u32 	%rd211, %r621;
	add.s64 	%rd286, %rd195, %rd211;
	cvt.u64.u32 	%rd212, %r618;
	cvt.u64.u32 	%rd213, %r613;
	add.s64 	%rd214, %rd212, %rd213;
	shl.b64 	%rd215, %rd214, 2;
	add.s64 	%rd216, %rd215, %rd1;
	add.s64 	%rd285, %rd216, 3072;
	mul.wide.u32 	%rd217, %r621, 4;
	add.s64 	%rd284, %rd1, %rd217;
	add.s32 	%r622, %r618, 512;
$L__BB3_147:
	mov.u32 	%r151, %r622;
	ld.global.u32 	%r153, [%rd284];
	setp.lt.s32 	%p40, %r627, %r153;
	mov.u32 	%r624, %r153;
	mov.u64 	%rd288, %rd286;
	@%p40 bra 	$L__BB3_150;
	setp.lt.s32 	%p41, %r153, %r627;
	mov.u32 	%r624, %r627;
	mov.u64 	%rd288, %rd291;
	@%p41 bra 	$L__BB3_150;
	setp.lt.s64 	%p42, %rd291, %rd286;
	selp.b32 	%r624, %r627, %r153, %p42;
	min.s64 	%rd288, %rd291, %rd286;
$L__BB3_150:
	add.s32 	%r227, %r621, 256;
	cvt.u64.u32 	%rd218, %r227;
	add.s64 	%rd145, %rd195, %rd218;
	ld.global.u32 	%r156, [%rd285+-2048];
	setp.lt.s32 	%p43, %r624, %r156;
	mov.u32 	%r625, %r156;
	mov.u64 	%rd289, %rd145;
	@%p43 bra 	$L__BB3_153;
	setp.lt.s32 	%p44, %r156, %r624;
	mov.u32 	%r625, %r624;
	mov.u64 	%rd289, %rd288;
	@%p44 bra 	$L__BB3_153;
	setp.lt.s64 	%p45, %rd288, %rd145;
	selp.b32 	%r625, %r624, %r156, %p45;
	min.s64 	%rd289, %rd288, %rd145;
$L__BB3_153:
	add.s32 	%r228, %r621, 512;
	cvt.u64.u32 	%rd219, %r228;
	add.s64 	%rd148, %rd195, %rd219;
	ld.global.u32 	%r159, [%rd285+-1024];
	setp.lt.s32 	%p46, %r625, %r159;
	mov.u32 	%r626, %r159;
	mov.u64 	%rd290, %rd148;
	@%p46 bra 	$L__BB3_156;
	setp.lt.s32 	%p47, %r159, %r625;
	mov.u32 	%r626, %r625;
	mov.u64 	%rd290, %rd289;
	@%p47 bra 	$L__BB3_156;
	setp.lt.s64 	%p48, %rd289, %rd148;
	selp.b32 	%r626, %r625, %r159, %p48;
	min.s64 	%rd290, %rd289, %rd148;
$L__BB3_156:
	add.s32 	%r229, %r621, 768;
	cvt.u64.u32 	%rd220, %r229;
	add.s64 	%rd151, %rd195, %rd220;
	ld.global.u32 	%r162, [%rd285];
	setp.lt.s32 	%p49, %r626, %r162;
	mov.u32 	%r627, %r162;
	mov.u64 	%rd291, %rd151;
	@%p49 bra 	$L__BB3_159;
	setp.lt.s32 	%p50, %r162, %r626;
	mov.u32 	%r627, %r626;
	mov.u64 	%rd291, %rd290;
	@%p50 bra 	$L__BB3_159;
	setp.lt.s64 	%p51, %rd290, %rd151;
	selp.b32 	%r627, %r626, %r162, %p51;
	min.s64 	%rd291, %rd290, %rd151;
$L__BB3_159:
	add.s64 	%rd286, %rd286, 1024;
	add.s64 	%rd285, %rd285, 4096;
	add.s64 	%rd284, %rd284, 4096;
	add.s32 	%r622, %r151, 1024;
	add.s32 	%r230, %r151, 512;
	add.s32 	%r621, %r621, 1024;
	setp.lt.s32 	%p52, %r230, %r134;
	@%p52 bra 	$L__BB3_147;
$L__BB3_160:
	// begin inline asm
	mov.u32 %r231, %laneid;
	// end inline asm
	mov.b32 	%r249, 1;
	mov.b32 	%r250, 31;
	mov.b32 	%r251, -1;
	// begin inline asm
	shfl.sync.down.b32 %r232, %r627, %r249, %r250, %r251;
	// end inline asm
	// begin inline asm
	shfl.sync.down.b32 %r237, %r238, %r249, %r250, %r251;
	// end inline asm
	mov.b64 	{%r243, %r248}, %rd291;
	// begin inline asm
	shfl.sync.down.b32 %r242, %r243, %r249, %r250, %r251;
	// end inline asm
	// begin inline asm
	shfl.sync.down.b32 %r247, %r248, %r249, %r250, %r251;
	// end inline asm
	mov.b64 	%rd158, {%r242, %r247};
	setp.gt.s32 	%p53, %r231, 30;
	mov.u32 	%r629, %r627;
	mov.u64 	%rd293, %rd291;
	@%p53 bra 	$L__BB3_164;
	setp.lt.s32 	%p54, %r627, %r232;
	mov.u32 	%r629, %r232;
	mov.u64 	%rd293, %rd158;
	@%p54 bra 	$L__BB3_164;
	setp.lt.s32 	%p55, %r232, %r627;
	mov.u32 	%r629, %r627;
	mov.u64 	%rd293, %rd291;
	@%p55 bra 	$L__BB3_164;
	setp.lt.s64 	%p56, %rd291, %rd158;
	selp.b32 	%r629, %r627, %r232, %p56;
	min.s64 	%rd293, %rd291, %rd158;
$L__BB3_164:
	mov.b32 	%r269, 2;
	mov.b32 	%r270, 31;
	mov.b32 	%r271, -1;
	// begin inline asm
	shfl.sync.down.b32 %r252, %r629, %r269, %r270, %r271;
	// end inline asm
	// begin inline asm
	shfl.sync.down.b32 %r257, %r258, %r269, %r270, %r271;
	// end inline asm
	mov.b64 	{%r263, %r268}, %rd293;
	// begin inline asm
	shfl.sync.down.b32 %r262, %r263, %r269, %r270, %r271;
	// end inline asm
	// begin inline asm
	shfl.sync.down.b32 %r267, %r268, %r269, %r270, %r271;
	// end inline asm
	mov.b64 	%rd161, {%r262, %r267};
	setp.gt.s32 	%p57, %r231, 29;
	mov.u32 	%r630, %r629;
	mov.u64 	%rd294, %rd293;
	@%p57 bra 	$L__BB3_168;
	setp.lt.s32 	%p58, %r629, %r252;
	mov.u32 	%r630, %r252;
	mov.u64 	%rd294, %rd161;
	@%p58 bra 	$L__BB3_168;
	setp.lt.s32 	%p59, %r252, %r629;
	mov.u32 	%r630, %r629;
	mov.u64 	%rd294, %rd293;
	@%p59 bra 	$L__BB3_168;
	setp.lt.s64 	%p60, %rd293, %rd161;
	selp.b32 	%r630, %r629, %r252, %p60;
	min.s64 	%rd294, %rd293, %rd161;
$L__BB3_168:
	mov.b32 	%r289, 4;
	mov.b32 	%r290, 31;
	mov.b32 	%r291, -1;
	// begin inline asm
	shfl.sync.down.b32 %r272, %r630, %r289, %r290, %r291;
	// end inline asm
	// begin inline asm
	shfl.sync.down.b32 %r277, %r278, %r289, %r290, %r291;
	// end inline asm
	mov.b64 	{%r283, %r288}, %rd294;
	// begin inline asm
	shfl.sync.down.b32 %r282, %r283, %r289, %r290, %r291;
	// end inline asm
	// begin inline asm
	shfl.sync.down.b32 %r287, %r288, %r289, %r290, %r291;
	// end inline asm
	mov.b64 	%rd164, {%r282, %r287};
	setp.gt.s32 	%p61, %r231, 27;
	mov.u32 	%r631, %r630;
	mov.u64 	%rd295, %rd294;
	@%p61 bra 	$L__BB3_172;
	setp.lt.s32 	%p62, %r630, %r272;
	mov.u32 	%r631, %r272;
	mov.u64 	%rd295, %rd164;
	@%p62 bra 	$L__BB3_172;
	setp.lt.s32 	%p63, %r272, %r630;
	mov.u32 	%r631, %r630;
	mov.u64 	%rd295, %rd294;
	@%p63 bra 	$L__BB3_172;
	setp.lt.s64 	%p64, %rd294, %rd164;
	selp.b32 	%r631, %r630, %r272, %p64;
	min.s64 	%rd295, %rd294, %rd164;
$L__BB3_172:
	mov.b32 	%r309, 8;
	mov.b32 	%r310, 31;
	mov.b32 	%r311, -1;
	// begin inline asm
	shfl.sync.down.b32 %r292, %r631, %r309, %r310, %r311;
	// end inline asm
	// begin inline asm
	shfl.sync.down.b32 %r297, %r298, %r309, %r310, %r311;
	// end inline asm
	mov.b64 	{%r303, %r308}, %rd295;
	// begin inline asm
	shfl.sync.down.b32 %r302, %r303, %r309, %r310, %r311;
	// end inline asm
	// begin inline asm
	shfl.sync.down.b32 %r307, %r308, %r309, %r310, %r311;
	// end inline asm
	mov.b64 	%rd167, {%r302, %r307};
	setp.gt.s32 	%p65, %r231, 23;
	mov.u32 	%r632, %r631;
	mov.u64 	%rd296, %rd295;
	@%p65 bra 	$L__BB3_176;
	setp.lt.s32 	%p66, %r631, %r292;
	mov.u32 	%r632, %r292;
	mov.u64 	%rd296, %rd167;
	@%p66 bra 	$L__BB3_176;
	setp.lt.s32 	%p67, %r292, %r631;
	mov.u32 	%r632, %r631;
	mov.u64 	%rd296, %rd295;
	@%p67 bra 	$L__BB3_176;
	setp.lt.s64 	%p68, %rd295, %rd167;
	selp.b32 	%r632, %r631, %r292, %p68;
	min.s64 	%rd296, %rd295, %rd167;
$L__BB3_176:
	mov.b32 	%r329, 16;
	mov.b32 	%r330, 31;
	mov.b32 	%r331, -1;
	// begin inline asm
	shfl.sync.down.b32 %r312, %r632, %r329, %r330, %r331;
	// end inline asm
	// begin inline asm
	shfl.sync.down.b32 %r317, %r318, %r329, %r330, %r331;
	// end inline asm
	mov.b64 	{%r323, %r328}, %rd296;
	// begin inline asm
	shfl.sync.down.b32 %r322, %r323, %r329, %r330, %r331;
	// end inline asm
	// begin inline asm
	shfl.sync.down.b32 %r327, %r328, %r329, %r330, %r331;
	// end inline asm
	mov.b64 	%rd170, {%r322, %r327};
	setp.gt.s32 	%p69, %r231, 15;
	mov.u32 	%r640, %r632;
	mov.u64 	%rd304, %rd296;
	@%p69 bra 	$L__BB3_180;
	setp.lt.s32 	%p70, %r632, %r312;
	mov.u32 	%r640, %r312;
	mov.u64 	%rd304, %rd170;
	@%p70 bra 	$L__BB3_180;
	setp.lt.s32 	%p71, %r312, %r632;
	mov.u32 	%r640, %r632;
	mov.u64 	%rd304, %rd296;
	@%p71 bra 	$L__BB3_180;
	setp.lt.s64 	%p72, %rd296, %rd170;
	selp.b32 	%r640, %r632, %r312, %p72;
	min.s64 	%rd304, %rd296, %rd170;
$L__BB3_180:
	setp.ne.s32 	%p73, %r231, 0;
	@%p73 bra 	$L__BB3_182;
	shr.u32 	%r332, %r109, 1;
	and.b32  	%r333, %r332, 496;
	mov.u32 	%r334, _ZN6thrust24THRUST_300001_SM_1000_NS8cuda_cub4core6detail5shmemE;
	add.s32 	%r335, %r334, %r333;
	st.shared.u32 	[%r335+8], %r640;
	st.shared.u64 	[%r335+16], %rd304;
$L__BB3_182:
	bar.sync 	0;
	setp.ne.s32 	%p74, %r109, 0;
	@%p74 bra 	$L__BB3_204;
	ld.shared.u32 	%r184, [_ZN6thrust24THRUST_300001_SM_1000_NS8cuda_cub4core6detail5shmemE+24];
	ld.shared.u64 	%rd173, [_ZN6thrust24THRUST_300001_SM_1000_NS8cuda_cub4core6detail5shmemE+32];
	setp.lt.s32 	%p75, %r640, %r184;
	mov.u32 	%r634, %r184;
	mov.u64 	%rd298, %rd173;
	@%p75 bra 	$L__BB3_186;
	setp.lt.s32 	%p76, %r184, %r640;
	mov.u32 	%r634, %r640;
	mov.u64 	%rd298, %rd304;
	@%p76 bra 	$L__BB3_186;
	setp.lt.s64 	%p77, %rd304, %rd173;
	selp.b32 	%r634, %r640, %r184, %p77;
	min.s64 	%rd298, %rd304, %rd173;
$L__BB3_186:
	ld.shared.u32 	%r187, [_ZN6thrust24THRUST_300001_SM_1000_NS8cuda_cub4core6detail5shmemE+40];
	ld.shared.u64 	%rd176, [_ZN6thrust24THRUST_300001_SM_1000_NS8cuda_cub4core6detail5shmemE+48];
	setp.lt.s32 	%p78, %r634, %r187;
	mov.u32 	%r635, %r187;
	mov.u64 	%rd299, %rd176;
	@%p78 bra 	$L__BB3_189;
	setp.lt.s32 	%p79, %r187, %r634;
	mov.u32 	%r635, %r634;
	mov.u64 	%rd299, %rd298;
	@%p79 bra 	$L__BB3_189;
	setp.lt.s64 	%p80, %rd298, %rd176;
	selp.b32 	%r635, %r634, %r187, %p80;
	min.s64 	%rd299, %rd298, %rd176;
$L__BB3_189:
	ld.shared.u32 	%r190, [_ZN6thrust24THRUST_300001_SM_1000_NS8cuda_cub4core6detail5shmemE+56];
	ld.shared.u64 	%rd179, [_ZN6thrust24THRUST_300001_SM_1000_NS8cuda_cub4core6detail5shmemE+64];
	setp.lt.s32 	%p81, %r635, %r190;
	mov.u32 	%r636, %r190;
	mov.u64 	%rd300, %rd179;
	@%p81 bra 	$L__BB3_192;
	setp.lt.s32 	%p82, %r190, %r635;
	mov.u32 	%r636, %r635;
	mov.u64 	%rd300, %rd299;
	@%p82 bra 	$L__BB3_192;
	setp.lt.s64 	%p83, %rd299, %rd179;
	selp.b32 	%r636, %r635, %r190, %p83;
	min.s64 	%rd300, %rd299, %rd179;
$L__BB3_192:
	ld.shared.u32 	%r193, [_ZN6thrust24THRUST_300001_SM_1000_NS8cuda_cub4core6detail5shmemE+72];
	ld.shared.u64 	%rd182, [_ZN6thrust24THRUST_300001_SM_1000_NS8cuda_cub4core6detail5shmemE+80];
	setp.lt.s32 	%p84, %r636, %r193;
	mov.u32 	%r637, %r193;
	mov.u64 	%rd301, %rd182;
	@%p84 bra 	$L__BB3_195;
	setp.lt.s32 	%p85, %r193, %r636;
	mov.u32 	%r637, %r636;
	mov.u64 	%rd301, %rd300;
	@%p85 bra 	$L__BB3_195;
	setp.lt.s64 	%p86, %rd300, %rd182;
	selp.b32 	%r637, %r636, %r193, %p86;
	min.s64 	%rd301, %rd300, %rd182;
$L__BB3_195:
	ld.shared.u32 	%r196, [_ZN6thrust24THRUST_300001_SM_1000_NS8cuda_cub4core6detail5shmemE+88];
	ld.shared.u64 	%rd185, [_ZN6thrust24THRUST_300001_SM_1000_NS8cuda_cub4core6detail5shmemE+96];
	setp.lt.s32 	%p87, %r637, %r196;
	mov.u32 	%r638, %r196;
	mov.u64 	%rd302, %rd185;
	@%p87 bra 	$L__BB3_198;
	setp.lt.s32 	%p88, %r196, %r637;
	mov.u32 	%r638, %r637;
	mov.u64 	%rd302, %rd301;
	@%p88 bra 	$L__BB3_198;
	setp.lt.s64 	%p89, %rd301, %rd185;
	selp.b32 	%r638, %r637, %r196, %p89;
	min.s64 	%rd302, %rd301, %rd185;
$L__BB3_198:
	ld.shared.u32 	%r199, [_ZN6thrust24THRUST_300001_SM_1000_NS8cuda_cub4core6detail5shmemE+104];
	ld.shared.u64 	%rd188, [_ZN6thrust24THRUST_300001_SM_1000_NS8cuda_cub4core6detail5shmemE+112];
	setp.lt.s32 	%p90, %r638, %r199;
	mov.u32 	%r639, %r199;
	mov.u64 	%rd303, %rd188;
	@%p90 bra 	$L__BB3_201;
	setp.lt.s32 	%p91, %r199, %r638;
	mov.u32 	%r639, %r638;
	mov.u64 	%rd303, %rd302;
	@%p91 bra 	$L__BB3_201;
	setp.lt.s64 	%p92, %rd302, %rd188;
	selp.b32 	%r639, %r638, %r199, %p92;
	min.s64 	%rd303, %rd302, %rd188;
$L__BB3_201:
	ld.shared.u32 	%r202, [_ZN6thrust24THRUST_300001_SM_1000_NS8cuda_cub4core6detail5shmemE+120];
	ld.shared.u64 	%rd191, [_ZN6thrust24THRUST_300001_SM_1000_NS8cuda_cub4core6detail5shmemE+128];
	setp.lt.s32 	%p93, %r639, %r202;
	mov.u32 	%r640, %r202;
	mov.u64 	%rd304, %rd191;
	@%p93 bra 	$L__BB3_204;
	setp.lt.s32 	%p94, %r202, %r639;
	mov.u32 	%r640, %r639;
	mov.u64 	%rd304, %rd303;
	@%p94 bra 	$L__BB3_204;
	setp.lt.s64 	%p95, %rd303, %rd191;
	selp.b32 	%r640, %r639, %r202, %p95;
	min.s64 	%rd304, %rd303, %rd191;
$L__BB3_204:
	mov.u32 	%r565, %tid.x;
	setp.ne.s32 	%p212, %r565, 0;
	@%p212 bra 	$L__BB3_206;
	ld.param.u64 	%rd234, [_ZN6thrust24THRUST_300001_SM_1000_NS8cuda_cub4core6detail13_kernel_agentINS1_8__reduce11ReduceAgentINS0_12zip_iteratorIN4cuda3std3__45tupleIJNS0_10device_ptrIiEENS0_17counting_iteratorIlNS0_11use_defaultESF_SF_EEEEEEEPNSB_IJilEEESJ_iNS1_9__extrema9arg_max_fIilNSA_4lessIiEEEEEEJSI_SK_iSP_EEEvDpT0__param_1];
	cvta.to.global.u64 	%rd233, %rd234;
	st.global.u32 	[%rd233], %r640;
	st.global.u64 	[%rd233+8], %rd304;
$L__BB3_206:
	ret;

}
	// .globl	_ZN6thrust24THRUST_300001_SM_1000_NS8cuda_cub4core6detail13_kernel_agentINS1_8__reduce11ReduceAgentINS0_12zip_iteratorIN4cuda3std3__45tupleIJNS0_10device_ptrIiEENS0_17counting_iteratorIlNS0_11use_defaultESF_SF_EEEEEEEPNSB_IJilEEESJ_iNS1_9__extrema9arg_max_fIilNSA_4lessIiEEEEEEJSI_SK_iN3cub18CUB_300001_SM_100013GridEvenShareIiEENSS_9GridQueueIjEESP_EEEvDpT0_
.visible .entry _ZN6thrust24THRUST_300001_SM_1000_NS8cuda_cub4core6detail13_kernel_agentINS1_8__reduce11ReduceAgentINS0_12zip_iteratorIN4cuda3std3__45tupleIJNS0_10device_ptrIiEENS0_17counting_iteratorIlNS0_11use_defaultESF_SF_EEEEEEEPNSB_IJilEEESJ_iNS1_9__extrema9arg_max_fIilNSA_4lessIiEEEEEEJSI_SK_iN3cub18CUB_300001_SM_100013GridEvenShareIiEENSS_9GridQueueIjEESP_EEEvDpT0_(
	.param .align 8 .b8 _ZN6thrust24THRUST_300001_SM_1000_NS8cuda_cub4core6detail13_kernel_agentINS1_8__reduce11ReduceAgentINS0_12zip_iteratorIN4cuda3std3__45tupleIJNS0_10device_ptrIiEENS0_17counting_iteratorIlNS0_11use_defaultESF_SF_EEEEEEEPNSB_IJilEEESJ_iNS1_9__extrema9arg_max_fIilNSA_4lessIiEEEEEEJSI_SK_iN3cub18CUB_300001_SM_100013GridEvenShareIiEENSS_9GridQueueIjEESP_EEEvDpT0__param_0[16],
	.param .u64 .ptr .align 1 _ZN6thrust24THRUST_300001_SM_1000_NS8cuda_cub4core6detail13_kernel_agentINS1_8__reduce11ReduceAgentINS0_12zip_iteratorIN4cuda3std3__45tupleIJNS0_10device_ptrIiEENS0_17counting_iteratorIlNS0_11use_defaultESF_SF_EEEEEEEPNSB_IJilEEESJ_iNS1_9__extrema9arg_max_fIilNSA_4lessIiEEEEEEJSI_SK_iN3cub18CUB_300001_SM_100013GridEvenShareIiEENSS_9GridQueueIjEESP_EEEvDpT0__param_1,
	.param .u32 _ZN6thrust24THRUST_300001_SM_1000_NS8cuda_cub4core6detail13_kernel_agentINS1_8__reduce11ReduceAgentINS0_12zip_iteratorIN4cuda3std3__45tupleIJNS0_10device_ptrIiEENS0_17counting_iteratorIlNS0_11use_defaultESF_SF_EEEEEEEPNSB_IJilEEESJ_iNS1_9__extrema9arg_max_fIilNSA_4lessIiEEEEEEJSI_SK_iN3cub18CUB_300001_SM_100013GridEvenShareIiEENSS_9GridQueueIjEESP_EEEvDpT0__param_2,
	.param .align 4 .b8 _ZN6thrust24THRUST_300001_SM_1000_NS8cuda_cub4core6detail13_kernel_agentINS1_8__reduce11ReduceAgentINS0_12zip_iteratorIN4cuda3std3__45tupleIJNS0_10device_ptrIiEENS0_17counting_iteratorIlNS0_11use_defaultESF_SF_EEEEEEEPNSB_IJilEEESJ_iNS1_9__extrema9arg_max_fIilNSA_4lessIiEEEEEEJSI_SK_iN3cub18CUB_300001_SM_100013GridEvenShareIiEENSS_9GridQueueIjEESP_EEEvDpT0__param_3[40],
	.param .align 8 .b8 _ZN6thrust24THRUST_300001_SM_1000_NS8cuda_cub4core6detail13_kernel_agentINS1_8__reduce11ReduceAgentINS0_12zip_iteratorIN4cuda3std3__45tupleIJNS0_10device_ptrIiEENS0_17counting_iteratorIlNS0_11use_defaultESF_SF_EEEEEEEPNSB_IJilEEESJ_iNS1_9__extrema9arg_max_fIilNSA_4lessIiEEEEEEJSI_SK_iN3cub18CUB_300001_SM_100013GridEvenShareIiEENSS_9GridQueueIjEESP_EEEvDpT0__param_4[8],
	.param .align 1 .b8 _ZN6thrust24THRUST_300001_SM_1000_NS8cuda_cub4core6detail13_kernel_agentINS1_8__reduce11ReduceAgentINS0_12zip_iteratorIN4cuda3std3__45tupleIJNS0_10device_ptrIiEENS0_17counting_iteratorIlNS0_11use_defaultESF_SF_EEEEEEEPNSB_IJilEEESJ_iNS1_9__extrema9arg_max_fIilNSA_4lessIiEEEEEEJSI_SK_iN3cub18CUB_300001_SM_100013GridEvenShareIiEENSS_9GridQueueIjEESP_EEEvDpT0__param_5[1]
)
.maxntid 256
{
	.reg .pred 	%p<215>;
	.reg .b32 	%r<678>;
	.reg .b64 	%rd<286>;

	ld.param.u64 	%rd3, [_ZN6thrust24THRUST_300001_SM_1000_NS8cuda_cub4core6detail13_kernel_agentINS1_8__reduce11ReduceAgentINS0_12zip_iteratorIN4cuda3std3__45tupleIJNS0_10device_ptrIiEENS0_17counting_iteratorIlNS0_11use_defaultESF_SF_EEEEEEEPNSB_IJilEEESJ_iNS1_9__extrema9arg_max_fIilNSA_4lessIiEEEEEEJSI_SK_iN3cub18CUB_300001_SM_100013GridEvenShareIiEENSS_9GridQueueIjEESP_EEEvDpT0__param_0+8];
	ld.param.u64 	%rd181, [_ZN6thrust24THRUST_300001_SM_1000_NS8cuda_cub4core6detail13_kernel_agentINS1_8__reduce11ReduceAgentINS0_12zip_iteratorIN4cuda3std3__45tupleIJNS0_10device_ptrIiEENS0_17counting_iteratorIlNS0_11use_defaultESF_SF_EEEEEEEPNSB_IJilEEESJ_iNS1_9__extrema9arg_max_fIilNSA_4lessIiEEEEEEJSI_SK_iN3cub18CUB_300001_SM_100013GridEvenShareIiEENSS_9GridQueueIjEESP_EEEvDpT0__param_0];
	ld.param.u64 	%rd182, [_ZN6thrust24THRUST_300001_SM_1000_NS8cuda_cub4core6detail13_kernel_agentINS1_8__reduce11ReduceAgentINS0_12zip_iteratorIN4cuda3std3__45tupleIJNS0_10device_ptrIiEENS0_17counting_iteratorIlNS0_11use_defaultESF_SF_EEEEEEEPNSB_IJilEEESJ_iNS1_9__extrema9arg_max_fIilNSA_4lessIiEEEEEEJSI_SK_iN3cub18CUB_300001_SM_100013GridEvenShareIiEENSS_9GridQueueIjEESP_EEEvDpT0__param_4];
	ld.param.u32 	%r235, [_ZN6thrust24THRUST_300001_SM_1000_NS8cuda_cub4core6detail13_kernel_agentINS1_8__reduce11ReduceAgentINS0_12zip_iteratorIN4cuda3std3__45tupleIJNS0_10device_ptrIiEENS0_17counting_iteratorIlNS0_11use_defaultESF_SF_EEEEEEEPNSB_IJilEEESJ_iNS1_9__extrema9arg_max_fIilNSA_4lessIiEEEEEEJSI_SK_iN3cub18CUB_300001_SM_100013GridEvenShareIiEENSS_9GridQueueIjEESP_EEEvDpT0__param_2];
	cvta.to.global.u64 	%rd1, %rd182;
	cvta.to.global.u64 	%rd2, %rd181;
	mov.u32 	%r1, %ctaid.x;
	mul.lo.s32 	%r2, %r1, 1280;
	mov.u32 	%r236, %nctaid.x;
	mul.lo.s32 	%r3, %r236, 1280;
	add.s32 	%r237, %r2, 1280;
	setp.le.s32 	%p1, %r237, %r235;
	@%p1 bra 	$L__BB4_121;
	sub.s32 	%r4, %r235, %r2;
	mov.u32 	%r5, %tid.x;
	setp.ge.s32 	%p98, %r5, %r4;
	mov.b32 	%r613, 0;
	mov.b64 	%rd232, 0;
	mov.u32 	%r601, %r5;
	@%p98 bra 	$L__BB4_3;
	add.s32 	%r367, %r2, %r5;
	cvt.s64.s32 	%rd207, %r367;
	mul.wide.s32 	%rd208, %r367, 4;
	add.s64 	%rd209, %rd2, %rd208;
	add.s64 	%rd232, %rd3, %rd207;
	ld.global.u32 	%r613, [%rd209];
	add.s32 	%r601, %r5, 256;
$L__BB4_3:
	setp.ge.s32 	%p99, %r601, %r4;
	@%p99 bra 	$L__BB4_25;
	not.b32 	%r369, %r601;
	add.s32 	%r370, %r235, %r369;
	sub.s32 	%r10, %r370, %r2;
	and.b32  	%r371, %r10, 768;
	setp.eq.s32 	%p100, %r371, 768;
	@%p100 bra 	$L__BB4_10;
	add.s32 	%r597, %r601, %r2;
	shr.u32 	%r372, %r10, 8;
	add.s32 	%r373, %r372, 1;
	and.b32  	%r374, %r373, 3;
	neg.s32 	%r596, %r374;
$L__BB4_6:
	.pragma "nounroll";
	mov.u64 	%rd6, %rd232;
	mov.u32 	%r16, %r613;
	cvt.s64.s32 	%rd211, %r597;
	add.s64 	%rd7, %rd3, %rd211;
	mul.wide.s32 	%rd212, %r597, 4;
	add.s64 	%rd213, %rd2, %rd212;
	ld.global.u32 	%r17, [%rd213];
	setp.lt.s32 	%p101, %r16, %r17;
	mov.u64 	%rd232, %rd7;
	mov.u32 	%r613, %r17;
	@%p101 bra 	$L__BB4_9;
	setp.lt.s32 	%p102, %r17, %r16;
	mov.u64 	%rd232, %rd6;
	mov.u32 	%r613, %r16;
	@%p102 bra 	$L__BB4_9;
	setp.lt.s64 	%p103, %rd6, %rd7;
	min.s64 	%rd232, %rd6, %rd7;
	selp.b32 	%r613, %r16, %r17, %p103;
$L__BB4_9:
	add.s32 	%r601, %r601, 256;
	add.s32 	%r597, %r597, 256;
	add.s32 	%r596, %r596, 1;
	setp.ne.s32 	%p104, %r596, 0;
	@%p104 bra 	$L__BB4_6;
$L__BB4_10:
	setp.lt.u32 	%p105, %r10, 768;
	@%p105 bra 	$L__BB4_25;
	add.s32 	%r604, %r601, %r2;
	add.s32 	%r607, %r604, 256;
	add.s32 	%r606, %r604, 512;
	add.s32 	%r605, %r604, 768;
	add.s64 	%rd12, %rd2, 2048;
$L__BB4_12:
	cvt.s64.s32 	%rd214, %r607;
	add.s64 	%rd14, %rd3, %rd214;
	cvt.s64.s32 	%rd215, %r606;
	add.s64 	%rd15, %rd3, %rd215;
	cvt.s64.s32 	%rd216, %r605;
	add.s64 	%rd16, %rd3, %rd216;
	cvt.s64.s32 	%rd217, %r604;
	mul.wide.s32 	%rd218, %r604, 4;
	add.s64 	%rd17, %rd12, %rd218;
	add.s64 	%rd18, %rd3, %rd217;
	ld.global.u32 	%r36, [%rd17+-2048];
	setp.lt.s32 	%p106, %r613, %r36;
	mov.u64 	%rd229, %rd18;
	mov.u32 	%r610, %r36;
	@%p106 bra 	$L__BB4_15;
	setp.lt.s32 	%p107, %r36, %r613;
	mov.u64 	%rd229, %rd232;
	mov.u32 	%r610, %r613;
	@%p107 bra 	$L__BB4_15;
	setp.lt.s64 	%p108, %rd232, %rd18;
	min.s64 	%rd229, %rd232, %rd18;
	selp.b32 	%r610, %r613, %r36, %p108;
$L__BB4_15:
	ld.global.u32 	%r39, [%rd17+-1024];
	setp.lt.s32 	%p109, %r610, %r39;
	mov.u64 	%rd230, %rd14;
	mov.u32 	%r611, %r39;
	@%p109 bra 	$L__BB4_18;
	setp.lt.s32 	%p110, %r39, %r610;
	mov.u64 	%rd230, %rd229;
	mov.u32 	%r611, %r610;
	@%p110 bra 	$L__BB4_18;
	setp.lt.s64 	%p111, %rd229, %rd14;
	min.s64 	%rd230, %rd229, %rd14;
	selp.b32 	%r611, %r610, %r39, %p111;
$L__BB4_18:
	ld.global.u32 	%r42, [%rd17];
	setp.lt.s32 	%p112, %r611, %r42;
	mov.u64 	%rd231, %rd15;
	mov.u32 	%r612, %r42;
	@%p112 bra 	$L__BB4_21;
	setp.lt.s32 	%p113, %r42, %r611;
	mov.u64 	%rd231, %rd230;
	mov.u32 	%r612, %r611;
	@%p113 bra 	$L__BB4_21;
	setp.lt.s64 	%p114, %rd230, %rd15;
	min.s64 	%rd231, %rd230, %rd15;
	selp.b32 	%r612, %r611, %r42, %p114;
$L__BB4_21:
	ld.global.u32 	%r45, [%rd17+1024];
	setp.lt.s32 	%p115, %r612, %r45;
	mov.u64 	%rd232, %rd16;
	mov.u32 	%r613, %r45;
	@%p115 bra 	$L__BB4_24;
	setp.lt.s32 	%p116, %r45, %r612;
	mov.u64 	%rd232, %rd231;
	mov.u32 	%r613, %r612;
	@%p116 bra 	$L__BB4_24;
	setp.lt.s64 	%p117, %rd231, %rd16;
	min.s64 	%rd232, %rd231, %rd16;
	selp.b32 	%r613, %r612, %r45, %p117;
$L__BB4_24:
	add.s32 	%r601, %r601, 1024;
	add.s32 	%r607, %r607, 1024;
	add.s32 	%r606, %r606, 1024;
	add.s32 	%r605, %r605, 1024;
	add.s32 	%r604, %r604, 1024;
	setp.lt.s32 	%p118, %r601, %r4;
	@%p118 bra 	$L__BB4_12;
$L__BB4_25:
	setp.lt.s32 	%p119, %r4, 256;
	@%p119 bra 	$L__BB4_70;
	// begin inline asm
	mov.u32 %r488, %laneid;
	// end inline asm
	mov.b32 	%r506, 1;
	mov.b32 	%r507, 31;
	mov.b32 	%r508, -1;
	// begin inline asm
	shfl.sync.down.b32 %r489, %r613, %r506, %r507, %r508;
	// end inline asm
	// begin inline asm
	shfl.sync.down.b32 %r494, %r495, %r506, %r507, %r508;
	// end inline asm
	mov.b64 	{%r500, %r505}, %rd232;
	// begin inline asm
	shfl.sync.down.b32 %r499, %r500, %r506, %r507, %r508;
	// end inline asm
	// begin inline asm
	shfl.sync.down.b32 %r504, %r505, %r506, %r507, %r508;
	// end inline asm
	mov.b64 	%rd28, {%r499, %r504};
	setp.gt.s32 	%p171, %r488, 30;
	mov.u64 	%rd234, %rd232;
	mov.u32 	%r615, %r613;
	@%p171 bra 	$L__BB4_30;
	setp.lt.s32 	%p172, %r613, %r489;
	mov.u64 	%rd234, %rd28;
	mov.u32 	%r615, %r489;
	@%p172 bra 	$L__BB4_30;
	setp.lt.s32 	%p173, %r489, %r613;
	mov.u64 	%rd234, %rd232;
	mov.u32 	%r615, %r613;
	@%p173 bra 	$L__BB4_30;
	setp.lt.s64 	%p174, %rd232, %rd28;
	min.s64 	%rd234, %rd232, %rd28;
	selp.b32 	%r615, %r613, %r489, %p174;
$L__BB4_30:
	mov.b32 	%r526, 2;
	mov.b32 	%r527, 31;
	mov.b32 	%r528, -1;
	// begin inline asm
	shfl.sync.down.b32 %r509, %r615, %r526, %r527, %r528;
	// end inline asm
	// begin inline asm
	shfl.sync.down.b32 %r514, %r515, %r526, %r527, %r528;
	// end inline asm
	mov.b64 	{%r520, %r525}, %rd234;
	// begin inline asm
	shfl.sync.down.b32 %r519, %r520, %r526, %r527, %r528;
	// end inline asm
	// begin inline asm
	shfl.sync.down.b32 %r524, %r525, %r526, %r527, %r528;
	// end inline asm
	mov.b64 	%rd31, {%r519, %r524};
	setp.gt.s32 	%p175, %r488, 29;
	mov.u64 	%rd235, %rd234;
	mov.u32 	%r616, %r615;
	@%p175 bra 	$L__BB4_34;
	setp.lt.s32 	%p176, %r615, %r509;
	mov.u64 	%rd235, %rd31;
	mov.u32 	%r616, %r509;
	@%p176 bra 	$L__BB4_34;
	setp.lt.s32 	%p177, %r509, %r615;
	mov.u64 	%rd235, %rd234;
	mov.u32 	%r616, %r615;
	@%p177 bra 	$L__BB4_34;
	setp.lt.s64 	%p178, %rd234, %rd31;
	min.s64 	%rd235, %rd234, %rd31;
	selp.b32 	%r616, %r615, %r509, %p178;
$L__BB4_34:
	mov.b32 	%r546, 4;
	mov.b32 	%r547, 31;
	mov.b32 	%r548, -1;
	// begin inline asm
	shfl.sync.down.b32 %r529, %r616, %r546, %r547, %r548;
	// end inline asm
	// begin inline asm
	shfl.sync.down.b32 %r534, %r535, %r546, %r547, %r548;
	// end inline asm
	mov.b64 	{%r540, %r545}, %rd235;
	// begin inline asm
	shfl.sync.down.b32 %r539, %r540, %r546, %r547, %r548;
	// end inline asm
	// begin inline asm
	shfl.sync.down.b32 %r544, %r545, %r546, %r547, %r548;
	// end inline asm
	mov.b64 	%rd34, {%r539, %r544};
	setp.gt.s32 	%p179, %r488, 27;
	mov.u64 	%rd236, %rd235;
	mov.u32 	%r617, %r616;
	@%p179 bra 	$L__BB4_38;
	setp.lt.s32 	%p180, %r616, %r529;
	mov.u64 	%rd236, %rd34;
	mov.u32 	%r617, %r529;
	@%p180 bra 	$L__BB4_38;
	setp.lt.s32 	%p181, %r529, %r616;
	mov.u64 	%rd236, %rd235;
	mov.u32 	%r617, %r616;
	@%p181 bra 	$L__BB4_38;
	setp.lt.s64 	%p182, %rd235, %rd34;
	min.s64 	%rd236, %rd235, %rd34;
	selp.b32 	%r617, %r616, %r529, %p182;
$L__BB4_38:
	mov.b32 	%r566, 8;
	mov.b32 	%r567, 31;
	mov.b32 	%r568, -1;
	// begin inline asm
	shfl.sync.down.b32 %r549, %r617, %r566, %r567, %r568;
	// end inline asm
	// begin inline asm
	shfl.sync.down.b32 %r554, %r555, %r566, %r567, %r568;
	// end inline asm
	mov.b64 	{%r560, %r565}, %rd236;
	// begin inline asm
	shfl.sync.down.b32 %r559, %r560, %r566, %r567, %r568;
	// end inline asm
	// begin inline asm
	shfl.sync.down.b32 %r564, %r565, %r566, %r567, %r568;
	// end inline asm
	mov.b64 	%rd37, {%r559, %r564};
	setp.gt.s32 	%p183, %r488, 23;
	mov.u64 	%rd237, %rd236;
	mov.u32 	%r618, %r617;
	@%p183 bra 	$L__BB4_42;
	setp.lt.s32 	%p184, %r617, %r549;
	mov.u64 	%rd237, %rd37;
	mov.u32 	%r618, %r549;
	@%p184 bra 	$L__BB4_42;
	setp.lt.s32 	%p185, %r549, %r617;
	mov.u64 	%rd237, %rd236;
	mov.u32 	%r618, %r617;
	@%p185 bra 	$L__BB4_42;
	setp.lt.s64 	%p186, %rd236, %rd37;
	min.s64 	%rd237, %rd236, %rd37;
	selp.b32 	%r618, %r617, %r549, %p186;
$L__BB4_42:
	mov.b32 	%r586, 16;
	mov.b32 	%r587, 31;
	mov.b32 	%r588, -1;
	// begin inline asm
	shfl.sync.down.b32 %r569, %r618, %r586, %r587, %r588;
	// end inline asm
	// begin inline asm
	shfl.sync.down.b32 %r574, %r575, %r586, %r587, %r588;
	// end inline asm
	mov.b64 	{%r580, %r585}, %rd237;
	// begin inline asm
	shfl.sync.down.b32 %r579, %r580, %r586, %r587, %r588;
	// end inline asm
	// begin inline asm
	shfl.sync.down.b32 %r584, %r585, %r586, %r587, %r588;
	// end inline asm
	mov.b64 	%rd40, {%r579, %r584};
	setp.gt.s32 	%p187, %r488, 15;
	mov.u64 	%rd285, %rd237;
	mov.u32 	%r677, %r618;
	@%p187 bra 	$L__BB4_46;
	setp.lt.s32 	%p188, %r618, %r569;
	mov.u64 	%rd285, %rd40;
	mov.u32 	%r677, %r569;
	@%p188 bra 	$L__BB4_46;
	setp.lt.s32 	%p189, %r569, %r618;
	mov.u64 	%rd285, %rd237;
	mov.u32 	%r677, %r618;
	@%p189 bra 	$L__BB4_46;
	setp.lt.s64 	%p190, %rd237, %rd40;
	min.s64 	%rd285, %rd237, %rd40;
	selp.b32 	%r677, %r618, %r569, %p190;
$L__BB4_46:
	setp.ne.s32 	%p191, %r488, 0;
	@%p191 bra 	$L__BB4_48;
	shr.u32 	%r589, %r5, 1;
	and.b32  	%r590, %r589, 496;
	mov.u32 	%r591, _ZN6thrust24THRUST_300001_SM_1000_NS8cuda_cub4core6detail5shmemE;
	add.s32 	%r592, %r591, %r590;
	st.shared.u32 	[%r592+8], %r677;
	st.shared.u64 	[%r592+16], %rd285;
$L__BB4_48:
	bar.sync 	0;
	setp.ne.s32 	%p192, %r5, 0;
	@%p192 bra 	$L__BB4_208;
	ld.shared.u32 	%r70, [_ZN6thrust24THRUST_300001_SM_1000_NS8cuda_cub4core6detail5shmemE+24];
	ld.shared.u64 	%rd43, [_ZN6thrust24THRUST_300001_SM_1000_NS8cuda_cub4core6detail5shmemE+32];
	setp.lt.s32 	%p193, %r677, %r70;
	mov.u64 	%rd239, %rd43;
	mov.u32 	%r620, %r70;
	@%p193 bra 	$L__BB4_52;
	setp.lt.s32 	%p194, %r70, %r677;
	mov.u64 	%rd239, %rd285;
	mov.u32 	%r620, %r677;
	@%p194 bra 	$L__BB4_52;
	setp.lt.s64 	%p195, %rd285, %rd43;
	min.s64 	%rd239, %rd285, %rd43;
	selp.b32 	%r620, %r677, %r70, %p195;
$L__BB4_52:
	ld.shared.u32 	%r73, [_ZN6thrust24THRUST_300001_SM_1000_NS8cuda_cub4core6detail5shmemE+40];
	ld.shared.u64 	%rd46, [_ZN6thrust24THRUST_300001_SM_1000_NS8cuda_cub4core6detail5shmemE+48];
	setp.lt.s32 	%p196, %r620, %r73;
	mov.u64 	%rd240, %rd46;
	mov.u32 	%r621, %r73;
	@%p196 bra 	$L__BB4_55;
	setp.lt.s32 	%p197, %r73, %r620;
	mov.u64 	%rd240, %rd239;
	mov.u32 	%r621, %r620;
	@%p197 bra 	$L__BB4_55;
	setp.lt.s64 	%p198, %rd239, %rd46;
	min.s64 	%rd240, %rd239, %rd46;
	selp.b32 	%r621, %r620, %r73, %p198;
$L__BB4_55:
	ld.shared.u32 	%r76, [_ZN6thrust24THRUST_300001_SM_1000_NS8cuda_cub4core6detail5shmemE+56];
	ld.shared.u64 	%rd49, [_ZN6thrust24THRUST_300001_SM_1000_NS8cuda_cub4core6detail5shmemE+64];
	setp.lt.s32 	%p199, %r621, %r76;
	mov.u64 	%rd241, %rd49;
	mov.u32 	%r622, %r76;
	@%p199 bra 	$L__BB4_58;
	setp.lt.s32 	%p200, %r76, %r621;
	mov.u64 	%rd241, %rd240;
	mov.u32 	%r622, %r621;
	@%p200 bra 	$L__BB4_58;
	setp.lt.s64 	%p201, %rd240, %rd49;
	min.s64 	%rd241, %rd240, %rd49;
	selp.b32 	%r622, %r621, %r76, %p201;
$L__BB4_58:
	ld.shared.u32 	%r79, [_ZN6thrust24THRUST_300001_SM_1000_NS8cuda_cub4core6detail5shmemE+72];
	ld.shared.u64 	%rd52, [_ZN6thrust24THRUST_300001_SM_1000_NS8cuda_cub4core6detail5shmemE+80];
	setp.lt.s32 	%p202, %r622, %r79;
	mov.u64 	%rd242, %rd52;
	mov.u32 	%r623, %r79;
	@%p202 bra 	$L__BB4_61;
	setp.lt.s32 	%p203, %r79, %r622;
	mov.u64 	%rd242, %rd241;
	mov.u32 	%r623, %r622;
	@%p203 bra 	$L__BB4_61;
	setp.lt.s64 	%p204, %rd241, %rd52;
	min.s64 	%rd242, %rd241, %rd52;
	selp.b32 	%r623, %r622, %r79, %p204;
$L__BB4_61:
	ld.shared.u32 	%r82, [_ZN6thrust24THRUST_300001_SM_1000_NS8cuda_cub4core6detail5shmemE+88];
	ld.shared.u64 	%rd55, [_ZN6thrust24THRUST_300001_SM_1000_NS8cuda_cub4core6detail5shmemE+96];
	setp.lt.s32 	%p205, %r623, %r82;
	mov.u32 	%r624, %r82;
	mov.u64 	%rd243, %rd55;
	@%p205 bra 	$L__BB4_64;
	setp.lt.s32 	%p206, %r82, %r623;
	mov.u32 	%r624, %r623;
	mov.u64 	%rd243, %rd242;
	@%p206 bra 	$L__BB4_64;
	setp.lt.s64 	%p207, %rd242, %rd55;
	selp.b32 	%r624, %r623, %r82, %p207;
	min.s64 	%rd243, %rd242, %rd55;
$L__BB4_64:
	ld.shared.u32 	%r85, [_ZN6thrust24THRUST_300001_SM_1000_NS8cuda_cub4core6detail5shmemE+104];
	ld.shared.u64 	%rd58, [_ZN6thrust24THRUST_300001_SM_1000_NS8cuda_cub4core6detail5shmemE+112];
	setp.lt.s32 	%p208, %r624, %r85;
	mov.u32 	%r625, %r85;
	mov.u64 	%rd244, %rd58;
	@%p208 bra 	$L__BB4_67;
	setp.lt.s32 	%p209, %r85, %r624;
	mov.u32 	%r625, %r624;
	mov.u64 	%rd244, %rd243;
	@%p209 bra 	$L__BB4_67;
	setp.lt.s64 	%p210, %rd243, %rd58;
	selp.b32 	%r625, %r624, %r85, %p210;
	min.s64 	%rd244, %rd243, %rd58;
$L__BB4_67:
	ld.shared.u32 	%r88, [_ZN6thrust24THRUST_300001_SM_1000_NS8cuda_cub4core6detail5shmemE+120];
	ld.shared.u64 	%rd61, [_ZN6thrust24THRUST_300001_SM_1000_NS8cuda_cub4core6detail5shmemE+128];
	setp.lt.s32 	%p211, %r625, %r88;
	mov.u32 	%r677, %r88;
	mov.u64 	%rd285, %rd61;
	@%p211 bra 	$L__BB4_208;
	setp.lt.s32 	%p212, %r88, %r625;
	mov.u32 	%r677, %r625;
	mov.u64 	%rd285, %rd244;
	@%p212 bra 	$L__BB4_208;
	setp.lt.s64 	%p213, %rd244, %rd61;
	selp.b32 	%r677, %r625, %r88, %p213;
	min.s64 	%rd285, %rd244, %rd61;
	bra.uni 	$L__BB4_208;
$L__BB4_70:
	// begin inline asm
	mov.u32 %r375, %laneid;
	// end inline asm
	and.b32  	%r396, %r5, 992;
	add.s32 	%r397, %r396, 32;
	setp.gt.s32 	%p120, %r397, %r4;
	not.b32 	%r398, %r396;
	add.s32 	%r399, %r4, %r398;
	selp.b32 	%r394, %r399, 31, %p120;
	mov.b32 	%r393, 1;
	mov.b32 	%r395, -1;
	// begin inline asm
	shfl.sync.down.b32 %r376, %r613, %r393, %r394, %r395;
	// end inline asm
	// begin inline asm
	shfl.sync.down.b32 %r381, %r382, %r393, %r394, %r395;
	// end inline asm
	mov.b64 	{%r387, %r392}, %rd232;
	// begin inline asm
	shfl.sync.down.b32 %r386, %r387, %r393, %r394, %r395;
	// end inline asm
	// begin inline asm
	shfl.sync.down.b32 %r391, %r392, %r393, %r394, %r395;
	// end inline asm
	mov.b64 	%rd63, {%r386, %r391};
	setp.ge.s32 	%p121, %r375, %r394;
	mov.u32 	%r626, %r613;
	mov.u64 	%rd245, %rd232;
	@%p121 bra 	$L__BB4_74;
	setp.lt.s32 	%p122, %r613, %r376;
	mov.u32 	%r626, %r376;
	mov.u64 	%rd245, %rd63;
	@%p122 bra 	$L__BB4_74;
	setp.lt.s32 	%p123, %r376, %r613;
	mov.u32 	%r626, %r613;
	mov.u64 	%rd245, %rd232;
	@%p123 bra 	$L__BB4_74;
	setp.lt.s64 	%p124, %rd232, %rd63;
	selp.b32 	%r626, %r613, %r376, %p124;
	min.s64 	%rd245, %rd232, %rd63;
$L__BB4_74:
	mov.b32 	%r417, 2;
	mov.b32 	%r419, -1;
	// begin inline asm
	shfl.sync.down.b32 %r400, %r626, %r417, %r394, %r419;
	// end inline asm
	// begin inline asm
	shfl.sync.down.b32 %r405, %r406, %r417, %r394, %r419;
	// end inline asm
	mov.b64 	{%r411, %r416}, %rd245;
	// begin inline asm
	shfl.sync.down.b32 %r410, %r411, %r417, %r394, %r419;
	// end inline asm
	// begin inline asm
	shfl.sync.down.b32 %r415, %r416, %r417, %r394, %r419;
	// end inline asm
	mov.b64 	%rd66, {%r410, %r415};
	add.s32 	%r420, %r375, 2;
	setp.gt.s32 	%p125, %r420, %r394;
	mov.u32 	%r627, %r626;
	mov.u64 	%rd246, %rd245;
	@%p125 bra 	$L__BB4_78;
	setp.lt.s32 	%p126, %r626, %r400;
	mov.u32 	%r627, %r400;
	mov.u64 	%rd246, %rd66;
	@%p126 bra 	$L__BB4_78;
	setp.lt.s32 	%p127, %r400, %r626;
	mov.u32 	%r627, %r626;
	mov.u64 	%rd246, %rd245;
	@%p127 bra 	$L__BB4_78;
	setp.lt.s64 	%p128, %rd245, %rd66;
	selp.b32 	%r627, %r626, %r400, %p128;
	min.s64 	%rd246, %rd245, %rd66;
$L__BB4_78:
	mov.b32 	%r438, 4;
	mov.b32 	%r440, -1;
	// begin inline asm
	shfl.sync.down.b32 %r421, %r627, %r438, %r394, %r440;
	// end inline asm
	// begin inline asm
	shfl.sync.down.b32 %r426, %r427, %r438, %r394, %r440;
	// end inline asm
	mov.b64 	{%r432, %r437}, %rd246;
	// begin inline asm
	shfl.sync.down.b32 %r431, %r432, %r438, %r394, %r440;
	// end inline asm
	// begin inline asm
	shfl.sync.down.b32 %r436, %r437, %r438, %r394, %r440;
	// end inline asm
	mov.b64 	%rd69, {%r431, %r436};
	add.s32 	%r441, %r375, 4;
	setp.gt.s32 	%p129, %r441, %r394;
	mov.u32 	%r628, %r627;
	mov.u64 	%rd247, %rd246;
	@%p129 bra 	$L__BB4_82;
	setp.lt.s32 	%p130, %r627, %r421;
	mov.u32 	%r628, %r421;
	mov.u64 	%rd247, %rd69;
	@%p130 bra 	$L__BB4_82;
	setp.lt.s32 	%p131, %r421, %r627;
	mov.u32 	%r628, %r627;
	mov.u64 	%rd247, %rd246;
	@%p131 bra 	$L__BB4_82;
	setp.lt.s64 	%p132, %rd246, %rd69;
	selp.b32 	%r628, %r627, %r421, %p132;
	min.s64 	%rd247, %rd246, %rd69;
$L__BB4_82:
	mov.b32 	%r459, 8;
	mov.b32 	%r461, -1;
	// begin inline asm
	shfl.sync.down.b32 %r442, %r628, %r459, %r394, %r461;
	// end inline asm
	// begin inline asm
	shfl.sync.down.b32 %r447, %r448, %r459, %r394, %r461;
	// end inline asm
	mov.b64 	{%r453, %r458}, %rd247;
	// begin inline asm
	shfl.sync.down.b32 %r452, %r453, %r459, %r394, %r461;
	// end inline asm
	// begin inline asm
	shfl.sync.down.b32 %r457, %r458, %r459, %r394, %r461;
	// end inline asm
	mov.b64 	%rd72, {%r452, %r457};
	add.s32 	%r462, %r375, 8;
	setp.gt.s32 	%p133, %r462, %r394;
	mov.u32 	%r629, %r628;
	mov.u64 	%rd248, %rd247;
	@%p133 bra 	$L__BB4_86;
	setp.lt.s32 	%p134, %r628, %r442;
	mov.u32 	%r629, %r442;
	mov.u64 	%rd248, %rd72;
	@%p134 bra 	$L__BB4_86;
	setp.lt.s32 	%p135, %r442, %r628;
	mov.u32 	%r629, %r628;
	mov.u64 	%rd248, %rd247;
	@%p135 bra 	$L__BB4_86;
	setp.lt.s64 	%p136, %rd247, %rd72;
	selp.b32 	%r629, %r628, %r442, %p136;
	min.s64 	%rd248, %rd247, %rd72;
$L__BB4_86:
	mov.b32 	%r480, 16;
	mov.b32 	%r482, -1;
	// begin inline asm
	shfl.sync.down.b32 %r463, %r629, %r480, %r394, %r482;
	// end inline asm
	// begin inline asm
	shfl.sync.down.b32 %r468, %r469, %r480, %r394, %r482;
	// end inline asm
	mov.b64 	{%r474, %r479}, %rd248;
	// begin inline asm
	shfl.sync.down.b32 %r473, %r474, %r480, %r394, %r482;
	// end inline asm
	// begin inline asm
	shfl.sync.down.b32 %r478, %r479, %r480, %r394, %r482;
	// end inline asm
	mov.b64 	%rd75, {%r473, %r478};
	add.s32 	%r483, %r375, 16;
	setp.gt.s32 	%p137, %r483, %r394;
	mov.u32 	%r677, %r629;
	mov.u64 	%rd285, %rd248;
	@%p137 bra 	$L__BB4_90;
	setp.lt.s32 	%p138, %r629, %r463;
	mov.u32 	%r677, %r463;
	mov.u64 	%rd285, %rd75;
	@%p138 bra 	$L__BB4_90;
	setp.lt.s32 	%p139, %r463, %r629;
	mov.u32 	%r677, %r629;
	mov.u64 	%rd285, %rd248;
	@%p139 bra 	$L__BB4_90;
	setp.lt.s64 	%p140, %rd248, %rd75;
	selp.b32 	%r677, %r629, %r463, %p140;
	min.s64 	%rd285, %rd248, %rd75;
$L__BB4_90:
	setp.ne.s32 	%p141, %r375, 0;
	@%p141 bra 	$L__BB4_92;
	shr.u32 	%r484, %r5, 1;
	and.b32  	%r485, %r484, 496;
	mov.u32 	%r486, _ZN6thrust24THRUST_300001_SM_1000_NS8cuda_cub4core6detail5shmemE;
	add.s32 	%r487, %r486, %r485;
	st.shared.u32 	[%r487+8], %r677;
	st.shared.u64 	[%r487+16], %rd285;
$L__BB4_92:
	bar.sync 	0;
	setp.ne.s32 	%p142, %r5, 0;
	@%p142 bra 	$L__BB4_208;
	setp.lt.s32 	%p143, %r4, 33;
	mov.u32 	%r631, %r677;
	mov.u64 	%rd250, %rd285;
	@%p143 bra 	$L__BB4_97;
	ld.shared.u32 	%r107, [_ZN6thrust24THRUST_300001_SM_1000_NS8cuda_cub4core6detail5shmemE+24];
	ld.shared.u64 	%rd78, [_ZN6thrust24THRUST_300001_SM_1000_NS8cuda_cub4core6detail5shmemE+32];
	setp.lt.s32 	%p144, %r677, %r107;
	mov.u32 	%r631, %r107;
	mov.u64 	%rd250, %rd78;
	@%p144 bra 	$L__BB4_97;
	setp.lt.s32 	%p145, %r107, %r677;
	mov.u32 	%r631, %r677;
	mov.u64 	%rd250, %rd285;
	@%p145 bra 	$L__BB4_97;
	setp.lt.s64 	%p146, %rd285, %rd78;
	selp.b32 	%r631, %r677, %r107, %p146;
	min.s64 	%rd250, %rd285, %rd78;
$L__BB4_97:
	setp.lt.s32 	%p147, %r4, 65;
	mov.u32 	%r632, %r631;
	mov.u64 	%rd251, %rd250;
	@%p147 bra 	$L__BB4_101;
	ld.shared.u32 	%r110, [_ZN6thrust24THRUST_300001_SM_1000_NS8cuda_cub4core6detail5shmemE+40];
	ld.shared.u64 	%rd81, [_ZN6thrust24THRUST_300001_SM_1000_NS8cuda_cub4core6detail5shmemE+48];
	setp.lt.s32 	%p148, %r631, %r110;
	mov.u32 	%r632, %r110;
	mov.u64 	%rd251, %rd81;
	@%p148 bra 	$L__BB4_101;
	setp.lt.s32 	%p149, %r110, %r631;
	mov.u32 	%r632, %r631;
	mov.u64 	%rd251, %rd250;
	@%p149 bra 	$L__BB4_101;
	setp.lt.s64 	%p150, %rd250, %rd81;
	selp.b32 	%r632, %r631, %r110, %p150;
	min.s64 	%rd251, %rd250, %rd81;
$L__BB4_101:
	setp.lt.s32 	%p151, %r4, 97;
	mov.u32 	%r633, %r632;
	mov.u64 	%rd252, %rd251;
	@%p151 bra 	$L__BB4_105;
	ld.shared.u32 	%r113, [_ZN6thrust24THRUST_300001_SM_1000_NS8cuda_cub4core6detail5shmemE+56];
	ld.shared.u64 	%rd84, [_ZN6thrust24THRUST_300001_SM_1000_NS8cuda_cub4core6detail5shmemE+64];
	setp.lt.s32 	%p152, %r632, %r113;
	mov.u32 	%r633, %r113;
	mov.u64 	%rd252, %rd84;
	@%p152 bra 	$L__BB4_105;
	setp.lt.s32 	%p153, %r113, %r632;
	mov.u32 	%r633, %r632;
	mov.u64 	%rd252, %rd251;
	@%p153 bra 	$L__BB4_105;
	setp.lt.s64 	%p154, %rd251, %rd84;
	selp.b32 	%r633, %r632, %r113, %p154;
	min.s64 	%rd252, %rd251, %rd84;
$L__BB4_105:
	setp.lt.s32 	%p155, %r4, 129;
	mov.u32 	%r634, %r633;
	mov.u64 	%rd253, %rd252;
	@%p155 bra 	$L__BB4_109;
	ld.shared.u32 	%r116, [_ZN6thrust24THRUST_300001_SM_1000_NS8cuda_cub4core6detail5shmemE+72];
	ld.shared.u64 	%rd87, [_ZN6thrust24THRUST_300001_SM_1000_NS8cuda_cub4core6detail5shmemE+80];
	setp.lt.s32 	%p156, %r633, %r116;
	mov.u32 	%r634, %r116;
	mov.u64 	%rd253, %rd87;
	@%p156 bra 	$L__BB4_109;
	setp.lt.s32 	%p157, %r116, %r633;
	mov.u32 	%r634, %r633;
	mov.u64 	%rd253, %rd252;
	@%p157 bra 	$L__BB4_109;
	setp.lt.s64 	%p158, %rd252, %rd87;
	selp.b32 	%r634, %r633, %r116, %p158;
	min.s64 	%rd253, %rd252, %rd87;
$L__BB4_109:
	setp.lt.s32 	%p159, %r4, 161;
	mov.u32 	%r635, %r634;
	mov.u64 	%rd254, %rd253;
	@%p159 bra 	$L__BB4_113;
	ld.shared.u32 	%r119, [_ZN6thrust24THRUST_300001_SM_1000_NS8cuda_cub4core6detail5shmemE+88];
	ld.shared.u64 	%rd90, [_ZN6thrust24THRUST_300001_SM_1000_NS8cuda_cub4core6detail5shmemE+96];
	setp.lt.s32 	%p160, %r634, %r119;
	mov.u32 	%r635, %r119;
	mov.u64 	%rd254, %rd90;
	@%p160 bra 	$L__BB4_113;
	setp.lt.s32 	%p161, %r119, %r634;
	mov.u32 	%r635, %r634;
	mov.u64 	%rd254, %rd253;
	@%p161 bra 	$L__BB4_113;
	setp.lt.s64 	%p162, %rd253, %rd90;
	selp.b32 	%r635, %r634, %r119, %p162;
	min.s64 	%rd254, %rd253, %rd90;
$L__BB4_113:
	setp.lt.s32 	%p163, %r4, 193;
	mov.u32 	%r636, %r635;
	mov.u64 	%rd255, %rd254;
	@%p163 bra 	$L__BB4_117;
	ld.shared.u32 	%r122, [_ZN6thrust24THRUST_300001_SM_1000_NS8cuda_cub4core6detail5shmemE+104];
	ld.shared.u64 	%rd93, [_ZN6thrust24THRUST_300001_SM_1000_NS8cuda_cub4core6detail5shmemE+112];
	setp.lt.s32 	%p164, %r635, %r122;
	mov.u32 	%r636, %r122;
	mov.u64 	%rd255, %rd93;
	@%p164 bra 	$L__BB4_117;
	setp.lt.s32 	%p165, %r122, %r635;
	mov.u32 	%r636, %r635;
	mov.u64 	%rd255, %rd254;
	@%p165 bra 	$L__BB4_117;
	setp.lt.s64 	%p166, %rd254, %rd93;
	selp.b32 	%r636, %r635, %r122, %p166;
	min.s64 	%rd255, %rd254, %rd93;
$L__BB4_117:
	setp.lt.s32 	%p167, %r4, 225;
	mov.u32 	%r677, %r636;
	mov.u64 	%rd285, %rd255;
	@%p167 bra 	$L__BB4_208;
	ld.shared.u32 	%r125, [_ZN6thrust24THRUST_300001_SM_1000_NS8cuda_cub4core6detail5shmemE+120];
	ld.shared.u64 	%rd96, [_ZN6thrust24THRUST_300001_SM_1000_NS8cuda_cub4core6detail5shmemE+128];
	setp.lt.s32 	%p168, %r636, %r125;
	mov.u32 	%r677, %r125;
	mov.u64 	%rd285, %rd96;
	@%p168 bra 	$L__BB4_208;
	setp.lt.s32 	%p169, %r125, %r636;
	mov.u32 	%r677, %r636;
	mov.u64 	%rd285, %rd255;
	@%p169 bra 	$L__BB4_208;
	setp.lt.s64 	%p170, %rd255, %rd96;
	selp.b32 	%r677, %r636, %r125, %p170;
	min.s64 	%rd285, %rd255, %rd96;
	bra.uni 	$L__BB4_208;
$L__BB4_121:
	mov.u32 	%r127, %tid.x;
	cvt.s64.s32 	%rd183, %r2;
	add.s64 	%rd98, %rd3, %rd183;
	cvt.u64.u32 	%rd99, %r127;
	add.s64 	%rd184, %rd99, %rd183;
	shl.b64 	%rd185, %rd184, 2;
	add.s64 	%rd186, %rd2, %rd185;
	ld.global.u32 	%r238, [%rd186];
	add.s32 	%r239, %r127, 256;
	cvt.u64.u32 	%rd187, %r239;
	ld.global.u32 	%r240, [%rd186+1024];
	add.s32 	%r241, %r127, 512;
	cvt.u64.u32 	%rd188, %r241;
	ld.global.u32 	%r242, [%rd186+2048];
	add.s32 	%r243, %r127, 768;
	cvt.u64.u32 	%rd189, %r243;
	ld.global.u32 	%r244, [%rd186+3072];
	or.b32  	%r245, %r127, 1024;
	cvt.u64.u32 	%rd100, %r245;
	add.s64 	%rd273, %rd98, %rd100;
	ld.global.u32 	%r665, [%rd186+4096];
	setp.lt.s32 	%p2, %r238, %r240;
	max.s32 	%r246, %r238, %r240;
	selp.b64 	%rd190, %rd187, %rd99, %p2;
	setp.lt.s32 	%p3, %r246, %r242;
	max.s32 	%r247, %r246, %r242;
	selp.b64 	%rd191, %rd188, %rd190, %p3;
	setp.lt.s32 	%p4, %r247, %r244;
	max.s32 	%r129, %r247, %r244;
	selp.b64 	%rd102, %rd189, %rd191, %p4;
	setp.lt.s32 	%p5, %r129, %r665;
	@%p5 bra 	$L__BB4_123;
	setp.lt.s32 	%p6, %r665, %r129;
	setp.lt.u64 	%p7, %rd102, %rd100;
	or.pred  	%p8, %p6, %p7;
	selp.b32 	%r665, %r129, %r665, %p8;
	add.s64 	%rd192, %rd98, %rd102;
	selp.b64 	%rd273, %rd192, %rd273, %p8;
$L__BB4_123:
	setp.le.s32 	%p9, %r235, %r3;
	@%p9 bra 	$L__BB4_164;
	setp.ne.s32 	%p10, %r127, 0;
	@%p10 bra 	$L__BB4_126;
	atom.global.add.u32 	%r248, [%rd1+4], 1280;
	add.s32 	%r249, %r248, %r3;
	st.shared.u32 	[_ZN6thrust24THRUST_300001_SM_1000_NS8cuda_cub4core6detail5shmemE+152], %r249;
$L__BB4_126:
	bar.sync 	0;
	ld.shared.u32 	%r646, [_ZN6thrust24THRUST_300001_SM_1000_NS8cuda_cub4core6detail5shmemE+152];
	add.s32 	%r250, %r646, 1280;
	setp.gt.s32 	%p11, %r250, %r235;
	@%p11 bra 	$L__BB4_141;
	mov.u32 	%r639, %r665;
	mov.u64 	%rd257, %rd273;
$L__BB4_128:
	cvt.s64.s32 	%rd193, %r646;
	add.s64 	%rd194, %rd99, %rd193;
	shl.b64 	%rd195, %rd194, 2;
	add.s64 	%rd196, %rd2, %rd195;
	add.s64 	%rd258, %rd194, %rd3;
	ld.global.u32 	%r640, [%rd196];
	add.s64 	%rd259, %rd258, 256;
	ld.global.u32 	%r641, [%rd196+1024];
	add.s64 	%rd260, %rd258, 512;
	ld.global.u32 	%r642, [%rd196+2048];
	add.s64 	%rd261, %rd258, 768;
	ld.global.u32 	%r643, [%rd196+3072];
	add.s64 	%rd273, %rd258, 1024;
	ld.global.u32 	%r665, [%rd196+4096];
	setp.lt.s32 	%p12, %r639, %r640;
	@%p12 bra 	$L__BB4_130;
	setp.lt.s32 	%p13, %r640, %r639;
	setp.lt.s64 	%p14, %rd257, %rd258;
	or.pred  	%p15, %p13, %p14;
	selp.b32 	%r640, %r639, %r640, %p15;
	selp.b64 	%rd258, %rd257, %rd258, %p15;
$L__BB4_130:
	setp.lt.s32 	%p16, %r640, %r641;
	@%p16 bra 	$L__BB4_132;
	setp.lt.s32 	%p17, %r641, %r640;
	setp.lt.s64 	%p18, %rd258, %rd259;
	or.pred  	%p19, %p17, %p18;
	selp.b32 	%r641, %r640, %r641, %p19;
	selp.b64 	%rd259, %rd258, %rd259, %p19;
$L__BB4_132:
	setp.lt.s32 	%p20, %r641, %r642;
	@%p20 bra 	$L__BB4_134;
	setp.lt.s32 	%p21, %r642, %r641;
	setp.lt.s64 	%p22, %rd259, %rd260;
	or.pred  	%p23, %p21, %p22;
	selp.b32 	%r642, %r641, %r642, %p23;
	selp.b64 	%rd260, %rd259, %rd260, %p23;
$L__BB4_134:
	setp.lt.s32 	%p24, %r642, %r643;
	@%p24 bra 	$L__BB4_136;
	setp.lt.s32 	%p25, %r643, %r642;
	setp.lt.s64 	%p26, %rd260, %rd261;
	or.pred  	%p27, %p25, %p26;
	selp.b32 	%r643, %r642, %r643, %p27;
	selp.b64 	%rd261, %rd260, %rd261, %p27;
$L__BB4_136:
	setp.lt.s32 	%p28, %r643, %r665;
	@%p28 bra 	$L__BB4_138;
	setp.lt.s32 	%p29, %r665, %r643;
	setp.lt.s64 	%p30, %rd261, %rd273;
	or.pred  	%p31, %p29, %p30;
	selp.b32 	%r665, %r643, %r665, %p31;
	selp.b64 	%rd273, %rd261, %rd273, %p31;
$L__BB4_138:
	setp.ne.s32 	%p32, %r127, 0;
	bar.sync 	0;
	@%p32 bra 	$L__BB4_140;
	atom.global.add.u32 	%r251, [%rd1+4], 1280;
	add.s32 	%r252, %r251, %r3;
	st.shared.u32 	[_ZN6thrust24THRUST_300001_SM_1000_NS8cuda_cub4core6detail5shmemE+152], %r252;
$L__BB4_140:
	bar.sync 	0;
	ld.shared.u32 	%r646, [_ZN6thrust24THRUST_300001_SM_1000_NS8cuda_cub4core6detail5shmemE+152];
	add.s32 	%r253, %r646, 1280;
	setp.le.s32 	%p33, %r253, %r235;
	mov.u32 	%r639, %r665;
	mov.u64 	%rd257, %rd273;
	@%p33 bra 	$L__BB4_128;
$L__BB4_141:
	setp.le.s32 	%p34, %r235, %r646;
	@%p34 bra 	$L__BB4_164;
	sub.s32 	%r153, %r235, %r646;
	setp.ge.s32 	%p35, %r127, %r153;
	@%p35 bra 	$L__BB4_164;
	not.b32 	%r255, %r127;
	add.s32 	%r256, %r235, %r255;
	sub.s32 	%r154, %r256, %r646;
	and.b32  	%r257, %r154, 768;
	setp.eq.s32 	%p36, %r257, 768;
	mov.u32 	%r652, %r127;
	@%p36 bra 	$L__BB4_149;
	add.s32 	%r648, %r127, %r646;
	shr.u32 	%r258, %r154, 8;
	add.s32 	%r259, %r258, 1;
	and.b32  	%r260, %r259, 3;
	neg.s32 	%r647, %r260;
	mov.u32 	%r652, %r127;
$L__BB4_145:
	.pragma "nounroll";
	mov.u64 	%rd122, %rd273;
	mov.u32 	%r160, %r665;
	cvt.s64.s32 	%rd198, %r648;
	add.s64 	%rd123, %rd3, %rd198;
	mul.wide.s32 	%rd199, %r648, 4;
	add.s64 	%rd200, %rd2, %rd199;
	ld.global.u32 	%r161, [%rd200];
	setp.lt.s32 	%p37, %r160, %r161;
	mov.u32 	%r665, %r161;
	mov.u64 	%rd273, %rd123;
	@%p37 bra 	$L__BB4_148;
	setp.lt.s32 	%p38, %r161, %r160;
	mov.u32 	%r665, %r160;
	mov.u64 	%rd273, %rd122;
	@%p38 bra 	$L__BB4_148;
	setp.lt.s64 	%p39, %rd122, %rd123;
	selp.b32 	%r665, %r160, %r161, %p39;
	min.s64 	%rd273, %rd122, %rd123;
$L__BB4_148:
	add.s32 	%r652, %r652, 256;
	add.s32 	%r648, %r648, 256;
	add.s32 	%r647, %r647, 1;
	setp.ne.s32 	%p40, %r647, 0;
	@%p40 bra 	$L__BB4_145;
$L__BB4_149:
	setp.lt.u32 	%p41, %r154, 768;
	@%p41 bra 	$L__BB4_164;
	add.s32 	%r655, %r652, %r646;
	add.s32 	%r658, %r655, 256;
	add.s32 	%r657, %r655, 512;
	add.s32 	%r656, %r655, 768;
	add.s64 	%rd128, %rd2, 2048;
$L__BB4_151:
	cvt.s64.s32 	%rd201, %r658;
	add.s64 	%rd130, %rd3, %rd201;
	cvt.s64.s32 	%rd202, %r657;
	add.s64 	%rd131, %rd3, %rd202;
	cvt.s64.s32 	%rd203, %r656;
	add.s64 	%rd132, %rd3, %rd203;
	cvt.s64.s32 	%rd204, %r655;
	mul.wide.s32 	%rd205, %r655, 4;
	add.s64 	%rd133, %rd128, %rd205;
	add.s64 	%rd134, %rd3, %rd204;
	ld.global.u32 	%r180, [%rd133+-2048];
	setp.lt.s32 	%p42, %r665, %r180;
	mov.u32 	%r661, %r180;
	mov.u64 	%rd269, %rd134;
	@%p42 bra 	$L__BB4_154;
	setp.lt.s32 	%p43, %r180, %r665;
	mov.u32 	%r661, %r665;
	mov.u64 	%rd269, %rd273;
	@%p43 bra 	$L__BB4_154;
	setp.lt.s64 	%p44, %rd273, %rd134;
	selp.b32 	%r661, %r665, %r180, %p44;
	min.s64 	%rd269, %rd273, %rd134;
$L__BB4_154:
	ld.global.u32 	%r183, [%rd133+-1024];
	setp.lt.s32 	%p45, %r661, %r183;
	mov.u32 	%r662, %r183;
	mov.u64 	%rd270, %rd130;
	@%p45 bra 	$L__BB4_157;
	setp.lt.s32 	%p46, %r183, %r661;
	mov.u32 	%r662, %r661;
	mov.u64 	%rd270, %rd269;
	@%p46 bra 	$L__BB4_157;
	setp.lt.s64 	%p47, %rd269, %rd130;
	selp.b32 	%r662, %r661, %r183, %p47;
	min.s64 	%rd270, %rd269, %rd130;
$L__BB4_157:
	ld.global.u32 	%r186, [%rd133];
	setp.lt.s32 	%p48, %r662, %r186;
	mov.u32 	%r663, %r186;
	mov.u64 	%rd271, %rd131;
	@%p48 bra 	$L__BB4_160;
	setp.lt.s32 	%p49, %r186, %r662;
	mov.u32 	%r663, %r662;
	mov.u64 	%rd271, %rd270;
	@%p49 bra 	$L__BB4_160;
	setp.lt.s64 	%p50, %rd270, %rd131;
	selp.b32 	%r663, %r662, %r186, %p50;
	min.s64 	%rd271, %rd270, %rd131;
$L__BB4_160:
	ld.global.u32 	%r189, [%rd133+1024];
	setp.lt.s32 	%p51, %r663, %r189;
	mov.u32 	%r665, %r189;
	mov.u64 	%rd273, %rd132;
	@%p51 bra 	$L__BB4_163;
	setp.lt.s32 	%p52, %r189, %r663;
	mov.u32 	%r665, %r663;
	mov.u64 	%rd273, %rd271;
	@%p52 bra 	$L__BB4_163;
	setp.lt.s64 	%p53, %rd271, %rd132;
	selp.b32 	%r665, %r663, %r189, %p53;
	min.s64 	%rd273, %rd271, %rd132;
$L__BB4_163:
	add.s32 	%r652, %r652, 1024;
	add.s32 	%r658, %r658, 1024;
	add.s32 	%r657, %r657, 1024;
	add.s32 	%r656, %r656, 1024;
	add.s32 	%r655, %r655, 1024;
	setp.lt.s32 	%p54, %r652, %r153;
	@%p54 bra 	$L__BB4_151;
$L__BB4_164:
	// begin inline asm
	mov.u32 %r261, %laneid;
	// end inline asm
	mov.b32 	%r279, 1;
	mov.b32 	%r280, 31;
	mov.b32 	%r281, -1;
	// begin inline asm
	shfl.sync.down.b32 %r262, %r665, %r279, %r280, %r281;
	// end inline asm
	// begin inline asm
	shfl.sync.down.b32 %r267, %r268, %r279, %r280, %r281;
	// end inline asm
	mov.b64 	{%r273, %r278}, %rd273;
	// begin inline asm
	shfl.sync.down.b32 %r272, %r273, %r279, %r280, %r281;
	// end inline asm
	// begin inline asm
	shfl.sync.down.b32 %r277, %r278, %r279, %r280, %r281;
	// end inline asm
	mov.b64 	%rd144, {%r272, %r277};
	setp.gt.s32 	%p55, %r261, 30;
	mov.u32 	%r666, %r665;
	mov.u64 	%rd274, %rd273;
	@%p55 bra 	$L__BB4_168;
	setp.lt.s32 	%p56, %r665, %r262;
	mov.u32 	%r666, %r262;
	mov.u64 	%rd274, %rd144;
	@%p56 bra 	$L__BB4_168;
	setp.lt.s32 	%p57, %r262, %r665;
	mov.u32 	%r666, %r665;
	mov.u64 	%rd274, %rd273;
	@%p57 bra 	$L__BB4_168;
	setp.lt.s64 	%p58, %rd273, %rd144;
	selp.b32 	%r666, %r665, %r262, %p58;
	min.s64 	%rd274, %rd273, %rd144;
$L__BB4_168:
	mov.b32 	%r299, 2;
	mov.b32 	%r300, 31;
	mov.b32 	%r301, -1;
	// begin inline asm
	shfl.sync.down.b32 %r282, %r666, %r299, %r300, %r301;
	// end inline asm
	// begin inline asm
	shfl.sync.down.b32 %r287, %r288, %r299, %r300, %r301;
	// end inline asm
	mov.b64 	{%r293, %r298}, %rd274;
	// begin inline asm
	shfl.sync.down.b32 %r292, %r293, %r299, %r300, %r301;
	// end inline asm
	// begin inline asm
	shfl.sync.down.b32 %r297, %r298, %r299, %r300, %r301;
	// end inline asm
	mov.b64 	%rd147, {%r292, %r297};
	setp.gt.s32 	%p59, %r261, 29;
	mov.u32 	%r667, %r666;
	mov.u64 	%rd275, %rd274;
	@%p59 bra 	$L__BB4_172;
	setp.lt.s32 	%p60, %r666, %r282;
	mov.u32 	%r667, %r282;
	mov.u64 	%rd275, %rd147;
	@%p60 bra 	$L__BB4_172;
	setp.lt.s32 	%p61, %r282, %r666;
	mov.u32 	%r667, %r666;
	mov.u64 	%rd275, %rd274;
	@%p61 bra 	$L__BB4_172;
	setp.lt.s64 	%p62, %rd274, %rd147;
	selp.b32 	%r667, %r666, %r282, %p62;
	min.s64 	%rd275, %rd274, %rd147;
$L__BB4_172:
	mov.b32 	%r319, 4;
	mov.b32 	%r320, 31;
	mov.b32 	%r321, -1;
	// begin inline asm
	shfl.sync.down.b32 %r302, %r667, %r319, %r320, %r321;
	// end inline asm
	// begin inline asm
	shfl.sync.down.b32 %r307, %r308, %r319, %r320, %r321;
	// end inline asm
	mov.b64 	{%r313, %r318}, %rd275;
	// begin inline asm
	shfl.sync.down.b32 %r312, %r313, %r319, %r320, %r321;
	// end inline asm
	// begin inline asm
	shfl.sync.down.b32 %r317, %r318, %r319, %r320, %r321;
	// end inline asm
	mov.b64 	%rd150, {%r312, %r317};
	setp.gt.s32 	%p63, %r261, 27;
	mov.u32 	%r668, %r667;
	mov.u64 	%rd276, %rd275;
	@%p63 bra 	$L__BB4_176;
	setp.lt.s32 	%p64, %r667, %r302;
	mov.u32 	%r668, %r302;
	mov.u64 	%rd276, %rd150;
	@%p64 bra 	$L__BB4_176;
	setp.lt.s32 	%p65, %r302, %r667;
	mov.u32 	%r668, %r667;
	mov.u64 	%rd276, %rd275;
	@%p65 bra 	$L__BB4_176;
	setp.lt.s64 	%p66, %rd275, %rd150;
	selp.b32 	%r668, %r667, %r302, %p66;
	min.s64 	%rd276, %rd275, %rd150;
$L__BB4_176:
	mov.b32 	%r339, 8;
	mov.b32 	%r340, 31;
	mov.b32 	%r341, -1;
	// begin inline asm
	shfl.sync.down.b32 %r322, %r668, %r339, %r340, %r341;
	// end inline asm
	// begin inline asm
	shfl.sync.down.b32 %r327, %r328, %r339, %r340, %r341;
	// end inline asm
	mov.b64 	{%r333, %r338}, %rd276;
	// begin inline asm
	shfl.sync.down.b32 %r332, %r333, %r339, %r340, %r341;
	// end inline asm
	// begin inline asm
	shfl.sync.down.b32 %r337, %r338, %r339, %r340, %r341;
	// end inline asm
	mov.b64 	%rd153, {%r332, %r337};
	setp.gt.s32 	%p67, %r261, 23;
	mov.u32 	%r669, %r668;
	mov.u64 	%rd277, %rd276;
	@%p67 bra 	$L__BB4_180;
	setp.lt.s32 	%p68, %r668, %r322;
	mov.u32 	%r669, %r322;
	mov.u64 	%rd277, %rd153;
	@%p68 bra 	$L__BB4_180;
	setp.lt.s32 	%p69, %r322, %r668;
	mov.u32 	%r669, %r668;
	mov.u64 	%rd277, %rd276;
	@%p69 bra 	$L__BB4_180;
	setp.lt.s64 	%p70, %rd276, %rd153;
	selp.b32 	%r669, %r668, %r322, %p70;
	min.s64 	%rd277, %rd276, %rd153;
$L__BB4_180:
	mov.b32 	%r359, 16;
	mov.b32 	%r360, 31;
	mov.b32 	%r361, -1;
	// begin inline asm
	shfl.sync.down.b32 %r342, %r669, %r359, %r360, %r361;
	// end inline asm
	// begin inline asm
	shfl.sync.down.b32 %r347, %r348, %r359, %r360, %r361;
	// end inline asm
	mov.b64 	{%r353, %r358}, %rd277;
	// begin inline asm
	shfl.sync.down.b32 %r352, %r353, %r359, %r360, %r361;
	// end inline asm
	// begin inline asm
	shfl.sync.down.b32 %r357, %r358, %r359, %r360, %r361;
	// end inline asm
	mov.b64 	%rd156, {%r352, %r357};
	setp.gt.s32 	%p71, %r261, 15;
	mov.u32 	%r677, %r669;
	mov.u64 	%rd285, %rd277;
	@%p71 bra 	$L__BB4_184;
	setp.lt.s32 	%p72, %r669, %r342;
	mov.u32 	%r677, %r342;
	mov.u64 	%rd285, %rd156;
	@%p72 bra 	$L__BB4_184;
	setp.lt.s32 	%p73, %r342, %r669;
	mov.u32 	%r677, %r669;
	mov.u64 	%rd285, %rd277;
	@%p73 bra 	$L__BB4_184;
	setp.lt.s64 	%p74, %rd277, %rd156;
	selp.b32 	%r677, %r669, %r342, %p74;
	min.s64 	%rd285, %rd277, %rd156;
$L__BB4_184:
	setp.ne.s32 	%p75, %r261, 0;
	@%p75 bra 	$L__BB4_186;
	shr.u32 	%r362, %r127, 1;
	and.b32  	%r363, %r362, 496;
	mov.u32 	%r364, _ZN6thrust24THRUST_300001_SM_1000_NS8cuda_cub4core6detail5shmemE;
	add.s32 	%r365, %r364, %r363;
	st.shared.u32 	[%r365+8], %r677;
	st.shared.u64 	[%r365+16], %rd285;
$L__BB4_186:
	bar.sync 	0;
	setp.ne.s32 	%p76, %r127, 0;
	@%p76 bra 	$L__BB4_208;
	ld.shared.u32 	%r214, [_ZN6thrust24THRUST_300001_SM_1000_NS8cuda_cub4core6detail5shmemE+24];
	ld.shared.u64 	%rd159, [_ZN6thrust24THRUST_300001_SM_1000_NS8cuda_cub4core6detail5shmemE+32];
	setp.lt.s32 	%p77, %r677, %r214;
	mov.u32 	%r671, %r214;
	mov.u64 	%rd279, %rd159;
	@%p77 bra 	$L__BB4_190;
	setp.lt.s32 	%p78, %r214, %r677;
	mov.u32 	%r671, %r677;
	mov.u64 	%rd279, %rd285;
	@%p78 bra 	$L__BB4_190;
	setp.lt.s64 	%p79, %rd285, %rd159;
	selp.b32 	%r671, %r677, %r214, %p79;
	min.s64 	%rd279, %rd285, %rd159;
$L__BB4_190:
	ld.shared.u32 	%r217, [_ZN6thrust24THRUST_300001_SM_1000_NS8cuda_cub4core6detail5shmemE+40];
	ld.shared.u64 	%rd162, [_ZN6thrust24THRUST_300001_SM_1000_NS8cuda_cub4core6detail5shmemE+48];
	setp.lt.s32 	%p80, %r671, %r217;
	mov.u32 	%r672, %r217;
	mov.u64 	%rd280, %rd162;
	@%p80 bra 	$L__BB4_193;
	setp.lt.s32 	%p81, %r217, %r671;
	mov.u32 	%r672, %r671;
	mov.u64 	%rd280, %rd279;
	@%p81 bra 	$L__BB4_193;
	setp.lt.s64 	%p82, %rd279, %rd162;
	selp.b32 	%r672, %r671, %r217, %p82;
	min.s64 	%rd280, %rd279, %rd162;
$L__BB4_193:
	ld.shared.u32 	%r220, [_ZN6thrust24THRUST_300001_SM_1000_NS8cuda_cub4core6detail5shmemE+56];
	ld.shared.u64 	%rd165, [_ZN6thrust24THRUST_300001_SM_1000_NS8cuda_cub4core6detail5shmemE+64];
	setp.lt.s32 	%p83, %r672, %r220;
	mov.u32 	%r673, %r220;
	mov.u64 	%rd281, %rd165;
	@%p83 bra 	$L__BB4_196;
	setp.lt.s32 	%p84, %r220, %r672;
	mov.u32 	%r673, %r672;
	mov.u64 	%rd281, %rd280;
	@%p84 bra 	$L__BB4_196;
	setp.lt.s64 	%p85, %rd280, %rd165;
	selp.b32 	%r673, %r672, %r220, %p85;
	min.s64 	%rd281, %rd280, %rd165;
$L__BB4_196:
	ld.shared.u32 	%r223, [_ZN6thrust24THRUST_300001_SM_1000_NS8cuda_cub4core6detail5shmemE+72];
	ld.shared.u64 	%rd168, [_ZN6thrust24THRUST_300001_SM_1000_NS8cuda_cub4core6detail5shmemE+80];
	setp.lt.s32 	%p86, %r673, %r223;
	mov.u32 	%r674, %r223;
	mov.u64 	%rd282, %rd168;
	@%p86 bra 	$L__BB4_199;
	setp.lt.s32 	%p87, %r223, %r673;
	mov.u32 	%r674, %r673;
	mov.u64 	%rd282, %rd281;
	@%p87 bra 	$L__BB4_199;
	setp.lt.s64 	%p88, %rd281, %rd168;
	selp.b32 	%r674, %r673, %r223, %p88;
	min.s64 	%rd282, %rd281, %rd168;
$L__BB4_199:
	ld.shared.u32 	%r226, [_ZN6thrust24THRUST_300001_SM_1000_NS8cuda_cub4core6detail5shmemE+88];
	ld.shared.u64 	%rd171, [_ZN6thrust24THRUST_300001_SM_1000_NS8cuda_cub4core6detail5shmemE+96];
	setp.lt.s32 	%p89, %r674, %r226;
	mov.u32 	%r675, %r226;
	mov.u64 	%rd283, %rd171;
	@%p89 bra 	$L__BB4_202;
	setp.lt.s32 	%p90, %r226, %r674;
	mov.u32 	%r675, %r674;
	mov.u64 	%rd283, %rd282;
	@%p90 bra 	$L__BB4_202;
	setp.lt.s64 	%p91, %rd282, %rd171;
	selp.b32 	%r675, %r674, %r226, %p91;
	min.s64 	%rd283, %rd282, %rd171;
$L__BB4_202:
	ld.shared.u32 	%r229, [_ZN6thrust24THRUST_300001_SM_1000_NS8cuda_cub4core6detail5shmemE+104];
	ld.shared.u64 	%rd174, [_ZN6thrust24THRUST_300001_SM_1000_NS8cuda_cub4core6detail5shmemE+112];
	setp.lt.s32 	%p92, %r675, %r229;
	mov.u32 	%r676, %r229;
	mov.u64 	%rd284, %rd174;
	@%p92 bra 	$L__BB4_205;
	setp.lt.s32 	%p93, %r229, %r675;
	mov.u32 	%r676, %r675;
	mov.u64 	%rd284, %rd283;
	@%p93 bra 	$L__BB4_205;
	setp.lt.s64 	%p94, %rd283, %rd174;
	selp.b32 	%r676, %r675, %r229, %p94;
	min.s64 	%rd284, %rd283, %rd174;
$L__BB4_205:
	ld.shared.u32 	%r232, [_ZN6thrust24THRUST_300001_SM_1000_NS8cuda_cub4core6detail5shmemE+120];
	ld.shared.u64 	%rd177, [_ZN6thrust24THRUST_300001_SM_1000_NS8cuda_cub4core6detail5shmemE+128];
	setp.lt.s32 	%p95, %r676, %r232;
	mov.u32 	%r677, %r232;
	mov.u64 	%rd285, %rd177;
	@%p95 bra 	$L__BB4_208;
	setp.lt.s32 	%p96, %r232, %r676;
	mov.u32 	%r677, %r676;
	mov.u64 	%rd285, %rd284;
	@%p96 bra 	$L__BB4_208;
	setp.lt.s64 	%p97, %rd284, %rd177;
	selp.b32 	%r677, %r676, %r232, %p97;
	min.s64 	%rd285, %rd284, %rd177;
$L__BB4_208:
	mov.u32 	%r593, %tid.x;
	setp.ne.s32 	%p214, %r593, 0;
	@%p214 bra 	$L__BB4_210;
	ld.param.u64 	%rd222, [_ZN6thrust24THRUST_300001_SM_1000_NS8cuda_cub4core6detail13_kernel_agentINS1_8__reduce11ReduceAgentINS0_12zip_iteratorIN4cuda3std3__45tupleIJNS0_10device_ptrIiEENS0_17counting_iteratorIlNS0_11use_defaultESF_SF_EEEEEEEPNSB_IJilEEESJ_iNS1_9__extrema9arg_max_fIilNSA_4lessIiEEEEEEJSI_SK_iN3cub18CUB_300001_SM_100013GridEvenShareIiEENSS_9GridQueueIjEESP_EEEvDpT0__param_1];
	cvta.to.global.u64 	%rd219, %rd222;
	mul.wide.u32 	%rd220, %r1, 16;
	add.s64 	%rd221, %rd219, %rd220;
	st.global.u32 	[%rd221], %r677;
	st.global.u64 	[%rd221+8], %rd285;
$L__BB4_210:
	ret;

}
	// .globl	_ZN6thrust24THRUST_300001_SM_1000_NS8cuda_cub4core6detail13_kernel_agentINS1_8__reduce10DrainAgentIiEEJN3cub18CUB_300001_SM_10009GridQueueIjEEiEEEvDpT0_
.visible .entry _ZN6thrust24THRUST_300001_SM_1000_NS8cuda_cub4core6detail13_kernel_agentINS1_8__reduce10DrainAgentIiEEJN3cub18CUB_300001_SM_10009GridQueueIjEEiEEEvDpT0_(
	.param .align 8 .b8 _ZN6thrust24THRUST_300001_SM_1000_NS8cuda_cub4core6detail13_kernel_agentINS1_8__reduce10DrainAgentIiEEJN3cub18CUB_300001_SM_10009GridQueueIjEEiEEEvDpT0__param_0[8],
	.param .u32 _ZN6thrust24THRUST_300001_SM_1000_NS8cuda_cub4core6detail13_kernel_agentINS1_8__reduce10DrainAgentIiEEJN3cub18CUB_300001_SM_10009GridQueueIjEEiEEEvDpT0__param_1
)
.maxntid 1
{
	.reg .b32 	%r<3>;
	.reg .b64 	%rd<3>;

	ld.param.u64 	%rd1, [_ZN6thrust24THRUST_300001_SM_1000_NS8cuda_cub4core6detail13_kernel_agentINS1_8__reduce10DrainAgentIiEEJN3cub18CUB_300001_SM_10009GridQueueIjEEiEEEvDpT0__param_0];
	ld.param.u32 	%r1, [_ZN6thrust24THRUST_300001_SM_1000_NS8cuda_cub4core6detail13_kernel_agentINS1_8__reduce10DrainAgentIiEEJN3cub18CUB_300001_SM_10009GridQueueIjEEiEEEvDpT0__param_1];
	cvta.to.global.u64 	%rd2, %rd1;
	st.global.u32 	[%rd2], %r1;
	mov.b32 	%r2, 0;
	st.global.u32 	[%rd2+4], %r2;
	ret;

}
	// .globl	_ZN6thrust24THRUST_300001_SM_1000_NS8cuda_cub4core6detail13_kernel_agentINS1_8__reduce11ReduceAgentIPN4cuda3std3__45tupleIJilEEESC_SB_iNS1_9__extrema9arg_max_fIilNS9_4lessIiEEEEEEJSC_SC_iSH_EEEvDpT0_
.visible .entry _ZN6thrust24THRUST_300001_SM_1000_NS8cuda_cub4core6detail13_kernel_agentINS1_8__reduce11ReduceAgentIPN4cuda3std3__45tupleIJilEEESC_SB_iNS1_9__extrema9arg_max_fIilNS9_4lessIiEEEEEEJSC_SC_iSH_EEEvDpT0_(
	.param .u64 .ptr .align 1 _ZN6thrust24THRUST_300001_SM_1000_NS8cuda_cub4core6detail13_kernel_agentINS1_8__reduce11ReduceAgentIPN4cuda3std3__45tupleIJilEEESC_SB_iNS1_9__extrema9arg_max_fIilNS9_4lessIiEEEEEEJSC_SC_iSH_EEEvDpT0__param_0,
	.param .u64 .ptr .align 1 _ZN6thrust24THRUST_300001_SM_1000_NS8cuda_cub4core6detail13_kernel_agentINS1_8__reduce11ReduceAgentIPN4cuda3std3__45tupleIJilEEESC_SB_iNS1_9__extrema9arg_max_fIilNS9_4lessIiEEEEEEJSC_SC_iSH_EEEvDpT0__param_1,
	.param .u32 _ZN6thrust24THRUST_300001_SM_1000_NS8cuda_cub4core6detail13_kernel_agentINS1_8__reduce11ReduceAgentIPN4cuda3std3__45tupleIJilEEESC_SB_iNS1_9__extrema9arg_max_fIilNS9_4lessIiEEEEEEJSC_SC_iSH_EEEvDpT0__param_2,
	.param .align 1 .b8 _ZN6thrust24THRUST_300001_SM_1000_NS8cuda_cub4core6detail13_kernel_agentINS1_8__reduce11ReduceAgentIPN4cuda3std3__45tupleIJilEEESC_SB_iNS1_9__extrema9arg_max_fIilNS9_4lessIiEEEEEEJSC_SC_iSH_EEEvDpT0__param_3[1]
)
.maxntid 256
{
	.reg .pred 	%p<222>;
	.reg .b32 	%r<637>;
	.reg .b64 	%rd<356>;

	ld.param.u64 	%rd186, [_ZN6thrust24THRUST_300001_SM_1000_NS8cuda_cub4core6detail13_kernel_agentINS1_8__reduce11ReduceAgentIPN4cuda3std3__45tupleIJilEEESC_SB_iNS1_9__extrema9arg_max_fIilNS9_4lessIiEEEEEEJSC_SC_iSH_EEEvDpT0__param_0];
	ld.param.u64 	%rd187, [_ZN6thrust24THRUST_300001_SM_1000_NS8cuda_cub4core6detail13_kernel_agentINS1_8__reduce11ReduceAgentIPN4cuda3std3__45tupleIJilEEESC_SB_iNS1_9__extrema9arg_max_fIilNS9_4lessIiEEEEEEJSC_SC_iSH_EEEvDpT0__param_1];
	ld.param.u32 	%r215, [_ZN6thrust24THRUST_300001_SM_1000_NS8cuda_cub4core6detail13_kernel_agentINS1_8__reduce11ReduceAgentIPN4cuda3std3__45tupleIJilEEESC_SB_iNS1_9__extrema9arg_max_fIilNS9_4lessIiEEEEEEJSC_SC_iSH_EEEvDpT0__param_2];
	setp.eq.s32 	%p1, %r215, 0;
	@%p1 bra 	$L__BB6_211;
	setp.gt.s32 	%p2, %r215, 1279;
	@%p2 bra 	$L__BB6_121;
	mov.u32 	%r1, %tid.x;
	setp.ge.s32 	%p105, %r1, %r215;
	mov.b32 	%r572, 0;
	mov.b64 	%rd298, 0;
	mov.u32 	%r564, %r1;
	@%p105 bra 	$L__BB6_4;
	mul.wide.u32 	%rd263, %r1, 16;
	add.s64 	%rd260, %rd186, %rd263;
	// begin inline asm
	ld.global.nc.u64 %rd259, [%rd260];
	// end inline asm
	add.s64 	%rd262, %rd260, 8;
	// begin inline asm
	ld.global.nc.u64 %rd298, [%rd262];
	// end inline asm
	cvt.u32.u64 	%r572, %rd259;
	add.s32 	%r564, %r1, 256;
$L__BB6_4:
	setp.ge.s32 	%p106, %r564, %r215;
	@%p106 bra 	$L__BB6_25;
	not.b32 	%r334, %r564;
	add.s32 	%r6, %r215, %r334;
	and.b32  	%r335, %r6, 768;
	setp.eq.s32 	%p107, %r335, 768;
	@%p107 bra 	$L__BB6_11;
	mul.wide.u32 	%rd265, %r564, 16;
	add.s64 	%rd289, %rd186, %rd265;
	shr.u32 	%r336, %r6, 8;
	add.s32 	%r337, %r336, 1;
	and.b32  	%r338, %r337, 3;
	neg.s32 	%r560, %r338;
$L__BB6_7:
	.pragma "nounroll";
	mov.u64 	%rd5, %rd298;
	mov.u32 	%r10, %r572;
	// begin inline asm
	ld.global.nc.u64 %rd266, [%rd289];
	// end inline asm
	add.s64 	%rd269, %rd289, 8;
	// begin inline asm
	ld.global.nc.u64 %rd268, [%rd269];
	// end inline asm
	cvt.u32.u64 	%r11, %rd266;
	setp.lt.s32 	%p108, %r10, %r11;
	mov.u64 	%rd298, %rd268;
	mov.u32 	%r572, %r11;
	@%p108 bra 	$L__BB6_10;
	setp.lt.s32 	%p109, %r11, %r10;
	mov.u64 	%rd298, %rd5;
	mov.u32 	%r572, %r10;
	@%p109 bra 	$L__BB6_10;
	setp.lt.s64 	%p110, %rd5, %rd268;
	min.s64 	%rd298, %rd5, %rd268;
	selp.b32 	%r572, %r10, %r11, %p110;
$L__BB6_10:
	add.s32 	%r564, %r564, 256;
	add.s64 	%rd289, %rd289, 4096;
	add.s32 	%r560, %r560, 1;
	setp.ne.s32 	%p111, %r560, 0;
	@%p111 bra 	$L__BB6_7;
$L__BB6_11:
	setp.lt.u32 	%p112, %r6, 768;
	@%p112 bra 	$L__BB6_25;
$L__BB6_12:
	mul.wide.s32 	%rd274, %r564, 16;
	add.s64 	%rd271, %rd186, %rd274;
	// begin inline asm
	ld.global.nc.u64 %rd270, [%rd271];
	// end inline asm
	add.s64 	%rd273, %rd271, 8;
	// begin inline asm
	ld.global.nc.u64 %rd272, [%rd273];
	// end inline asm
	cvt.u32.u64 	%r21, %rd270;
	setp.lt.s32 	%p113, %r572, %r21;
	mov.u64 	%rd295, %rd272;
	mov.u32 	%r569, %r21;
	@%p113 bra 	$L__BB6_15;
	setp.lt.s32 	%p114, %r21, %r572;
	mov.u64 	%rd295, %rd298;
	mov.u32 	%r569, %r572;
	@%p114 bra 	$L__BB6_15;
	setp.lt.s64 	%p115, %rd298, %rd272;
	min.s64 	%rd295, %rd298, %rd272;
	selp.b32 	%r569, %r572, %r21, %p115;
$L__BB6_15:
	add.s64 	%rd276, %rd271, 4096;
	// begin inline asm
	ld.global.nc.u64 %rd275, [%rd276];
	// end inline asm
	add.s64 	%rd278, %rd271, 4104;
	// begin inline asm
	ld.global.nc.u64 %rd277, [%rd278];
	// end inline asm
	cvt.u32.u64 	%r24, %rd275;
	setp.lt.s32 	%p116, %r569, %r24;
	mov.u64 	%rd296, %rd277;
	mov.u32 	%r570, %r24;
	@%p116 bra 	$L__BB6_18;
	setp.lt.s32 	%p117, %r24, %r569;
	mov.u64 	%rd296, %rd295;
	mov.u32 	%r570, %r569;
	@%p117 bra 	$L__BB6_18;
	setp.lt.s64 	%p118, %rd295, %rd277;
	min.s64 	%rd296, %rd295, %rd277;
	selp.b32 	%r570, %r569, %r24, %p118;
$L__BB6_18:
	add.s64 	%rd280, %rd271, 8192;
	// begin inline asm
	ld.global.nc.u64 %rd279, [%rd280];
	// end inline asm
	add.s64 	%rd282, %rd271, 8200;
	// begin inline asm
	ld.global.nc.u64 %rd281, [%rd282];
	// end inline asm
	cvt.u32.u64 	%r27, %rd279;
	setp.lt.s32 	%p119, %r570, %r27;
	mov.u64 	%rd297, %rd281;
	mov.u32 	%r571, %r27;
	@%p119 bra 	$L__BB6_21;
	setp.lt.s32 	%p120, %r27, %r570;
	mov.u64 	%rd297, %rd296;
	mov.u32 	%r571, %r570;
	@%p120 bra 	$L__BB6_21;
	setp.lt.s64 	%p121, %rd296, %rd281;
	min.s64 	%rd297, %rd296, %rd281;
	selp.b32 	%r571, %r570, %r27, %p121;
$L__BB6_21:
	add.s64 	%rd284, %rd271, 12288;
	// begin inline asm
	ld.global.nc.u64 %rd283, [%rd284];
	// end inline asm
	add.s64 	%rd286, %rd271, 12296;
	// begin inline asm
	ld.global.nc.u64 %rd285, [%rd286];
	// end inline asm
	cvt.u32.u64 	%r30, %rd283;
	setp.lt.s32 	%p122, %r571, %r30;
	mov.u64 	%rd298, %rd285;
	mov.u32 	%r572, %r30;
	@%p122 bra 	$L__BB6_24;
	setp.lt.s32 	%p123, %r30, %r571;
	mov.u64 	%rd298, %rd297;
	mov.u32 	%r572, %r571;
	@%p123 bra 	$L__BB6_24;
	setp.lt.s64 	%p124, %rd297, %rd285;
	min.s64 	%rd298, %rd297, %rd285;
	selp.b32 	%r572, %r571, %r30, %p124;
$L__BB6_24:
	add.s32 	%r564, %r564, 1024;
	setp.lt.s32 	%p125, %r564, %r215;
	@%p125 bra 	$L__BB6_12;
$L__BB6_25:
	setp.lt.s32 	%p126, %r215, 256;
	@%p126 bra 	$L__BB6_70;
	// begin inline asm
	mov.u32 %r452, %laneid;
	// end inline asm
	mov.b32 	%r470, 1;
	mov.b32 	%r471, 31;
	mov.b32 	%r472, -1;
	// begin inline asm
	shfl.sync.down.b32 %r453, %r572, %r470, %r471, %r472;
	// end inline asm
	// begin inline asm
	shfl.sync.down.b32 %r458, %r459, %r470, %r471, %r472;
	// end inline asm
	mov.b64 	{%r464, %r469}, %rd298;
	// begin inline asm
	shfl.sync.down.b32 %r463, %r464, %r470, %r471, %r472;
	// end inline asm
	// begin inline asm
	shfl.sync.down.b32 %r468, %r469, %r470, %r471, %r472;
	// end inline asm
	mov.b64 	%rd27, {%r463, %r468};
	setp.gt.s32 	%p178, %r452, 30;
	mov.u64 	%rd300, %rd298;
	mov.u32 	%r574, %r572;
	@%p178 bra 	$L__BB6_30;
	setp.lt.s32 	%p179, %r572, %r453;
	mov.u64 	%rd300, %rd27;
	mov.u32 	%r574, %r453;
	@%p179 bra 	$L__BB6_30;
	setp.lt.s32 	%p180, %r453, %r572;
	mov.u64 	%rd300, %rd298;
	mov.u32 	%r574, %r572;
	@%p180 bra 	$L__BB6_30;
	setp.lt.s64 	%p181, %rd298, %rd27;
	min.s64 	%rd300, %rd298, %rd27;
	selp.b32 	%r574, %r572, %r453, %p181;
$L__BB6_30:
	mov.b32 	%r490, 2;
	mov.b32 	%r491, 31;
	mov.b32 	%r492, -1;
	// begin inline asm
	shfl.sync.down.b32 %r473, %r574, %r490, %r491, %r492;
	// end inline asm
	// begin inline asm
	shfl.sync.down.b32 %r478, %r479, %r490, %r491, %r492;
	// end inline asm
	mov.b64 	{%r484, %r489}, %rd300;
	// begin inline asm
	shfl.sync.down.b32 %r483, %r484, %r490, %r491, %r492;
	// end inline asm
	// begin inline asm
	shfl.sync.down.b32 %r488, %r489, %r490, %r491, %r492;
	// end inline asm
	mov.b64 	%rd30, {%r483, %r488};
	setp.gt.s32 	%p182, %r452, 29;
	mov.u64 	%rd301, %rd300;
	mov.u32 	%r575, %r574;
	@%p182 bra 	$L__BB6_34;
	setp.lt.s32 	%p183, %r574, %r473;
	mov.u64 	%rd301, %rd30;
	mov.u32 	%r575, %r473;
	@%p183 bra 	$L__BB6_34;
	setp.lt.s32 	%p184, %r473, %r574;
	mov.u64 	%rd301, %rd300;
	mov.u32 	%r575, %r574;
	@%p184 bra 	$L__BB6_34;
	setp.lt.s64 	%p185, %rd300, %rd30;
	min.s64 	%rd301, %rd300, %rd30;
	selp.b32 	%r575, %r574, %r473, %p185;
$L__BB6_34:
	mov.b32 	%r510, 4;
	mov.b32 	%r511, 31;
	mov.b32 	%r512, -1;
	// begin inline asm
	shfl.sync.down.b32 %r493, %r575, %r510, %r511, %r512;
	// end inline asm
	// begin inline asm
	shfl.sync.down.b32 %r498, %r499, %r510, %r511, %r512;
	// end inline asm
	mov.b64 	{%r504, %r509}, %rd301;
	// begin inline asm
	shfl.sync.down.b32 %r503, %r504, %r510, %r511, %r512;
	// end inline asm
	// begin inline asm
	shfl.sync.down.b32 %r508, %r509, %r510, %r511, %r512;
	// end inline asm
	mov.b64 	%rd33, {%r503, %r508};
	setp.gt.s32 	%p186, %r452, 27;
	mov.u64 	%rd302, %rd301;
	mov.u32 	%r576, %r575;
	@%p186 bra 	$L__BB6_38;
	setp.lt.s32 	%p187, %r575, %r493;
	mov.u64 	%rd302, %rd33;
	mov.u32 	%r576, %r493;
	@%p187 bra 	$L__BB6_38;
	setp.lt.s32 	%p188, %r493, %r575;
	mov.u64 	%rd302, %rd301;
	mov.u32 	%r576, %r575;
	@%p188 bra 	$L__BB6_38;
	setp.lt.s64 	%p189, %rd301, %rd33;
	min.s64 	%rd302, %rd301, %rd33;
	selp.b32 	%r576, %r575, %r493, %p189;
$L__BB6_38:
	mov.b32 	%r530, 8;
	mov.b32 	%r531, 31;
	mov.b32 	%r532, -1;
	// begin inline asm
	shfl.sync.down.b32 %r513, %r576, %r530, %r531, %r532;
	// end inline asm
	// begin inline asm
	shfl.sync.down.b32 %r518, %r519, %r530, %r531, %r532;
	// end inline asm
	mov.b64 	{%r524, %r529}, %rd302;
	// begin inline asm
	shfl.sync.down.b32 %r523, %r524, %r530, %r531, %r532;
	// end inline asm
	// begin inline asm
	shfl.sync.down.b32 %r528, %r529, %r530, %r531, %r532;
	// end inline asm
	mov.b64 	%rd36, {%r523, %r528};
	setp.gt.s32 	%p190, %r452, 23;
	mov.u64 	%rd303, %rd302;
	mov.u32 	%r577, %r576;
	@%p190 bra 	$L__BB6_42;
	setp.lt.s32 	%p191, %r576, %r513;
	mov.u64 	%rd303, %rd36;
	mov.u32 	%r577, %r513;
	@%p191 bra 	$L__BB6_42;
	setp.lt.s32 	%p192, %r513, %r576;
	mov.u64 	%rd303, %rd302;
	mov.u32 	%r577, %r576;
	@%p192 bra 	$L__BB6_42;
	setp.lt.s64 	%p193, %rd302, %rd36;
	min.s64 	%rd303, %rd302, %rd36;
	selp.b32 	%r577, %r576, %r513, %p193;
$L__BB6_42:
	mov.b32 	%r550, 16;
	mov.b32 	%r551, 31;
	mov.b32 	%r552, -1;
	// begin inline asm
	shfl.sync.down.b32 %r533, %r577, %r550, %r551, %r552;
	// end inline asm
	// begin inline asm
	shfl.sync.down.b32 %r538, %r539, %r550, %r551, %r552;
	// end inline asm
	mov.b64 	{%r544, %r549}, %rd303;
	// begin inline asm
	shfl.sync.down.b32 %r543, %r544, %r550, %r551, %r552;
	// end inline asm
	// begin inline asm
	shfl.sync.down.b32 %r548, %r549, %r550, %r551, %r552;
	// end inline asm
	mov.b64 	%rd39, {%r543, %r548};
	setp.gt.s32 	%p194, %r452, 15;
	mov.u64 	%rd355, %rd303;
	mov.u32 	%r636, %r577;
	@%p194 bra 	$L__BB6_46;
	setp.lt.s32 	%p195, %r577, %r533;
	mov.u64 	%rd355, %rd39;
	mov.u32 	%r636, %r533;
	@%p195 bra 	$L__BB6_46;
	setp.lt.s32 	%p196, %r533, %r577;
	mov.u64 	%rd355, %rd303;
	mov.u32 	%r636, %r577;
	@%p196 bra 	$L__BB6_46;
	setp.lt.s64 	%p197, %rd303, %rd39;
	min.s64 	%rd355, %rd303, %rd39;
	selp.b32 	%r636, %r577, %r533, %p197;
$L__BB6_46:
	setp.ne.s32 	%p198, %r452, 0;
	@%p198 bra 	$L__BB6_48;
	shr.u32 	%r553, %r1, 1;
	and.b32  	%r554, %r553, 496;
	mov.u32 	%r555, _ZN6thrust24THRUST_300001_SM_1000_NS8cuda_cub4core6detail5shmemE;
	add.s32 	%r556, %r555, %r554;
	st.shared.u32 	[%r556+8], %r636;
	st.shared.u64 	[%r556+16], %rd355;
$L__BB6_48:
	bar.sync 	0;
	setp.ne.s32 	%p199, %r1, 0;
	@%p199 bra 	$L__BB6_209;
	ld.shared.u32 	%r51, [_ZN6thrust24THRUST_300001_SM_1000_NS8cuda_cub4core6detail5shmemE+24];
	ld.shared.u64 	%rd42, [_ZN6thrust24THRUST_300001_SM_1000_NS8cuda_cub4core6detail5shmemE+32];
	setp.lt.s32 	%p200, %r636, %r51;
	mov.u64 	%rd305, %rd42;
	mov.u32 	%r579, %r51;
	@%p200 bra 	$L__BB6_52;
	setp.lt.s32 	%p201, %r51, %r636;
	mov.u64 	%rd305, %rd355;
	mov.u32 	%r579, %r636;
	@%p201 bra 	$L__BB6_52;
	setp.lt.s64 	%p202, %rd355, %rd42;
	min.s64 	%rd305, %rd355, %rd42;
	selp.b32 	%r579, %r636, %r51, %p202;
$L__BB6_52:
	ld.shared.u32 	%r54, [_ZN6thrust24THRUST_300001_SM_1000_NS8cuda_cub4core6detail5shmemE+40];
	ld.shared.u64 	%rd45, [_ZN6thrust24THRUST_300001_SM_1000_NS8cuda_cub4core6detail5shmemE+48];
	setp.lt.s32 	%p203, %r579, %r54;
	mov.u64 	%rd306, %rd45;
	mov.u32 	%r580, %r54;
	@%p203 bra 	$L__BB6_55;
	setp.lt.s32 	%p204, %r54, %r579;
	mov.u64 	%rd306, %rd305;
	mov.u32 	%r580, %r579;
	@%p204 bra 	$L__BB6_55;
	setp.lt.s64 	%p205, %rd305, %rd45;
	min.s64 	%rd306, %rd305, %rd45;
	selp.b32 	%r580, %r579, %r54, %p205;
$L__BB6_55:
	ld.shared.u32 	%r57, [_ZN6thrust24THRUST_300001_SM_1000_NS8cuda_cub4core6detail5shmemE+56];
	ld.shared.u64 	%rd48, [_ZN6thrust24THRUST_300001_SM_1000_NS8cuda_cub4core6detail5shmemE+64];
	setp.lt.s32 	%p206, %r580, %r57;
	mov.u64 	%rd307, %rd48;
	mov.u32 	%r581, %r57;
	@%p206 bra 	$L__BB6_58;
	setp.lt.s32 	%p207, %r57, %r580;
	mov.u64 	%rd307, %rd306;
	mov.u32 	%r581, %r580;
	@%p207 bra 	$L__BB6_58;
	setp.lt.s64 	%p208, %rd306, %rd48;
	min.s64 	%rd307, %rd306, %rd48;
	selp.b32 	%r581, %r580, %r57, %p208;
$L__BB6_58:
	ld.shared.u32 	%r60, [_ZN6thrust24THRUST_300001_SM_1000_NS8cuda_cub4core6detail5shmemE+72];
	ld.shared.u64 	%rd51, [_ZN6thrust24THRUST_300001_SM_1000_NS8cuda_cub4core6detail5shmemE+80];
	setp.lt.s32 	%p209, %r581, %r60;
	mov.u64 	%rd308, %rd51;
	mov.u32 	%r582, %r60;
	@%p209 bra 	$L__BB6_61;
	setp.lt.s32 	%p210, %r60, %r581;
	mov.u64 	%rd308, %rd307;
	mov.u32 	%r582, %r581;
	@%p210 bra 	$L__BB6_61;
	setp.lt.s64 	%p211, %rd307, %rd51;
	min.s64 	%rd308, %rd307, %rd51;
	selp.b32 	%r582, %r581, %r60, %p211;
$L__BB6_61:
	ld.shared.u32 	%r63, [_ZN6thrust24THRUST_300001_SM_1000_NS8cuda_cub4core6detail5shmemE+88];
	ld.shared.u64 	%rd54, [_ZN6thrust24THRUST_300001_SM_1000_NS8cuda_cub4core6detail5shmemE+96];
	setp.lt.s32 	%p212, %r582, %r63;
	mov.u64 	%rd309, %rd54;
	mov.u32 	%r583, %r63;
	@%p212 bra 	$L__BB6_64;
	setp.lt.s32 	%p213, %r63, %r582;
	mov.u64 	%rd309, %rd308;
	mov.u32 	%r583, %r582;
	@%p213 bra 	$L__BB6_64;
	setp.lt.s64 	%p214, %rd308, %rd54;
	min.s64 	%rd309, %rd308, %rd54;
	selp.b32 	%r583, %r582, %r63, %p214;
$L__BB6_64:
	ld.shared.u32 	%r66, [_ZN6thrust24THRUST_300001_SM_1000_NS8cuda_cub4core6detail5shmemE+104];
	ld.shared.u64 	%rd57, [_ZN6thrust24THRUST_300001_SM_1000_NS8cuda_cub4core6detail5shmemE+112];
	setp.lt.s32 	%p215, %r583, %r66;
	mov.u64 	%rd310, %rd57;
	mov.u32 	%r584, %r66;
	@%p215 bra 	$L__BB6_67;
	setp.lt.s32 	%p216, %r66, %r583;
	mov.u64 	%rd310, %rd309;
	mov.u32 	%r584, %r583;
	@%p216 bra 	$L__BB6_67;
	setp.lt.s64 	%p217, %rd309, %rd57;
	min.s64 	%rd310, %rd309, %rd57;
	selp.b32 	%r584, %r583, %r66, %p217;
$L__BB6_67:
	ld.shared.u32 	%r69, [_ZN6thrust24THRUST_300001_SM_1000_NS8cuda_cub4core6detail5shmemE+120];
	ld.shared.u64 	%rd60, [_ZN6thrust24THRUST_300001_SM_1000_NS8cuda_cub4core6detail5shmemE+128];
	setp.lt.s32 	%p218, %r584, %r69;
	mov.u32 	%r636, %r69;
	mov.u64 	%rd355, %rd60;
	@%p218 bra 	$L__BB6_209;
	setp.lt.s32 	%p219, %r69, %r584;
	mov.u32 	%r636, %r584;
	mov.u64 	%rd355, %rd310;
	@%p219 bra 	$L__BB6_209;
	setp.lt.s64 	%p220, %rd310, %rd60;
	min.s64 	%rd355, %rd310, %rd60;
	selp.b32 	%r636, %r584, %r69, %p220;
	bra.uni 	$L__BB6_209;
$L__BB6_70:
	// begin inline asm
	mov.u32 %r339, %laneid;
	// end inline asm
	and.b32  	%r360, %r1, 992;
	add.s32 	%r361, %r360, 32;
	setp.gt.s32 	%p127, %r361, %r215;
	not.b32 	%r362, %r360;
	add.s32 	%r363, %r215, %r362;
	selp.b32 	%r358, %r363, 31, %p127;
	mov.b32 	%r357, 1;
	mov.b32 	%r359, -1;
	// begin inline asm
	shfl.sync.down.b32 %r340, %r572, %r357, %r358, %r359;
	// end inline asm
	// begin inline asm
	shfl.sync.down.b32 %r345, %r346, %r357, %r358, %r359;
	// end inline asm
	mov.b64 	{%r351, %r356}, %rd298;
	// begin inline asm
	shfl.sync.down.b32 %r350, %r351, %r357, %r358, %r359;
	// end inline asm
	// begin inline asm
	shfl.sync.down.b32 %r355, %r356, %r357, %r358, %r359;
	// end inline asm
	mov.b64 	%rd62, {%r350, %r355};
	setp.ge.s32 	%p128, %r339, %r358;
	mov.u64 	%rd311, %rd298;
	mov.u32 	%r585, %r572;
	@%p128 bra 	$L__BB6_74;
	setp.lt.s32 	%p129, %r572, %r340;
	mov.u64 	%rd311, %rd62;
	mov.u32 	%r585, %r340;
	@%p129 bra 	$L__BB6_74;
	setp.lt.s32 	%p130, %r340, %r572;
	mov.u64 	%rd311, %rd298;
	mov.u32 	%r585, %r572;
	@%p130 bra 	$L__BB6_74;
	setp.lt.s64 	%p131, %rd298, %rd62;
	min.s64 	%rd311, %rd298, %rd62;
	selp.b32 	%r585, %r572, %r340, %p131;
$L__BB6_74:
	mov.b32 	%r381, 2;
	mov.b32 	%r383, -1;
	// begin inline asm
	shfl.sync.down.b32 %r364, %r585, %r381, %r358, %r383;
	// end inline asm
	// begin inline asm
	shfl.sync.down.b32 %r369, %r370, %r381, %r358, %r383;
	// end inline asm
	mov.b64 	{%r375, %r380}, %rd311;
	// begin inline asm
	shfl.sync.down.b32 %r374, %r375, %r381, %r358, %r383;
	// end inline asm
	// begin inline asm
	shfl.sync.down.b32 %r379, %r380, %r381, %r358, %r383;
	// end inline asm
	mov.b64 	%rd65, {%r374, %r379};
	add.s32 	%r384, %r339, 2;
	setp.gt.s32 	%p132, %r384, %r358;
	mov.u64 	%rd312, %rd311;
	mov.u32 	%r586, %r585;
	@%p132 bra 	$L__BB6_78;
	setp.lt.s32 	%p133, %r585, %r364;
	mov.u64 	%rd312, %rd65;
	mov.u32 	%r586, %r364;
	@%p133 bra 	$L__BB6_78;
	setp.lt.s32 	%p134, %r364, %r585;
	mov.u64 	%rd312, %rd311;
	mov.u32 	%r586, %r585;
	@%p134 bra 	$L__BB6_78;
	setp.lt.s64 	%p135, %rd311, %rd65;
	min.s64 	%rd312, %rd311, %rd65;
	selp.b32 	%r586, %r585, %r364, %p135;
$L__BB6_78:
	mov.b32 	%r402, 4;
	mov.b32 	%r404, -1;
	// begin inline asm
	shfl.sync.down.b32 %r385, %r586, %r402, %r358, %r404;
	// end inline asm
	// begin inline asm
	shfl.sync.down.b32 %r390, %r391, %r402, %r358, %r404;
	// end inline asm
	mov.b64 	{%r396, %r401}, %rd312;
	// begin inline asm
	shfl.sync.down.b32 %r395, %r396, %r402, %r358, %r404;
	// end inline asm
	// begin inline asm
	shfl.sync.down.b32 %r400, %r401, %r402, %r358, %r404;
	// end inline asm
	mov.b64 	%rd68, {%r395, %r400};
	add.s32 	%r405, %r339, 4;
	setp.gt.s32 	%p136, %r405, %r358;
	mov.u32 	%r587, %r586;
	mov.u64 	%rd313, %rd312;
	@%p136 bra 	$L__BB6_82;
	setp.lt.s32 	%p137, %r586, %r385;
	mov.u32 	%r587, %r385;
	mov.u64 	%rd313, %rd68;
	@%p137 bra 	$L__BB6_82;
	setp.lt.s32 	%p138, %r385, %r586;
	mov.u32 	%r587, %r586;
	mov.u64 	%rd313, %rd312;
	@%p138 bra 	$L__BB6_82;
	setp.lt.s64 	%p139, %rd312, %rd68;
	selp.b32 	%r587, %r586, %r385, %p139;
	min.s64 	%rd313, %rd312, %rd68;
$L__BB6_82:
	mov.b32 	%r423, 8;
	mov.b32 	%r425, -1;
	// begin inline asm
	shfl.sync.down.b32 %r406, %r587, %r423, %r358, %r425;
	// end inline asm
	// begin inline asm
	shfl.sync.down.b32 %r411, %r412, %r423, %r358, %r425;
	// end inline asm
	mov.b64 	{%r417, %r422}, %rd313;
	// begin inline asm
	shfl.sync.down.b32 %r416, %r417, %r423, %r358, %r425;
	// end inline asm
	// begin inline asm
	shfl.sync.down.b32 %r421, %r422, %r423, %r358, %r425;
	// end inline asm
	mov.b64 	%rd71, {%r416, %r421};
	add.s32 	%r426, %r339, 8;
	setp.gt.s32 	%p140, %r426, %r358;
	mov.u32 	%r588, %r587;
	mov.u64 	%rd314, %rd313;
	@%p140 bra 	$L__BB6_86;
	setp.lt.s32 	%p141, %r587, %r406;
	mov.u32 	%r588, %r406;
	mov.u64 	%rd314, %rd71;
	@%p141 bra 	$L__BB6_86;
	setp.lt.s32 	%p142, %r406, %r587;
	mov.u32 	%r588, %r587;
	mov.u64 	%rd314, %rd313;
	@%p142 bra 	$L__BB6_86;
	setp.lt.s64 	%p143, %rd313, %rd71;
	selp.b32 	%r588, %r587, %r406, %p143;
	min.s64 	%rd314, %rd313, %rd71;
$L__BB6_86:
	mov.b32 	%r444, 16;
	mov.b32 	%r446, -1;
	// begin inline asm
	shfl.sync.down.b32 %r427, %r588, %r444, %r358, %r446;
	// end inline asm
	// begin inline asm
	shfl.sync.down.b32 %r432, %r433, %r444, %r358, %r446;
	// end inline asm
	mov.b64 	{%r438, %r443}, %rd314;
	// begin inline asm
	shfl.sync.down.b32 %r437, %r438, %r444, %r358, %r446;
	// end inline asm
	// begin inline asm
	shfl.sync.down.b32 %r442, %r443, %r444, %r358, %r446;
	// end inline asm
	mov.b64 	%rd74, {%r437, %r442};
	add.s32 	%r447, %r339, 16;
	setp.gt.s32 	%p144, %r447, %r358;
	mov.u32 	%r636, %r588;
	mov.u64 	%rd355, %rd314;
	@%p144 bra 	$L__BB6_90;
	setp.lt.s32 	%p145, %r588, %r427;
	mov.u32 	%r636, %r427;
	mov.u64 	%rd355, %rd74;
	@%p145 bra 	$L__BB6_90;
	setp.lt.s32 	%p146, %r427, %r588;
	mov.u32 	%r636, %r588;
	mov.u64 	%rd355, %rd314;
	@%p146 bra 	$L__BB6_90;
	setp.lt.s64 	%p147, %rd314, %rd74;
	selp.b32 	%r636, %r588, %r427, %p147;
	min.s64 	%rd355, %rd314, %rd74;
$L__BB6_90:
	setp.ne.s32 	%p148, %r339, 0;
	@%p148 bra 	$L__BB6_92;
	shr.u32 	%r448, %r1, 1;
	and.b32  	%r449, %r448, 496;
	mov.u32 	%r450, _ZN6thrust24THRUST_300001_SM_1000_NS8cuda_cub4core6detail5shmemE;
	add.s32 	%r451, %r450, %r449;
	st.shared.u32 	[%r451+8], %r636;
	st.shared.u64 	[%r451+16], %rd355;
$L__BB6_92:
	bar.sync 	0;
	setp.ne.s32 	%p149, %r1, 0;
	@%p149 bra 	$L__BB6_209;
	setp.lt.s32 	%p150, %r215, 33;
	mov.u32 	%r590, %r636;
	mov.u64 	%rd316, %rd355;
	@%p150 bra 	$L__BB6_97;
	ld.shared.u32 	%r88, [_ZN6thrust24THRUST_300001_SM_1000_NS8cuda_cub4core6detail5shmemE+24];
	ld.shared.u64 	%rd77, [_ZN6thrust24THRUST_300001_SM_1000_NS8cuda_cub4core6detail5shmemE+32];
	setp.lt.s32 	%p151, %r636, %r88;
	mov.u32 	%r590, %r88;
	mov.u64 	%rd316, %rd77;
	@%p151 bra 	$L__BB6_97;
	setp.lt.s32 	%p152, %r88, %r636;
	mov.u32 	%r590, %r636;
	mov.u64 	%rd316, %rd355;
	@%p152 bra 	$L__BB6_97;
	setp.lt.s64 	%p153, %rd355, %rd77;
	selp.b32 	%r590, %r636, %r88, %p153;
	min.s64 	%rd316, %rd355, %rd77;
$L__BB6_97:
	setp.lt.s32 	%p154, %r215, 65;
	mov.u32 	%r591, %r590;
	mov.u64 	%rd317, %rd316;
	@%p154 bra 	$L__BB6_101;
	ld.shared.u32 	%r91, [_ZN6thrust24THRUST_300001_SM_1000_NS8cuda_cub4core6detail5shmemE+40];
	ld.shared.u64 	%rd80, [_ZN6thrust24THRUST_300001_SM_1000_NS8cuda_cub4core6detail5shmemE+48];
	setp.lt.s32 	%p155, %r590, %r91;
	mov.u32 	%r591, %r91;
	mov.u64 	%rd317, %rd80;
	@%p155 bra 	$L__BB6_101;
	setp.lt.s32 	%p156, %r91, %r590;
	mov.u32 	%r591, %r590;
	mov.u64 	%rd317, %rd316;
	@%p156 bra 	$L__BB6_101;
	setp.lt.s64 	%p157, %rd316, %rd80;
	selp.b32 	%r591, %r590, %r91, %p157;
	min.s64 	%rd317, %rd316, %rd80;
$L__BB6_101:
	setp.lt.s32 	%p158, %r215, 97;
	mov.u32 	%r592, %r591;
	mov.u64 	%rd318, %rd317;
	@%p158 bra 	$L__BB6_105;
	ld.shared.u32 	%r94, [_ZN6thrust24THRUST_300001_SM_1000_NS8cuda_cub4core6detail5shmemE+56];
	ld.shared.u64 	%rd83, [_ZN6thrust24THRUST_300001_SM_1000_NS8cuda_cub4core6detail5shmemE+64];
	setp.lt.s32 	%p159, %r591, %r94;
	mov.u32 	%r592, %r94;
	mov.u64 	%rd318, %rd83;
	@%p159 bra 	$L__BB6_105;
	setp.lt.s32 	%p160, %r94, %r591;
	mov.u32 	%r592, %r591;
	mov.u64 	%rd318, %rd317;
	@%p160 bra 	$L__BB6_105;
	setp.lt.s64 	%p161, %rd317, %rd83;
	selp.b32 	%r592, %r591, %r94, %p161;
	min.s64 	%rd318, %rd317, %rd83;
$L__BB6_105:
	setp.lt.s32 	%p162, %r215, 129;
	mov.u32 	%r593, %r592;
	mov.u64 	%rd319, %rd318;
	@%p162 bra 	$L__BB6_109;
	ld.shared.u32 	%r97, [_ZN6thrust24THRUST_300001_SM_1000_NS8cuda_cub4core6detail5shmemE+72];
	ld.shared.u64 	%rd86, [_ZN6thrust24THRUST_300001_SM_1000_NS8cuda_cub4core6detail5shmemE+80];
	setp.lt.s32 	%p163, %r592, %r97;
	mov.u32 	%r593, %r97;
	mov.u64 	%rd319, %rd86;
	@%p163 bra 	$L__BB6_109;
	setp.lt.s32 	%p164, %r97, %r592;
	mov.u32 	%r593, %r592;
	mov.u64 	%rd319, %rd318;
	@%p164 bra 	$L__BB6_109;
	setp.lt.s64 	%p165, %rd318, %rd86;
	selp.b32 	%r593, %r592, %r97, %p165;
	min.s64 	%rd319, %rd318, %rd86;
$L__BB6_109:
	setp.lt.s32 	%p166, %r215, 161;
	mov.u32 	%r594, %r593;
	mov.u64 	%rd320, %rd319;
	@%p166 bra 	$L__BB6_113;
	ld.shared.u32 	%r100, [_ZN6thrust24THRUST_300001_SM_1000_NS8cuda_cub4core6detail5shmemE+88];
	ld.shared.u64 	%rd89, [_ZN6thrust24THRUST_300001_SM_1000_NS8cuda_cub4core6detail5shmemE+96];
	setp.lt.s32 	%p167, %r593, %r100;
	mov.u32 	%r594, %r100;
	mov.u64 	%rd320, %rd89;
	@%p167 bra 	$L__BB6_113;
	setp.lt.s32 	%p168, %r100, %r593;
	mov.u32 	%r594, %r593;
	mov.u64 	%rd320, %rd319;
	@%p168 bra 	$L__BB6_113;
	setp.lt.s64 	%p169, %rd319, %rd89;
	selp.b32 	%r594, %r593, %r100, %p169;
	min.s64 	%rd320, %rd319, %rd89;
$L__BB6_113:
	setp.lt.s32 	%p170, %r215, 193;
	mov.u32 	%r595, %r594;
	mov.u64 	%rd321, %rd320;
	@%p170 bra 	$L__BB6_117;
	ld.shared.u32 	%r103, [_ZN6thrust24THRUST_300001_SM_1000_NS8cuda_cub4core6detail5shmemE+104];
	ld.shared.u64 	%rd92, [_ZN6thrust24THRUST_300001_SM_1000_NS8cuda_cub4core6detail5shmemE+112];
	setp.lt.s32 	%p171, %r594, %r103;
	mov.u32 	%r595, %r103;
	mov.u64 	%rd321, %rd92;
	@%p171 bra 	$L__BB6_117;
	setp.lt.s32 	%p172, %r103, %r594;
	mov.u32 	%r595, %r594;
	mov.u64 	%rd321, %rd320;
	@%p172 bra 	$L__BB6_117;
	setp.lt.s64 	%p173, %rd320, %rd92;
	selp.b32 	%r595, %r594, %r103, %p173;
	min.s64 	%rd321, %rd320, %rd92;
$L__BB6_117:
	setp.lt.s32 	%p174, %r215, 225;
	mov.u32 	%r636, %r595;
	mov.u64 	%rd355, %rd321;
	@%p174 bra 	$L__BB6_209;
	ld.shared.u32 	%r106, [_ZN6thrust24THRUST_300001_SM_1000_NS8cuda_cub4core6detail5shmemE+120];
	ld.shared.u64 	%rd95, [_ZN6thrust24THRUST_300001_SM_1000_NS8cuda_cub4core6detail5shmemE+128];
	setp.lt.s32 	%p175, %r595, %r106;
	mov.u32 	%r636, %r106;
	mov.u64 	%rd355, %rd95;
	@%p175 bra 	$L__BB6_209;
	setp.lt.s32 	%p176, %r106, %r595;
	mov.u32 	%r636, %r595;
	mov.u64 	%rd355, %rd321;
	@%p176 bra 	$L__BB6_209;
	setp.lt.s64 	%p177, %rd321, %rd95;
	selp.b32 	%r636, %r595, %r106, %p177;
	min.s64 	%rd355, %rd321, %rd95;
	bra.uni 	$L__BB6_209;
$L__BB6_121:
	mov.u32 	%r108, %tid.x;
	mul.wide.u32 	%rd208, %r108, 16;
	add.s64 	%rd189, %rd186, %rd208;
	// begin inline asm
	ld.global.nc.u64 %rd188, [%rd189];
	// end inline asm
	add.s64 	%rd191, %rd189, 8;
	// begin inline asm
	ld.global.nc.u64 %rd190, [%rd191];
	// end inline asm
	cvt.u32.u64 	%r109, %rd188;
	add.s64 	%rd193, %rd189, 4096;
	// begin inline asm
	ld.global.nc.u64 %rd192, [%rd193];
	// end inline asm
	add.s64 	%rd195, %rd189, 4104;
	// begin inline asm
	ld.global.nc.u64 %rd322, [%rd195];
	// end inline asm
	cvt.u32.u64 	%r596, %rd192;
	add.s64 	%rd197, %rd189, 8192;
	// begin inline asm
	ld.global.nc.u64 %rd196, [%rd197];
	// end inline asm
	add.s64 	%rd199, %rd189, 8200;
	// begin inline asm
	ld.global.nc.u64 %rd323, [%rd199];
	// end inline asm
	cvt.u32.u64 	%r597, %rd196;
	add.s64 	%rd201, %rd189, 12288;
	// begin inline asm
	ld.global.nc.u64 %rd200, [%rd201];
	// end inline asm
	add.s64 	%rd203, %rd189, 12296;
	// begin inline asm
	ld.global.nc.u64 %rd324, [%rd203];
	// end inline asm
	cvt.u32.u64 	%r598, %rd200;
	add.s64 	%rd205, %rd189, 16384;
	// begin inline asm
	ld.global.nc.u64 %rd204, [%rd205];
	// end inline asm
	add.s64 	%rd207, %rd189, 16392;
	// begin inline asm
	ld.global.nc.u64 %rd342, [%rd207];
	// end inline asm
	cvt.u32.u64 	%r623, %rd204;
	setp.lt.s32 	%p3, %r109, %r596;
	@%p3 bra 	$L__BB6_123;
	setp.lt.s32 	%p4, %r596, %r109;
	setp.lt.s64 	%p5, %rd190, %rd322;
	or.pred  	%p6, %p4, %p5;
	selp.b32 	%r596, %r109, %r596, %p6;
	selp.b64 	%rd322, %rd190, %rd322, %p6;
$L__BB6_123:
	setp.lt.s32 	%p7, %r596, %r597;
	@%p7 bra 	$L__BB6_125;
	setp.lt.s32 	%p8, %r597, %r596;
	setp.lt.s64 	%p9, %rd322, %rd323;
	or.pred  	%p10, %p8, %p9;
	selp.b32 	%r597, %r596, %r597, %p10;
	selp.b64 	%rd323, %rd322, %rd323, %p10;
$L__BB6_125:
	setp.lt.s32 	%p11, %r597, %r598;
	@%p11 bra 	$L__BB6_127;
	setp.lt.s32 	%p12, %r598, %r597;
	setp.lt.s64 	%p13, %rd323, %rd324;
	or.pred  	%p14, %p12, %p13;
	selp.b32 	%r598, %r597, %r598, %p14;
	selp.b64 	%rd324, %rd323, %rd324, %p14;
$L__BB6_127:
	setp.lt.s32 	%p15, %r598, %r623;
	@%p15 bra 	$L__BB6_129;
	setp.lt.s32 	%p16, %r623, %r598;
	setp.lt.s64 	%p17, %rd324, %rd342;
	or.pred  	%p18, %p16, %p17;
	selp.b32 	%r623, %r598, %r623, %p18;
	selp.b64 	%rd342, %rd324, %rd342, %p18;
$L__BB6_129:
	setp.lt.u32 	%p19, %r215, 2560;
	mov.b32 	%r608, 1280;
	@%p19 bra 	$L__BB6_142;
	mov.b32 	%r600, 1280;
	mov.u32 	%r601, %r623;
	mov.u64 	%rd326, %rd342;
$L__BB6_131:
	add.s32 	%r218, %r600, %r108;
	mul.wide.u32 	%rd229, %r218, 16;
	add.s64 	%rd210, %rd186, %rd229;
	// begin inline asm
	ld.global.nc.u64 %rd209, [%rd210];
	// end inline asm
	add.s64 	%rd212, %rd210, 8;
	// begin inline asm
	ld.global.nc.u64 %rd327, [%rd212];
	// end inline asm
	cvt.u32.u64 	%r602, %rd209;
	add.s64 	%rd214, %rd210, 4096;
	// begin inline asm
	ld.global.nc.u64 %rd213, [%rd214];
	// end inline asm
	add.s64 	%rd216, %rd210, 4104;
	// begin inline asm
	ld.global.nc.u64 %rd328, [%rd216];
	// end inline asm
	cvt.u32.u64 	%r603, %rd213;
	add.s64 	%rd218, %rd210, 8192;
	// begin inline asm
	ld.global.nc.u64 %rd217, [%rd218];
	// end inline asm
	add.s64 	%rd220, %rd210, 8200;
	// begin inline asm
	ld.global.nc.u64 %rd329, [%rd220];
	// end inline asm
	cvt.u32.u64 	%r604, %rd217;
	add.s64 	%rd222, %rd210, 12288;
	// begin inline asm
	ld.global.nc.u64 %rd221, [%rd222];
	// end inline asm
	add.s64 	%rd224, %rd210, 12296;
	// begin inline asm
	ld.global.nc.u64 %rd330, [%rd224];
	// end inline asm
	cvt.u32.u64 	%r605, %rd221;
	add.s64 	%rd226, %rd210, 16384;
	// begin inline asm
	ld.global.nc.u64 %rd225, [%rd226];
	// end inline asm
	add.s64 	%rd228, %rd210, 16392;
	// begin inline asm
	ld.global.nc.u64 %rd342, [%rd228];
	// end inline asm
	cvt.u32.u64 	%r623, %rd225;
	setp.lt.s32 	%p20, %r601, %r602;
	@%p20 bra 	$L__BB6_133;
	setp.lt.s32 	%p21, %r602, %r601;
	setp.lt.s64 	%p22, %rd326, %rd327;
	or.pred  	%p23, %p21, %p22;
	selp.b32 	%r602, %r601, %r602, %p23;
	selp.b64 	%rd327, %rd326, %rd327, %p23;
$L__BB6_133:
	setp.lt.s32 	%p24, %r602, %r603;
	@%p24 bra 	$L__BB6_135;
	setp.lt.s32 	%p25, %r603, %r602;
	setp.lt.s64 	%p26, %rd327, %rd328;
	or.pred  	%p27, %p25, %p26;
	selp.b32 	%r603, %r602, %r603, %p27;
	selp.b64 	%rd328, %rd327, %rd328, %p27;
$L__BB6_135:
	setp.lt.s32 	%p28, %r603, %r604;
	@%p28 bra 	$L__BB6_137;
	setp.lt.s32 	%p29, %r604, %r603;
	setp.lt.s64 	%p30, %rd328, %rd329;
	or.pred  	%p31, %p29, %p30;
	selp.b32 	%r604, %r603, %r604, %p31;
	selp.b64 	%rd329, %rd328, %rd329, %p31;
$L__BB6_137:
	setp.lt.s32 	%p32, %r604, %r605;
	@%p32 bra 	$L__BB6_139;
	setp.lt.s32 	%p33, %r605, %r604;
	setp.lt.s64 	%p34, %rd329, %rd330;
	or.pred  	%p35, %p33, %p34;
	selp.b32 	%r605, %r604, %r605, %p35;
	selp.b64 	%rd330, %rd329, %rd330, %p35;
$L__BB6_139:
	setp.lt.s32 	%p36, %r605, %r623;
	@%p36 bra 	$L__BB6_141;
	setp.lt.s32 	%p37, %r623, %r605;
	setp.lt.s64 	%p38, %rd330, %rd342;
	or.pred  	%p39, %p37, %p38;
	selp.b32 	%r623, %r605, %r623, %p39;
	selp.b64 	%rd342, %rd330, %rd342, %p39;
$L__BB6_141:
	add.s32 	%r608, %r600, 1280;
	add.s32 	%r219, %r600, 2560;
	setp.le.s32 	%p40, %r219, %r215;
	mov.u32 	%r600, %r608;
	mov.u32 	%r601, %r623;
	mov.u64 	%rd326, %rd342;
	@%p40 bra 	$L__BB6_131;
$L__BB6_142:
	setp.le.s32 	%p41, %r215, %r608;
	@%p41 bra 	$L__BB6_165;
	sub.s32 	%r142, %r215, %r608;
	setp.ge.s32 	%p42, %r108, %r142;
	@%p42 bra 	$L__BB6_165;
	not.b32 	%r221, %r108;
	add.s32 	%r222, %r215, %r221;
	sub.s32 	%r143, %r222, %r608;
	and.b32  	%r223, %r143, 768;
	setp.eq.s32 	%p43, %r223, 768;
	mov.u32 	%r614, %r108;
	@%p43 bra 	$L__BB6_150;
	add.s32 	%r610, %r108, %r608;
	shr.u32 	%r224, %r143, 8;
	add.s32 	%r225, %r224, 1;
	and.b32  	%r226, %r225, 3;
	neg.s32 	%r609, %r226;
	mov.u32 	%r614, %r108;
$L__BB6_146:
	.pragma "nounroll";
	mov.u64 	%rd127, %rd342;
	mov.u32 	%r149, %r623;
	mul.wide.u32 	%rd235, %r610, 16;
	add.s64 	%rd232, %rd186, %rd235;
	// begin inline asm
	ld.global.nc.u64 %rd231, [%rd232];
	// end inline asm
	add.s64 	%rd234, %rd232, 8;
	// begin inline asm
	ld.global.nc.u64 %rd233, [%rd234];
	// end inline asm
	cvt.u32.u64 	%r150, %rd231;
	setp.lt.s32 	%p44, %r149, %r150;
	mov.u32 	%r623, %r150;
	mov.u64 	%rd342, %rd233;
	@%p44 bra 	$L__BB6_149;
	setp.lt.s32 	%p45, %r150, %r149;
	mov.u32 	%r623, %r149;
	mov.u64 	%rd342, %rd127;
	@%p45 bra 	$L__BB6_149;
	setp.lt.s64 	%p46, %rd127, %rd233;
	selp.b32 	%r623, %r149, %r150, %p46;
	min.s64 	%rd342, %rd127, %rd233;
$L__BB6_149:
	add.s32 	%r614, %r614, 256;
	add.s32 	%r610, %r610, 256;
	add.s32 	%r609, %r609, 1;
	setp.ne.s32 	%p47, %r609, 0;
	@%p47 bra 	$L__BB6_146;
$L__BB6_150:
	setp.lt.u32 	%p48, %r143, 768;
	@%p48 bra 	$L__BB6_165;
	cvt.u64.u32 	%rd236, %r614;
	cvt.u64.u32 	%rd237, %r608;
	add.s64 	%rd238, %rd236, %rd237;
	shl.b64 	%rd239, %rd238, 4;
	add.s64 	%rd240, %rd239, %rd186;
	add.s64 	%rd337, %rd240, 12296;
	add.s32 	%r617, %r614, %r608;
$L__BB6_152:
	mul.wide.u32 	%rd245, %r617, 16;
	add.s64 	%rd242, %rd186, %rd245;
	// begin inline asm
	ld.global.nc.u64 %rd241, [%rd242];
	// end inline asm
	add.s64 	%rd244, %rd242, 8;
	// begin inline asm
	ld.global.nc.u64 %rd243, [%rd244];
	// end inline asm
	cvt.u32.u64 	%r163, %rd241;
	setp.lt.s32 	%p49, %r623, %r163;
	mov.u32 	%r620, %r163;
	mov.u64 	%rd339, %rd243;
	@%p49 bra 	$L__BB6_155;
	setp.lt.s32 	%p50, %r163, %r623;
	mov.u32 	%r620, %r623;
	mov.u64 	%rd339, %rd342;
	@%p50 bra 	$L__BB6_155;
	setp.lt.s64 	%p51, %rd342, %rd243;
	selp.b32 	%r620, %r623, %r163, %p51;
	min.s64 	%rd339, %rd342, %rd243;
$L__BB6_155:
	add.s64 	%rd247, %rd337, -8200;
	// begin inline asm
	ld.global.nc.u64 %rd246, [%rd247];
	// end inline asm
	add.s64 	%rd249, %rd337, -8192;
	// begin inline asm
	ld.global.nc.u64 %rd248, [%rd249];
	// end inline asm
	cvt.u32.u64 	%r166, %rd246;
	setp.lt.s32 	%p52, %r620, %r166;
	mov.u32 	%r621, %r166;
	mov.u64 	%rd340, %rd248;
	@%p52 bra 	$L__BB6_158;
	setp.lt.s32 	%p53, %r166, %r620;
	mov.u32 	%r621, %r620;
	mov.u64 	%rd340, %rd339;
	@%p53 bra 	$L__BB6_158;
	setp.lt.s64 	%p54, %rd339, %rd248;
	selp.b32 	%r621, %r620, %r166, %p54;
	min.s64 	%rd340, %rd339, %rd248;
$L__BB6_158:
	add.s64 	%rd251, %rd337, -4104;
	// begin inline asm
	ld.global.nc.u64 %rd250, [%rd251];
	// end inline asm
	add.s64 	%rd253, %rd337, -4096;
	// begin inline asm
	ld.global.nc.u64 %rd252, [%rd253];
	// end inline asm
	cvt.u32.u64 	%r169, %rd250;
	setp.lt.s32 	%p55, %r621, %r169;
	mov.u32 	%r622, %r169;
	mov.u64 	%rd341, %rd252;
	@%p55 bra 	$L__BB6_161;
	setp.lt.s32 	%p56, %r169, %r621;
	mov.u32 	%r622, %r621;
	mov.u64 	%rd341, %rd340;
	@%p56 bra 	$L__BB6_161;
	setp.lt.s64 	%p57, %rd340, %rd252;
	selp.b32 	%r622, %r621, %r169, %p57;
	min.s64 	%rd341, %rd340, %rd252;
$L__BB6_161:
	add.s64 	%rd255, %rd337, -8;
	// begin inline asm
	ld.global.nc.u64 %rd254, [%rd255];
	// end inline asm
	// begin inline asm
	ld.global.nc.u64 %rd256, [%rd337];
	// end inline asm
	cvt.u32.u64 	%r172, %rd254;
	setp.lt.s32 	%p58, %r622, %r172;
	mov.u32 	%r623, %r172;
	mov.u64 	%rd342, %rd256;
	@%p58 bra 	$L__BB6_164;
	setp.lt.s32 	%p59, %r172, %r622;
	mov.u32 	%r623, %r622;
	mov.u64 	%rd342, %rd341;
	@%p59 bra 	$L__BB6_164;
	setp.lt.s64 	%p60, %rd341, %rd256;
	selp.b32 	%r623, %r622, %r172, %p60;
	min.s64 	%rd342, %rd341, %rd256;
$L__BB6_164:
	add.s32 	%r614, %r614, 1024;
	add.s64 	%rd337, %rd337, 16384;
	add.s32 	%r617, %r617, 1024;
	setp.lt.s32 	%p61, %r614, %r142;
	@%p61 bra 	$L__BB6_152;
$L__BB6_165:
	// begin inline asm
	mov.u32 %r227, %laneid;
	// end inline asm
	mov.b32 	%r245, 1;
	mov.b32 	%r246, 31;
	mov.b32 	%r247, -1;
	// begin inline asm
	shfl.sync.down.b32 %r228, %r623, %r245, %r246, %r247;
	// end inline asm
	// begin inline asm
	shfl.sync.down.b32 %r233, %r234, %r245, %r246, %r247;
	// end inline asm
	mov.b64 	{%r239, %r244}, %rd342;
	// begin inline asm
	shfl.sync.down.b32 %r238, %r239, %r245, %r246, %r247;
	// end inline asm
	// begin inline asm
	shfl.sync.down.b32 %r243, %r244, %r245, %r246, %r247;
	// end inline asm
	mov.b64 	%rd150, {%r238, %r243};
	setp.gt.s32 	%p62, %r227, 30;
	mov.u32 	%r625, %r623;
	mov.u64 	%rd344, %rd342;
	@%p62 bra 	$L__BB6_169;
	setp.lt.s32 	%p63, %r623, %r228;
	mov.u32 	%r625, %r228;
	mov.u64 	%rd344, %rd150;
	@%p63 bra 	$L__BB6_169;
	setp.lt.s32 	%p64, %r228, %r623;
	mov.u32 	%r625, %r623;
	mov.u64 	%rd344, %rd342;
	@%p64 bra 	$L__BB6_169;
	setp.lt.s64 	%p65, %rd342, %rd150;
	selp.b32 	%r625, %r623, %r228, %p65;
	min.s64 	%rd344, %rd342, %rd150;
$L__BB6_169:
	mov.b32 	%r265, 2;
	mov.b32 	%r266, 31;
	mov.b32 	%r267, -1;
	// begin inline asm
	shfl.sync.down.b32 %r248, %r625, %r265, %r266, %r267;
	// end inline asm
	// begin inline asm
	shfl.sync.down.b32 %r253, %r254, %r265, %r266, %r267;
	// end inline asm
	mov.b64 	{%r259, %r264}, %rd344;
	// begin inline asm
	shfl.sync.down.b32 %r258, %r259, %r265, %r266, %r267;
	// end inline asm
	// begin inline asm
	shfl.sync.down.b32 %r263, %r264, %r265, %r266, %r267;
	// end inline asm
	mov.b64 	%rd153, {%r258, %r263};
	setp.gt.s32 	%p66, %r227, 29;
	mov.u32 	%r626, %r625;
	mov.u64 	%rd345, %rd344;
	@%p66 bra 	$L__BB6_173;
	setp.lt.s32 	%p67, %r625, %r248;
	mov.u32 	%r626, %r248;
	mov.u64 	%rd345, %rd153;
	@%p67 bra 	$L__BB6_173;
	setp.lt.s32 	%p68, %r248, %r625;
	mov.u32 	%r626, %r625;
	mov.u64 	%rd345, %rd344;
	@%p68 bra 	$L__BB6_173;
	setp.lt.s64 	%p69, %rd344, %rd153;
	selp.b32 	%r626, %r625, %r248, %p69;
	min.s64 	%rd345, %rd344, %rd153;
$L__BB6_173:
	mov.b32 	%r285, 4;
	mov.b32 	%r286, 31;
	mov.b32 	%r287, -1;
	// begin inline asm
	shfl.sync.down.b32 %r268, %r626, %r285, %r286, %r287;
	// end inline asm
	// begin inline asm
	shfl.sync.down.b32 %r273, %r274, %r285, %r286, %r287;
	// end inline asm
	mov.b64 	{%r279, %r284}, %rd345;
	// begin inline asm
	shfl.sync.down.b32 %r278, %r279, %r285, %r286, %r287;
	// end inline asm
	// begin inline asm
	shfl.sync.down.b32 %r283, %r284, %r285, %r286, %r287;
	// end inline asm
	mov.b64 	%rd156, {%r278, %r283};
	setp.gt.s32 	%p70, %r227, 27;
	mov.u32 	%r627, %r626;
	mov.u64 	%rd346, %rd345;
	@%p70 bra 	$L__BB6_177;
	setp.lt.s32 	%p71, %r626, %r268;
	mov.u32 	%r627, %r268;
	mov.u64 	%rd346, %rd156;
	@%p71 bra 	$L__BB6_177;
	setp.lt.s32 	%p72, %r268, %r626;
	mov.u32 	%r627, %r626;
	mov.u64 	%rd346, %rd345;
	@%p72 bra 	$L__BB6_177;
	setp.lt.s64 	%p73, %rd345, %rd156;
	selp.b32 	%r627, %r626, %r268, %p73;
	min.s64 	%rd346, %rd345, %rd156;
$L__BB6_177:
	mov.b32 	%r305, 8;
	mov.b32 	%r306, 31;
	mov.b32 	%r307, -1;
	// begin inline asm
	shfl.sync.down.b32 %r288, %r627, %r305, %r306, %r307;
	// end inline asm
	// begin inline asm
	shfl.sync.down.b32 %r293, %r294, %r305, %r306, %r307;
	// end inline asm
	mov.b64 	{%r299, %r304}, %rd346;
	// begin inline asm
	shfl.sync.down.b32 %r298, %r299, %r305, %r306, %r307;
	// end inline asm
	// begin inline asm
	shfl.sync.down.b32 %r303, %r304, %r305, %r306, %r307;
	// end inline asm
	mov.b64 	%rd159, {%r298, %r303};
	setp.gt.s32 	%p74, %r227, 23;
	mov.u32 	%r628, %r627;
	mov.u64 	%rd347, %rd346;
	@%p74 bra 	$L__BB6_181;
	setp.lt.s32 	%p75, %r627, %r288;
	mov.u32 	%r628, %r288;
	mov.u64 	%rd347, %rd159;
	@%p75 bra 	$L__BB6_181;
	setp.lt.s32 	%p76, %r288, %r627;
	mov.u32 	%r628, %r627;
	mov.u64 	%rd347, %rd346;
	@%p76 bra 	$L__BB6_181;
	setp.lt.s64 	%p77, %rd346, %rd159;
	selp.b32 	%r628, %r627, %r288, %p77;
	min.s64 	%rd347, %rd346, %rd159;
$L__BB6_181:
	mov.b32 	%r325, 16;
	mov.b32 	%r326, 31;
	mov.b32 	%r327, -1;
	// begin inline asm
	shfl.sync.down.b32 %r308, %r628, %r325, %r326, %r327;
	// end inline asm
	// begin inline asm
	shfl.sync.down.b32 %r313, %r314, %r325, %r326, %r327;
	// end inline asm
	mov.b64 	{%r319, %r324}, %rd347;
	// begin inline asm
	shfl.sync.down.b32 %r318, %r319, %r325, %r326, %r327;
	// end inline asm
	// begin inline asm
	shfl.sync.down.b32 %r323, %r324, %r325, %r326, %r327;
	// end inline asm
	mov.b64 	%rd162, {%r318, %r323};
	setp.gt.s32 	%p78, %r227, 15;
	mov.u32 	%r636, %r628;
	mov.u64 	%rd355, %rd347;
	@%p78 bra 	$L__BB6_185;
	setp.lt.s32 	%p79, %r628, %r308;
	mov.u32 	%r636, %r308;
	mov.u64 	%rd355, %rd162;
	@%p79 bra 	$L__BB6_185;
	setp.lt.s32 	%p80, %r308, %r628;
	mov.u32 	%r636, %r628;
	mov.u64 	%rd355, %rd347;
	@%p80 bra 	$L__BB6_185;
	setp.lt.s64 	%p81, %rd347, %rd162;
	selp.b32 	%r636, %r628, %r308, %p81;
	min.s64 	%rd355, %rd347, %rd162;
$L__BB6_185:
	setp.ne.s32 	%p82, %r227, 0;
	@%p82 bra 	$L__BB6_187;
	shr.u32 	%r328, %r108, 1;
	and.b32  	%r329, %r328, 496;
	mov.u32 	%r330, _ZN6thrust24THRUST_300001_SM_1000_NS8cuda_cub4core6detail5shmemE;
	add.s32 	%r331, %r330, %r329;
	st.shared.u32 	[%r331+8], %r636;
	st.shared.u64 	[%r331+16], %rd355;
$L__BB6_187:
	bar.sync 	0;
	setp.ne.s32 	%p83, %r108, 0;
	@%p83 bra 	$L__BB6_209;
	ld.shared.u32 	%r194, [_ZN6thrust24THRUST_300001_SM_1000_NS8cuda_cub4core6detail5shmemE+24];
	ld.shared.u64 	%rd165, [_ZN6thrust24THRUST_300001_SM_1000_NS8cuda_cub4core6detail5shmemE+32];
	setp.lt.s32 	%p84, %r636, %r194;
	mov.u32 	%r630, %r194;
	mov.u64 	%rd349, %rd165;
	@%p84 bra 	$L__BB6_191;
	setp.lt.s32 	%p85, %r194, %r636;
	mov.u32 	%r630, %r636;
	mov.u64 	%rd349, %rd355;
	@%p85 bra 	$L__BB6_191;
	setp.lt.s64 	%p86, %rd355, %rd165;
	selp.b32 	%r630, %r636, %r194, %p86;
	min.s64 	%rd349, %rd355, %rd165;
$L__BB6_191:
	ld.shared.u32 	%r197, [_ZN6thrust24THRUST_300001_SM_1000_NS8cuda_cub4core6detail5shmemE+40];
	ld.shared.u64 	%rd168, [_ZN6thrust24THRUST_300001_SM_1000_NS8cuda_cub4core6detail5shmemE+48];
	setp.lt.s32 	%p87, %r630, %r197;
	mov.u32 	%r631, %r197;
	mov.u64 	%rd350, %rd168;
	@%p87 bra 	$L__BB6_194;
	setp.lt.s32 	%p88, %r197, %r630;
	mov.u32 	%r631, %r630;
	mov.u64 	%rd350, %rd349;
	@%p88 bra 	$L__BB6_194;
	setp.lt.s64 	%p89, %rd349, %rd168;
	selp.b32 	%r631, %r630, %r197, %p89;
	min.s64 	%rd350, %rd349, %rd168;
$L__BB6_194:
	ld.shared.u32 	%r200, [_ZN6thrust24THRUST_300001_SM_1000_NS8cuda_cub4core6detail5shmemE+56];
	ld.shared.u64 	%rd171, [_ZN6thrust24THRUST_300001_SM_1000_NS8cuda_cub4core6detail5shmemE+64];
	setp.lt.s32 	%p90, %r631, %r200;
	mov.u32 	%r632, %r200;
	mov.u64 	%rd351, %rd171;
	@%p90 bra 	$L__BB6_197;
	setp.lt.s32 	%p91, %r200, %r631;
	mov.u32 	%r632, %r631;
	mov.u64 	%rd351, %rd350;
	@%p91 bra 	$L__BB6_197;
	setp.lt.s64 	%p92, %rd350, %rd171;
	selp.b32 	%r632, %r631, %r200, %p92;
	min.s64 	%rd351, %rd350, %rd171;
$L__BB6_197:
	ld.shared.u32 	%r203, [_ZN6thrust24THRUST_300001_SM_1000_NS8cuda_cub4core6detail5shmemE+72];
	ld.shared.u64 	%rd174, [_ZN6thrust24THRUST_300001_SM_1000_NS8cuda_cub4core6detail5shmemE+80];
	setp.lt.s32 	%p93, %r632, %r203;
	mov.u32 	%r633, %r203;
	mov.u64 	%rd352, %rd174;
	@%p93 bra 	$L__BB6_200;
	setp.lt.s32 	%p94, %r203, %r632;
	mov.u32 	%r633, %r632;
	mov.u64 	%rd352, %rd351;
	@%p94 bra 	$L__BB6_200;
	setp.lt.s64 	%p95, %rd351, %rd174;
	selp.b32 	%r633, %r632, %r203, %p95;
	min.s64 	%rd352, %rd351, %rd174;
$L__BB6_200:
	ld.shared.u32 	%r206, [_ZN6thrust24THRUST_300001_SM_1000_NS8cuda_cub4core6detail5shmemE+88];
	ld.shared.u64 	%rd177, [_ZN6thrust24THRUST_300001_SM_1000_NS8cuda_cub4core6detail5shmemE+96];
	setp.lt.s32 	%p96, %r633, %r206;
	mov.u32 	%r634, %r206;
	mov.u64 	%rd353, %rd177;
	@%p96 bra 	$L__BB6_203;
	setp.lt.s32 	%p97, %r206, %r633;
	mov.u32 	%r634, %r633;
	mov.u64 	%rd353, %rd352;
	@%p97 bra 	$L__BB6_203;
	setp.lt.s64 	%p98, %rd352, %rd177;
	selp.b32 	%r634, %r633, %r206, %p98;
	min.s64 	%rd353, %rd352, %rd177;
$L__BB6_203:
	ld.shared.u32 	%r209, [_ZN6thrust24THRUST_300001_SM_1000_NS8cuda_cub4core6detail5shmemE+104];
	ld.shared.u64 	%rd180, [_ZN6thrust24THRUST_300001_SM_1000_NS8cuda_cub4core6detail5shmemE+112];
	setp.lt.s32 	%p99, %r634, %r209;
	mov.u32 	%r635, %r209;
	mov.u64 	%rd354, %rd180;
	@%p99 bra 	$L__BB6_206;
	setp.lt.s32 	%p100, %r209, %r634;
	mov.u32 	%r635, %r634;
	mov.u64 	%rd354, %rd353;
	@%p100 bra 	$L__BB6_206;
	setp.lt.s64 	%p101, %rd353, %rd180;
	selp.b32 	%r635, %r634, %r209, %p101;
	min.s64 	%rd354, %rd353, %rd180;
$L__BB6_206:
	ld.shared.u32 	%r212, [_ZN6thrust24THRUST_300001_SM_1000_NS8cuda_cub4core6detail5shmemE+120];
	ld.shared.u64 	%rd183, [_ZN6thrust24THRUST_300001_SM_1000_NS8cuda_cub4core6detail5shmemE+128];
	setp.lt.s32 	%p102, %r635, %r212;
	mov.u32 	%r636, %r212;
	mov.u64 	%rd355, %rd183;
	@%p102 bra 	$L__BB6_209;
	setp.lt.s32 	%p103, %r212, %r635;
	mov.u32 	%r636, %r635;
	mov.u64 	%rd355, %rd354;
	@%p103 bra 	$L__BB6_209;
	setp.lt.s64 	%p104, %rd354, %rd183;
	selp.b32 	%r636, %r635, %r212, %p104;
	min.s64 	%rd355, %rd354, %rd183;
$L__BB6_209:
	mov.u32 	%r557, %tid.x;
	setp.ne.s32 	%p221, %r557, 0;
	@%p221 bra 	$L__BB6_211;
	cvta.to.global.u64 	%rd287, %rd187;
	st.global.u32 	[%rd287], %r636;
	st.global.u64 	[%rd287+8], %rd355;
$L__BB6_211:
	ret;

}
	// .globl	_ZN6thrust24THRUST_300001_SM_1000_NS8cuda_cub4core6detail13_kernel_agentINS1_8__reduce11ReduceAgentINS0_12zip_iteratorIN4cuda3std3__45tupleIJNS0_10device_ptrIiEENS0_17counting_iteratorIlNS0_11use_defaultESF_SF_EEEEEEEPNSB_IJilEEESJ_lNS1_9__extrema9arg_max_fIilNSA_4lessIiEEEEEEJSI_SK_lSP_EEEvDpT0_
.visible .entry _ZN6thrust24THRUST_300001_SM_1000_NS8cuda_cub4core6detail13_kernel_agentINS1_8__reduce11ReduceAgentINS0_12zip_iteratorIN4cuda3std3__45tupleIJNS0_10device_ptrIiEENS0_17counting_iteratorIlNS0_11use_defaultESF_SF_EEEEEEEPNSB_IJilEEESJ_lNS1_9__extrema9arg_max_fIilNSA_4lessIiEEEEEEJSI_SK_lSP_EEEvDpT0_(
	.param .align 8 .b8 _ZN6thrust24THRUST_300001_SM_1000_NS8cuda_cub4core6detail13_kernel_agentINS1_8__reduce11ReduceAgentINS0_12zip_iteratorIN4cuda3std3__45tupleIJNS0_10device_ptrIiEENS0_17counting_iteratorIlNS0_11use_defaultESF_SF_EEEEEEEPNSB_IJilEEESJ_lNS1_9__extrema9arg_max_fIilNSA_4lessIiEEEEEEJSI_SK_lSP_EEEvDpT0__param_0[16],
	.param .u64 .ptr .align 1 _ZN6thrust24THRUST_300001_SM_1000_NS8cuda_cub4core6detail13_kernel_agentINS1_8__reduce11ReduceAgentINS0_12zip_iteratorIN4cuda3std3__45tupleIJNS0_10device_ptrIiEENS0_17counting_iteratorIlNS0_11use_defaultESF_SF_EEEEEEEPNSB_IJilEEESJ_lNS1_9__extrema9arg_max_fIilNSA_4lessIiEEEEEEJSI_SK_lSP_EEEvDpT0__param_1,
	.param .u64 _ZN6thrust24THRUST_300001_SM_1000_NS8cuda_cub4core6detail13_kernel_agentINS1_8__reduce11ReduceAgentINS0_12zip_iteratorIN4cuda3std3__45tupleIJNS0_10device_ptrIiEENS0_17counting_iteratorIlNS0_11use_defaultESF_SF_EEEEEEEPNSB_IJilEEESJ_lNS1_9__extrema9arg_max_fIilNSA_4lessIiEEEEEEJSI_SK_lSP_EEEvDpT0__param_2,
	.param .align 1 .b8 _ZN6thrust24THRUST_300001_SM_1000_NS8cuda_cub4core6detail13_kernel_agentINS1_8__reduce11ReduceAgentINS0_12zip_iteratorIN4cuda3std3__45tupleIJNS0_10device_ptrIiEENS0_17counting_iteratorIlNS0_11use_defaultESF_SF_EEEEEEEPNSB_IJilEEESJ_lNS1_9__extrema9arg_max_fIilNSA_4lessIiEEEEEEJSI_SK_lSP_EEEvDpT0__param_3[1]
)
.maxntid 256
{
	.reg .pred 	%p<213>;
	.reg .b32 	%r<632>;
	.reg .b64 	%rd<307>;

	ld.param.u64 	%rd192, [_ZN6thrust24THRUST_300001_SM_1000_NS8cuda_cub4core6detail13_kernel_agentINS1_8__reduce11ReduceAgentINS0_12zip_iteratorIN4cuda3std3__45tupleIJNS0_10device_ptrIiEENS0_17counting_iteratorIlNS0_11use_defaultESF_SF_EEEEEEEPNSB_IJilEEESJ_lNS1_9__extrema9arg_max_fIilNSA_4lessIiEEEEEEJSI_SK_lSP_EEEvDpT0__param_0+8];
	ld.param.u64 	%rd191, [_ZN6thrust24THRUST_300001_SM_1000_NS8cuda_cub4core6detail13_kernel_agentINS1_8__reduce11ReduceAgentINS0_12zip_iteratorIN4cuda3std3__45tupleIJNS0_10device_ptrIiEENS0_17counting_iteratorIlNS0_11use_defaultESF_SF_EEEEEEEPNSB_IJilEEESJ_lNS1_9__extrema9arg_max_fIilNSA_4lessIiEEEEEEJSI_SK_lSP_EEEvDpT0__param_0];
	ld.param.u64 	%rd194, [_ZN6thrust24THRUST_300001_SM_1000_NS8cuda_cub4core6detail13_kernel_agentINS1_8__reduce11ReduceAgentINS0_12zip_iteratorIN4cuda3std3__45tupleIJNS0_10device_ptrIiEENS0_17counting_iteratorIlNS0_11use_defaultESF_SF_EEEEEEEPNSB_IJilEEESJ_lNS1_9__extrema9arg_max_fIilNSA_4lessIiEEEEEEJSI_SK_lSP_EEEvDpT0__param_2];
	setp.eq.s64 	%p1, %rd194, 0;
	@%p1 bra 	$L__BB7_206;
	cvta.to.global.u64 	%rd1, %rd191;
	setp.gt.s64 	%p2, %rd194, 1279;
	@%p2 bra 	$L__BB7_122;
	cvt.u32.u64 	%r1, %rd194;
	mov.u32 	%r2, %tid.x;
	setp.ge.s32 	%p96, %r2, %r1;
	mov.b32 	%r574, 0;
	mov.b64 	%rd249, 0;
	mov.u32 	%r566, %r2;
	@%p96 bra 	$L__BB7_4;
	cvt.u64.u32 	%rd225, %r2;
	mul.wide.u32 	%rd226, %r2, 4;
	add.s64 	%rd227, %rd1, %rd226;
	add.s64 	%rd249, %rd192, %rd225;
	ld.global.u32 	%r574, [%rd227];
	add.s32 	%r566, %r2, 256;
$L__BB7_4:
	setp.ge.s32 	%p97, %r566, %r1;
	@%p97 bra 	$L__BB7_26;
	not.b32 	%r332, %r566;
	add.s32 	%r7, %r332, %r1;
	and.b32  	%r333, %r7, 768;
	setp.eq.s32 	%p98, %r333, 768;
	@%p98 bra 	$L__BB7_11;
	cvt.u64.u32 	%rd229, %r566;
	add.s64 	%rd240, %rd192, %rd229;
	mul.wide.u32 	%rd230, %r566, 4;
	add.s64 	%rd239, %rd1, %rd230;
	shr.u32 	%r334, %r7, 8;
	add.s32 	%r335, %r334, 1;
	and.b32  	%r336, %r335, 3;
	neg.s32 	%r562, %r336;
$L__BB7_7:
	.pragma "nounroll";
	mov.u64 	%rd9, %rd249;
	mov.u32 	%r11, %r574;
	ld.global.u32 	%r12, [%rd239];
	setp.lt.s32 	%p99, %r11, %r12;
	mov.u64 	%rd249, %rd240;
	mov.u32 	%r574, %r12;
	@%p99 bra 	$L__BB7_10;
	setp.lt.s32 	%p100, %r12, %r11;
	mov.u64 	%rd249, %rd9;
	mov.u32 	%r574, %r11;
	@%p100 bra 	$L__BB7_10;
	setp.lt.s64 	%p101, %rd9, %rd240;
	min.s64 	%rd249, %rd9, %rd240;
	selp.b32 	%r574, %r11, %r12, %p101;
$L__BB7_10:
	add.s32 	%r566, %r566, 256;
	add.s64 	%rd240, %rd240, 256;
	add.s64 	%rd239, %rd239, 1024;
	add.s32 	%r562, %r562, 1;
	setp.ne.s32 	%p102, %r562, 0;
	@%p102 bra 	$L__BB7_7;
$L__BB7_11:
	setp.lt.u32 	%p103, %r7, 768;
	@%p103 bra 	$L__BB7_26;
	add.s32 	%r569, %r566, 512;
$L__BB7_13:
	mov.u32 	%r21, %r569;
	add.s32 	%r337, %r21, -512;
	cvt.s64.s32 	%rd231, %r337;
	mul.wide.s32 	%rd232, %r337, 4;
	add.s64 	%rd17, %rd1, %rd232;
	add.s64 	%rd18, %rd192, %rd231;
	ld.global.u32 	%r23, [%rd17];
	setp.lt.s32 	%p104, %r574, %r23;
	mov.u64 	%rd246, %rd18;
	mov.u32 	%r571, %r23;
	@%p104 bra 	$L__BB7_16;
	setp.lt.s32 	%p105, %r23, %r574;
	mov.u64 	%rd246, %rd249;
	mov.u32 	%r571, %r574;
	@%p105 bra 	$L__BB7_16;
	setp.lt.s64 	%p106, %rd249, %rd18;
	min.s64 	%rd246, %rd249, %rd18;
	selp.b32 	%r571, %r574, %r23, %p106;
$L__BB7_16:
	add.s32 	%r338, %r21, -256;
	cvt.s64.s32 	%rd233, %r338;
	add.s64 	%rd21, %rd192, %rd233;
	ld.global.u32 	%r26, [%rd17+1024];
	setp.lt.s32 	%p107, %r571, %r26;
	mov.u64 	%rd247, %rd21;
	mov.u32 	%r572, %r26;
	@%p107 bra 	$L__BB7_19;
	setp.lt.s32 	%p108, %r26, %r571;
	mov.u64 	%rd247, %rd246;
	mov.u32 	%r572, %r571;
	@%p108 bra 	$L__BB7_19;
	setp.lt.s64 	%p109, %rd246, %rd21;
	min.s64 	%rd247, %rd246, %rd21;
	selp.b32 	%r572, %r571, %r26, %p109;
$L__BB7_19:
	cvt.s64.s32 	%rd234, %r21;
	add.s64 	%rd24, %rd192, %rd234;
	ld.global.u32 	%r29, [%rd17+2048];
	setp.lt.s32 	%p110, %r572, %r29;
	mov.u64 	%rd248, %rd24;
	mov.u32 	%r573, %r29;
	@%p110 bra 	$L__BB7_22;
	setp.lt.s32 	%p111, %r29, %r572;
	mov.u64 	%rd248, %rd247;
	mov.u32 	%r573, %r572;
	@%p111 bra 	$L__BB7_22;
	setp.lt.s64 	%p112, %rd247, %rd24;
	min.s64 	%rd248, %rd247, %rd24;
	selp.b32 	%r573, %r572, %r29, %p112;
$L__BB7_22:
	add.s32 	%r339, %r21, 256;
	cvt.s64.s32 	%rd235, %r339;
	add.s64 	%rd27, %rd192, %rd235;
	ld.global.u32 	%r32, [%rd17+3072];
	setp.lt.s32 	%p113, %r573, %r32;
	mov.u64 	%rd249, %rd27;
	mov.u32 	%r574, %r32;
	@%p113 bra 	$L__BB7_25;
	setp.lt.s32 	%p114, %r32, %r573;
	mov.u64 	%rd249, %rd248;
	mov.u32 	%r574, %r573;
	@%p114 bra 	$L__BB7_25;
	setp.lt.s64 	%p115, %rd248, %rd27;
	min.s64 	%rd249, %rd248, %rd27;
	selp.b32 	%r574, %r573, %r32, %p115;
$L__BB7_25:
	add.s32 	%r569, %r21, 1024;
	add.s32 	%r340, %r21, 512;
	setp.lt.s32 	%p116, %r340, %r1;
	@%p116 bra 	$L__BB7_13;
$L__BB7_26:
	setp.lt.s32 	%p117, %r1, 256;
	@%p117 bra 	$L__BB7_71;
	// begin inline asm
	mov.u32 %r454, %laneid;
	// end inline asm
	mov.b32 	%r472, 1;
	mov.b32 	%r473, 31;
	mov.b32 	%r474, -1;
	// begin inline asm
	shfl.sync.down.b32 %r455, %r574, %r472, %r473, %r474;
	// end inline asm
	// begin inline asm
	shfl.sync.down.b32 %r460, %r461, %r472, %r473, %r474;
	// end inline asm
	mov.b64 	{%r466, %r471}, %rd249;
	// begin inline asm
	shfl.sync.down.b32 %r465, %r466, %r472, %r473, %r474;
	// end inline asm
	// begin inline asm
	shfl.sync.down.b32 %r470, %r471, %r472, %r473, %r474;
	// end inline asm
	mov.b64 	%rd31, {%r465, %r470};
	setp.gt.s32 	%p169, %r454, 30;
	mov.u64 	%rd251, %rd249;
	mov.u32 	%r576, %r574;
	@%p169 bra 	$L__BB7_31;
	setp.lt.s32 	%p170, %r574, %r455;
	mov.u64 	%rd251, %rd31;
	mov.u32 	%r576, %r455;
	@%p170 bra 	$L__BB7_31;
	setp.lt.s32 	%p171, %r455, %r574;
	mov.u64 	%rd251, %rd249;
	mov.u32 	%r576, %r574;
	@%p171 bra 	$L__BB7_31;
	setp.lt.s64 	%p172, %rd249, %rd31;
	min.s64 	%rd251, %rd249, %rd31;
	selp.b32 	%r576, %r574, %r455, %p172;
$L__BB7_31:
	mov.b32 	%r492, 2;
	mov.b32 	%r493, 31;
	mov.b32 	%r494, -1;
	// begin inline asm
	shfl.sync.down.b32 %r475, %r576, %r492, %r493, %r494;
	// end inline asm
	// begin inline asm
	shfl.sync.down.b32 %r480, %r481, %r492, %r493, %r494;
	// end inline asm
	mov.b64 	{%r486, %r491}, %rd251;
	// begin inline asm
	shfl.sync.down.b32 %r485, %r486, %r492, %r493, %r494;
	// end inline asm
	// begin inline asm
	shfl.sync.down.b32 %r490, %r491, %r492, %r493, %r494;
	// end inline asm
	mov.b64 	%rd34, {%r485, %r490};
	setp.gt.s32 	%p173, %r454, 29;
	mov.u64 	%rd252, %rd251;
	mov.u32 	%r577, %r576;
	@%p173 bra 	$L__BB7_35;
	setp.lt.s32 	%p174, %r576, %r475;
	mov.u64 	%rd252, %rd34;
	mov.u32 	%r577, %r475;
	@%p174 bra 	$L__BB7_35;
	setp.lt.s32 	%p175, %r475, %r576;
	mov.u64 	%rd252, %rd251;
	mov.u32 	%r577, %r576;
	@%p175 bra 	$L__BB7_35;
	setp.lt.s64 	%p176, %rd251, %rd34;
	min.s64 	%rd252, %rd251, %rd34;
	selp.b32 	%r577, %r576, %r475, %p176;
$L__BB7_35:
	mov.b32 	%r512, 4;
	mov.b32 	%r513, 31;
	mov.b32 	%r514, -1;
	// begin inline asm
	shfl.sync.down.b32 %r495, %r577, %r512, %r513, %r514;
	// end inline asm
	// begin inline asm
	shfl.sync.down.b32 %r500, %r501, %r512, %r513, %r514;
	// end inline asm
	mov.b64 	{%r506, %r511}, %rd252;
	// begin inline asm
	shfl.sync.down.b32 %r505, %r506, %r512, %r513, %r514;
	// end inline asm
	// begin inline asm
	shfl.sync.down.b32 %r510, %r511, %r512, %r513, %r514;
	// end inline asm
	mov.b64 	%rd37, {%r505, %r510};
	setp.gt.s32 	%p177, %r454, 27;
	mov.u64 	%rd253, %rd252;
	mov.u32 	%r578, %r577;
	@%p177 bra 	$L__BB7_39;
	setp.lt.s32 	%p178, %r577, %r495;
	mov.u64 	%rd253, %rd37;
	mov.u32 	%r578, %r495;
	@%p178 bra 	$L__BB7_39;
	setp.lt.s32 	%p179, %r495, %r577;
	mov.u64 	%rd253, %rd252;
	mov.u32 	%r578, %r577;
	@%p179 bra 	$L__BB7_39;
	setp.lt.s64 	%p180, %rd252, %rd37;
	min.s64 	%rd253, %rd252, %rd37;
	selp.b32 	%r578, %r577, %r495, %p180;
$L__BB7_39:
	mov.b32 	%r532, 8;
	mov.b32 	%r533, 31;
	mov.b32 	%r534, -1;
	// begin inline asm
	shfl.sync.down.b32 %r515, %r578, %r532, %r533, %r534;
	// end inline asm
	// begin inline asm
	shfl.sync.down.b32 %r520, %r521, %r532, %r533, %r534;
	// end inline asm
	mov.b64 	{%r526, %r531}, %rd253;
	// begin inline asm
	shfl.sync.down.b32 %r525, %r526, %r532, %r533, %r534;
	// end inline asm
	// begin inline asm
	shfl.sync.down.b32 %r530, %r531, %r532, %r533, %r534;
	// end inline asm
	mov.b64 	%rd40, {%r525, %r530};
	setp.gt.s32 	%p181, %r454, 23;
	mov.u64 	%rd254, %rd253;
	mov.u32 	%r579, %r578;
	@%p181 bra 	$L__BB7_43;
	setp.lt.s32 	%p182, %r578, %r515;
	mov.u64 	%rd254, %rd40;
	mov.u32 	%r579, %r515;
	@%p182 bra 	$L__BB7_43;
	setp.lt.s32 	%p183, %r515, %r578;
	mov.u64 	%rd254, %rd253;
	mov.u32 	%r579, %r578;
	@%p183 bra 	$L__BB7_43;
	setp.lt.s64 	%p184, %rd253, %rd40;
	min.s64 	%rd254, %rd253, %rd40;
	selp.b32 	%r579, %r578, %r515, %p184;
$L__BB7_43:
	mov.b32 	%r552, 16;
	mov.b32 	%r553, 31;
	mov.b32 	%r554, -1;
	// begin inline asm
	shfl.sync.down.b32 %r535, %r579, %r552, %r553, %r554;
	// end inline asm
	// begin inline asm
	shfl.sync.down.b32 %r540, %r541, %r552, %r553, %r554;
	// end inline asm
	mov.b64 	{%r546, %r551}, %rd254;
	// begin inline asm
	shfl.sync.down.b32 %r545, %r546, %r552, %r553, %r554;
	// end inline asm
	// begin inline asm
	shfl.sync.down.b32 %r550, %r551, %r552, %r553, %r554;
	// end inline asm
	mov.b64 	%rd43, {%r545, %r550};
	setp.gt.s32 	%p185, %r454, 15;
	mov.u64 	%rd306, %rd254;
	mov.u32 	%r631, %r579;
	@%p185 bra 	$L__BB7_47;
	setp.lt.s32 	%p186, %r579, %r535;
	mov.u64 	%rd306, %rd43;
	mov.u32 	%r631, %r535;
	@%p186 bra 	$L__BB7_47;
	setp.lt.s32 	%p187, %r535, %r579;
	mov.u64 	%rd306, %rd254;
	mov.u32 	%r631, %r579;
	@%p187 bra 	$L__BB7_47;
	setp.lt.s64 	%p188, %rd254, %rd43;
	min.s64 	%rd306, %rd254, %rd43;
	selp.b32 	%r631, %r579, %r535, %p188;
$L__BB7_47:
	setp.ne.s32 	%p189, %r454, 0;
	@%p189 bra 	$L__BB7_49;
	shr.u32 	%r555, %r2, 1;
	and.b32  	%r556, %r555, 496;
	mov.u32 	%r557, _ZN6thrust24THRUST_300001_SM_1000_NS8cuda_cub4core6detail5shmemE;
	add.s32 	%r558, %r557, %r556;
	st.shared.u32 	[%r558+8], %r631;
	st.shared.u64 	[%r558+16], %rd306;
$L__BB7_49:
	bar.sync 	0;
	setp.ne.s32 	%p190, %r2, 0;
	@%p190 bra 	$L__BB7_204;
	ld.shared.u32 	%r53, [_ZN6thrust24THRUST_300001_SM_1000_NS8cuda_cub4core6detail5shmemE+24];
	ld.shared.u64 	%rd46, [_ZN6thrust24THRUST_300001_SM_1000_NS8cuda_cub4core6detail5shmemE+32];
	setp.lt.s32 	%p191, %r631, %r53;
	mov.u64 	%rd256, %rd46;
	mov.u32 	%r581, %r53;
	@%p191 bra 	$L__BB7_53;
	setp.lt.s32 	%p192, %r53, %r631;
	mov.u64 	%rd256, %rd306;
	mov.u32 	%r581, %r631;
	@%p192 bra 	$L__BB7_53;
	setp.lt.s64 	%p193, %rd306, %rd46;
	min.s64 	%rd256, %rd306, %rd46;
	selp.b32 	%r581, %r631, %r53, %p193;
$L__BB7_53:
	ld.shared.u32 	%r56, [_ZN6thrust24THRUST_300001_SM_1000_NS8cuda_cub4core6detail5shmemE+40];
	ld.shared.u64 	%rd49, [_ZN6thrust24THRUST_300001_SM_1000_NS8cuda_cub4core6detail5shmemE+48];
	setp.lt.s32 	%p194, %r581, %r56;
	mov.u64 	%rd257, %rd49;
	mov.u32 	%r582, %r56;
	@%p194 bra 	$L__BB7_56;
	setp.lt.s32 	%p195, %r56, %r581;
	mov.u64 	%rd257, %rd256;
	mov.u32 	%r582, %r581;
	@%p195 bra 	$L__BB7_56;
	setp.lt.s64 	%p196, %rd256, %rd49;
	min.s64 	%rd257, %rd256, %rd49;
	selp.b32 	%r582, %r581, %r56, %p196;
$L__BB7_56:
	ld.shared.u32 	%r59, [_ZN6thrust24THRUST_300001_SM_1000_NS8cuda_cub4core6detail5shmemE+56];
	ld.shared.u64 	%rd52, [_ZN6thrust24THRUST_300001_SM_1000_NS8cuda_cub4core6detail5shmemE+64];
	setp.lt.s32 	%p197, %r582, %r59;
	mov.u64 	%rd258, %rd52;
	mov.u32 	%r583, %r59;
	@%p197 bra 	$L__BB7_59;
	setp.lt.s32 	%p198, %r59, %r582;
	mov.u64 	%rd258, %rd257;
	mov.u32 	%r583, %r582;
	@%p198 bra 	$L__BB7_59;
	setp.lt.s64 	%p199, %rd257, %rd52;
	min.s64 	%rd258, %rd257, %rd52;
	selp.b32 	%r583, %r582, %r59, %p199;
$L__BB7_59:
	ld.shared.u32 	%r62, [_ZN6thrust24THRUST_300001_SM_1000_NS8cuda_cub4core6detail5shmemE+72];
	ld.shared.u64 	%rd55, [_ZN6thrust24THRUST_300001_SM_1000_NS8cuda_cub4core6detail5shmemE+80];
	setp.lt.s32 	%p200, %r583, %r62;
	mov.u64 	%rd259, %rd55;
	mov.u32 	%r584, %r62;
	@%p200 bra 	$L__BB7_62;
	setp.lt.s32 	%p201, %r62, %r583;
	mov.u64 	%rd259, %rd258;
	mov.u32 	%r584, %r583;
	@%p201 bra 	$L__BB7_62;
	setp.lt.s64 	%p202, %rd258, %rd55;
	min.s64 	%rd259, %rd258, %rd55;
	selp.b32 	%r584, %r583, %r62, %p202;
$L__BB7_62:
	ld.shared.u32 	%r65, [_ZN6thrust24THRUST_300001_SM_1000_NS8cuda_cub4core6detail5shmemE+88];
	ld.shared.u64 	%rd58, [_ZN6thrust24THRUST_300001_SM_1000_NS8cuda_cub4core6detail5shmemE+96];
	setp.lt.s32 	%p203, %r584, %r65;
	mov.u64 	%rd260, %rd58;
	mov.u32 	%r585, %r65;
	@%p203 bra 	$L__BB7_65;
	setp.lt.s32 	%p204, %r65, %r584;
	mov.u64 	%rd260, %rd259;
	mov.u32 	%r585, %r584;
	@%p204 bra 	$L__BB7_65;
	setp.lt.s64 	%p205, %rd259, %rd58;
	min.s64 	%rd260, %rd259, %rd58;
	selp.b32 	%r585, %r584, %r65, %p205;
$L__BB7_65:
	ld.shared.u32 	%r68, [_ZN6thrust24THRUST_300001_SM_1000_NS8cuda_cub4core6detail5shmemE+104];
	ld.shared.u64 	%rd61, [_ZN6thrust24THRUST_300001_SM_1000_NS8cuda_cub4core6detail5shmemE+112];
	setp.lt.s32 	%p206, %r585, %r68;
	mov.u64 	%rd261, %rd61;
	mov.u32 	%r586, %r68;
	@%p206 bra 	$L__BB7_68;
	setp.lt.s32 	%p207, %r68, %r585;
	mov.u64 	%rd261, %rd260;
	mov.u32 	%r586, %r585;
	@%p207 bra 	$L__BB7_68;
	setp.lt.s64 	%p208, %rd260, %rd61;
	min.s64 	%rd261, %rd260, %rd61;
	selp.b32 	%r586, %r585, %r68, %p208;
$L__BB7_68:
	ld.shared.u32 	%r71, [_ZN6thrust24THRUST_300001_SM_1000_NS8cuda_cub4core6detail5shmemE+120];
	ld.shared.u64 	%rd64, [_ZN6thrust24THRUST_300001_SM_1000_NS8cuda_cub4core6detail5shmemE+128];
	setp.lt.s32 	%p209, %r586, %r71;
	mov.u32 	%r631, %r71;
	mov.u64 	%rd306, %rd64;
	@%p209 bra 	$L__BB7_204;
	setp.lt.s32 	%p210, %r71, %r586;
	mov.u32 	%r631, %r586;
	mov.u64 	%rd306, %rd261;
	@%p210 bra 	$L__BB7_204;
	setp.lt.s64 	%p211, %rd261, %rd64;
	min.s64 	%rd306, %rd261, %rd64;
	selp.b32 	%r631, %r586, %r71, %p211;
	bra.uni 	$L__BB7_204;
$L__BB7_71:
	// begin inline asm
	mov.u32 %r341, %laneid;
	// end inline asm
	and.b32  	%r362, %r2, 992;
	add.s32 	%r363, %r362, 32;
	setp.gt.s32 	%p118, %r363, %r1;
	not.b32 	%r364, %r362;
	add.s32 	%r365, %r1, %r364;
	selp.b32 	%r360, %r365, 31, %p118;
	mov.b32 	%r359, 1;
	mov.b32 	%r361, -1;
	// begin inline asm
	shfl.sync.down.b32 %r342, %r574, %r359, %r360, %r361;
	// end inline asm
	// begin inline asm
	shfl.sync.down.b32 %r347, %r348, %r359, %r360, %r361;
	// end inline asm
	mov.b64 	{%r353, %r358}, %rd249;
	// begin inline asm
	shfl.sync.down.b32 %r352, %r353, %r359, %r360, %r361;
	// end inline asm
	// begin inline asm
	shfl.sync.down.b32 %r357, %r358, %r359, %r360, %r361;
	// end inline asm
	mov.b64 	%rd66, {%r352, %r357};
	setp.ge.s32 	%p119, %r341, %r360;
	mov.u32 	%r587, %r574;
	mov.u64 	%rd262, %rd249;
	@%p119 bra 	$L__BB7_75;
	setp.lt.s32 	%p120, %r574, %r342;
	mov.u32 	%r587, %r342;
	mov.u64 	%rd262, %rd66;
	@%p120 bra 	$L__BB7_75;
	setp.lt.s32 	%p121, %r342, %r574;
	mov.u32 	%r587, %r574;
	mov.u64 	%rd262, %rd249;
	@%p121 bra 	$L__BB7_75;
	setp.lt.s64 	%p122, %rd249, %rd66;
	selp.b32 	%r587, %r574, %r342, %p122;
	min.s64 	%rd262, %rd249, %rd66;
$L__BB7_75:
	mov.b32 	%r383, 2;
	mov.b32 	%r385, -1;
	// begin inline asm
	shfl.sync.down.b32 %r366, %r587, %r383, %r360, %r385;
	// end inline asm
	// begin inline asm
	shfl.sync.down.b32 %r371, %r372, %r383, %r360, %r385;
	// end inline asm
	mov.b64 	{%r377, %r382}, %rd262;
	// begin inline asm
	shfl.sync.down.b32 %r376, %r377, %r383, %r360, %r385;
	// end inline asm
	// begin inline asm
	shfl.sync.down.b32 %r381, %r382, %r383, %r360, %r385;
	// end inline asm
	mov.b64 	%rd69, {%r376, %r381};
	add.s32 	%r386, %r341, 2;
	setp.gt.s32 	%p123, %r386, %r360;
	mov.u32 	%r588, %r587;
	mov.u64 	%rd263, %rd262;
	@%p123 bra 	$L__BB7_79;
	setp.lt.s32 	%p124, %r587, %r366;
	mov.u32 	%r588, %r366;
	mov.u64 	%rd263, %rd69;
	@%p124 bra 	$L__BB7_79;
	setp.lt.s32 	%p125, %r366, %r587;
	mov.u32 	%r588, %r587;
	mov.u64 	%rd263, %rd262;
	@%p125 bra 	$L__BB7_79;
	setp.lt.s64 	%p126, %rd262, %rd69;
	selp.b32 	%r588, %r587, %r366, %p126;
	min.s64 	%rd263, %rd262, %rd69;
$L__BB7_79:
	mov.b32 	%r404, 4;
	mov.b32 	%r406, -1;
	// begin inline asm
	shfl.sync.down.b32 %r387, %r588, %r404, %r360, %r406;
	// end inline asm
	// begin inline asm
	shfl.sync.down.b32 %r392, %r393, %r404, %r360, %r406;
	// end inline asm
	mov.b64 	{%r398, %r403}, %rd263;
	// begin inline asm
	shfl.sync.down.b32 %r397, %r398, %r404, %r360, %r406;
	// end inline asm
	// begin inline asm
	shfl.sync.down.b32 %r402, %r403, %r404, %r360, %r406;
	// end inline asm
	mov.b64 	%rd72, {%r397, %r402};
	add.s32 	%r407, %r341, 4;
	setp.gt.s32 	%p127, %r407, %r360;
	mov.u32 	%r589, %r588;
	mov.u64 	%rd264, %rd263;
	@%p127 bra 	$L__BB7_83;
	setp.lt.s32 	%p128, %r588, %r387;
	mov.u32 	%r589, %r387;
	mov.u64 	%rd264, %rd72;
	@%p128 bra 	$L__BB7_83;
	setp.lt.s32 	%p129, %r387, %r588;
	mov.u32 	%r589, %r588;
	mov.u64 	%rd264, %rd263;
	@%p129 bra 	$L__BB7_83;
	setp.lt.s64 	%p130, %rd263, %rd72;
	selp.b32 	%r589, %r588, %r387, %p130;
	min.s64 	%rd264, %rd263, %rd72;
$L__BB7_83:
	mov.b32 	%r425, 8;
	mov.b32 	%r427, -1;
	// begin inline asm
	shfl.sync.down.b32 %r408, %r589, %r425, %r360, %r427;
	// end inline asm
	// begin inline asm
	shfl.sync.down.b32 %r413, %r414, %r425, %r360, %r427;
	// end inline asm
	mov.b64 	{%r419, %r424}, %rd264;
	// begin inline asm
	shfl.sync.down.b32 %r418, %r419, %r425, %r360, %r427;
	// end inline asm
	// begin inline asm
	shfl.sync.down.b32 %r423, %r424, %r425, %r360, %r427;
	// end inline asm
	mov.b64 	%rd75, {%r418, %r423};
	add.s32 	%r428, %r341, 8;
	setp.gt.s32 	%p131, %r428, %r360;
	mov.u32 	%r590, %r589;
	mov.u64 	%rd265, %rd264;
	@%p131 bra 	$L__BB7_87;
	setp.lt.s32 	%p132, %r589, %r408;
	mov.u32 	%r590, %r408;
	mov.u64 	%rd265, %rd75;
	@%p132 bra 	$L__BB7_87;
	setp.lt.s32 	%p133, %r408, %r589;
	mov.u32 	%r590, %r589;
	mov.u64 	%rd265, %rd264;
	@%p133 bra 	$L__BB7_87;
	setp.lt.s64 	%p134, %rd264, %rd75;
	selp.b32 	%r590, %r589, %r408, %p134;
	min.s64 	%rd265, %rd264, %rd75;
$L__BB7_87:
	mov.b32 	%r446, 16;
	mov.b32 	%r448, -1;
	// begin inline asm
	shfl.sync.down.b32 %r429, %r590, %r446, %r360, %r448;
	// end inline asm
	// begin inline asm
	shfl.sync.down.b32 %r434, %r435, %r446, %r360, %r448;
	// end inline asm
	mov.b64 	{%r440, %r445}, %rd265;
	// begin inline asm
	shfl.sync.down.b32 %r439, %r440, %r446, %r360, %r448;
	// end inline asm
	// begin inline asm
	shfl.sync.down.b32 %r444, %r445, %r446, %r360, %r448;
	// end inline asm
	mov.b64 	%rd78, {%r439, %r444};
	add.s32 	%r449, %r341, 16;
	setp.gt.s32 	%p135, %r449, %r360;
	mov.u32 	%r631, %r590;
	mov.u64 	%rd306, %rd265;
	@%p135 bra 	$L__BB7_91;
	setp.lt.s32 	%p136, %r590, %r429;
	mov.u32 	%r631, %r429;
	mov.u64 	%rd306, %rd78;
	@%p136 bra 	$L__BB7_91;
	setp.lt.s32 	%p137, %r429, %r590;
	mov.u32 	%r631, %r590;
	mov.u64 	%rd306, %rd265;
	@%p137 bra 	$L__BB7_91;
	setp.lt.s64 	%p138, %rd265, %rd78;
	selp.b32 	%r631, %r590, %r429, %p138;
	min.s64 	%rd306, %rd265, %rd78;
$L__BB7_91:
	setp.ne.s32 	%p139, %r341, 0;
	@%p139 bra 	$L__BB7_93;
	shr.u32 	%r450, %r2, 1;
	and.b32  	%r451, %r450, 496;
	mov.u32 	%r452, _ZN6thrust24THRUST_300001_SM_1000_NS8cuda_cub4core6detail5shmemE;
	add.s32 	%r453, %r452, %r451;
	st.shared.u32 	[%r453+8], %r631;
	st.shared.u64 	[%r453+16], %rd306;
$L__BB7_93:
	bar.sync 	0;
	setp.ne.s32 	%p140, %r2, 0;
	@%p140 bra 	$L__BB7_204;
	setp.lt.s32 	%p141, %r1, 33;
	mov.u32 	%r592, %r631;
	mov.u64 	%rd267, %rd306;
	@%p141 bra 	$L__BB7_98;
	ld.shared.u32 	%r90, [_ZN6thrust24THRUST_300001_SM_1000_NS8cuda_cub4core6detail5shmemE+24];
	ld.shared.u64 	%rd81, [_ZN6thrust24THRUST_300001_SM_1000_NS8cuda_cub4core6detail5shmemE+32];
	setp.lt.s32 	%p142, %r631, %r90;
	mov.u32 	%r592, %r90;
	mov.u64 	%rd267, %rd81;
	@%p142 bra 	$L__BB7_98;
	setp.lt.s32 	%p143, %r90, %r631;
	mov.u32 	%r592, %r631;
	mov.u64 	%rd267, %rd306;
	@%p143 bra 	$L__BB7_98;
	setp.lt.s64 	%p144, %rd306, %rd81;
	selp.b32 	%r592, %r631, %r90, %p144;
	min.s64 	%rd267, %rd306, %rd81;
$L__BB7_98:
	setp.lt.s32 	%p145, %r1, 65;
	mov.u32 	%r593, %r592;
	mov.u64 	%rd268, %rd267;
	@%p145 bra 	$L__BB7_102;
	ld.shared.u32 	%r93, [_ZN6thrust24THRUST_300001_SM_1000_NS8cuda_cub4core6detail5shmemE+40];
	ld.shared.u64 	%rd84, [_ZN6thrust24THRUST_300001_SM_1000_NS8cuda_cub4core6detail5shmemE+48];
	setp.lt.s32 	%p146, %r592, %r93;
	mov.u32 	%r593, %r93;
	mov.u64 	%rd268, %rd84;
	@%p146 bra 	$L__BB7_102;
	setp.lt.s32 	%p147, %r93, %r592;
	mov.u32 	%r593, %r592;
	mov.u64 	%rd268, %rd267;
	@%p147 bra 	$L__BB7_102;
	setp.lt.s64 	%p148, %rd267, %rd84;
	selp.b32 	%r593, %r592, %r93, %p148;
	min.s64 	%rd268, %rd267, %rd84;
$L__BB7_102:
	setp.lt.s32 	%p149, %r1, 97;
	mov.u32 	%r594, %r593;
	mov.u64 	%rd269, %rd268;
	@%p149 bra 	$L__BB7_106;
	ld.shared.u32 	%r96, [_ZN6thrust24THRUST_300001_SM_1000_NS8cuda_cub4core6detail5shmemE+56];
	ld.shared.u64 	%rd87, [_ZN6thrust24THRUST_300001_SM_1000_NS8cuda_cub4core6detail5shmemE+64];
	setp.lt.s32 	%p150, %r593, %r96;
	mov.u32 	%r594, %r96;
	mov.u64 	%rd269, %rd87;
	@%p150 bra 	$L__BB7_106;
	setp.lt.s32 	%p151, %r96, %r593;
	mov.u32 	%r594, %r593;
	mov.u64 	%rd269, %rd268;
	@%p151 bra 	$L__BB7_106;
	setp.lt.s64 	%p152, %rd268, %rd87;
	selp.b32 	%r594, %r593, %r96, %p152;
	min.s64 	%rd269, %rd268, %rd87;
$L__BB7_106:
	setp.lt.s32 	%p153, %r1, 129;
	mov.u32 	%r595, %r594;
	mov.u64 	%rd270, %rd269;
	@%p153 bra 	$L__BB7_110;
	ld.shared.u32 	%r99, [_ZN6thrust24THRUST_300001_SM_1000_NS8cuda_cub4core6detail5shmemE+72];
	ld.shared.u64 	%rd90, [_ZN6thrust24THRUST_300001_SM_1000_NS8cuda_cub4core6detail5shmemE+80];
	setp.lt.s32 	%p154, %r594, %r99;
	mov.u32 	%r595, %r99;
	mov.u64 	%rd270, %rd90;
	@%p154 bra 	$L__BB7_110;
	setp.lt.s32 	%p155, %r99, %r594;
	mov.u32 	%r595, %r594;
	mov.u64 	%rd270, %rd269;
	@%p155 bra 	$L__BB7_110;
	setp.lt.s64 	%p156, %rd269, %rd90;
	selp.b32 	%r595, %r594, %r99, %p156;
	min.s64 	%rd270, %rd269, %rd90;
$L__BB7_110:
	setp.lt.s32 	%p157, %r1, 161;
	mov.u32 	%r596, %r595;
	mov.u64 	%rd271, %rd270;
	@%p157 bra 	$L__BB7_114;
	ld.shared.u32 	%r102, [_ZN6thrust24THRUST_300001_SM_1000_NS8cuda_cub4core6detail5shmemE+88];
	ld.shared.u64 	%rd93, [_ZN6thrust24THRUST_300001_SM_1000_NS8cuda_cub4core6detail5shmemE+96];
	setp.lt.s32 	%p158, %r595, %r102;
	mov.u32 	%r596, %r102;
	mov.u64 	%rd271, %rd93;
	@%p158 bra 	$L__BB7_114;
	setp.lt.s32 	%p159, %r102, %r595;
	mov.u32 	%r596, %r595;
	mov.u64 	%rd271, %rd270;
	@%p159 bra 	$L__BB7_114;
	setp.lt.s64 	%p160, %rd270, %rd93;
	selp.b32 	%r596, %r595, %r102, %p160;
	min.s64 	%rd271, %rd270, %rd93;
$L__BB7_114:
	setp.lt.s32 	%p161, %r1, 193;
	mov.u32 	%r597, %r596;
	mov.u64 	%rd272, %rd271;
	@%p161 bra 	$L__BB7_118;
	ld.shared.u32 	%r105, [_ZN6thrust24THRUST_300001_SM_1000_NS8cuda_cub4core6detail5shmemE+104];
	ld.shared.u64 	%rd96, [_ZN6thrust24THRUST_300001_SM_1000_NS8cuda_cub4core6detail5shmemE+112];
	setp.lt.s32 	%p162, %r596, %r105;
	mov.u32 	%r597, %r105;
	mov.u64 	%rd272, %rd96;
	@%p162 bra 	$L__BB7_118;
	setp.lt.s32 	%p163, %r105, %r596;
	mov.u32 	%r597, %r596;
	mov.u64 	%rd272, %rd271;
	@%p163 bra 	$L__BB7_118;
	setp.lt.s64 	%p164, %rd271, %rd96;
	selp.b32 	%r597, %r596, %r105, %p164;
	min.s64 	%rd272, %rd271, %rd96;
$L__BB7_118:
	setp.lt.s32 	%p165, %r1, 225;
	mov.u32 	%r631, %r597;
	mov.u64 	%rd306, %rd272;
	@%p165 bra 	$L__BB7_204;
	ld.shared.u32 	%r108, [_ZN6thrust24THRUST_300001_SM_1000_NS8cuda_cub4core6detail5shmemE+120];
	ld.shared.u64 	%rd99, [_ZN6thrust24THRUST_300001_SM_1000_NS8cuda_cub4core6detail5shmemE+128];
	setp.lt.s32 	%p166, %r597, %r108;
	mov.u32 	%r631, %r108;
	mov.u64 	%rd306, %rd99;
	@%p166 bra 	$L__BB7_204;
	setp.lt.s32 	%p167, %r108, %r597;
	mov.u32 	%r631, %r597;
	mov.u64 	%rd306, %rd272;
	@%p167 bra 	$L__BB7_204;
	setp.lt.s64 	%p168, %rd272, %rd99;
	selp.b32 	%r631, %r597, %r108, %p168;
	min.s64 	%rd306, %rd272, %rd99;
	bra.uni 	$L__BB7_204;
$L__BB7_122:
	mov.u32 	%r110, %tid.x;
	cvt.u64.u32 	%rd101, %r110;
	mul.wide.u32 	%rd195, %r110, 4;
	add.s64 	%rd102, %rd1, %rd195;
	ld.global.u32 	%r200, [%rd102];
	add.s32 	%r201, %r110, 256;
	cvt.u64.u32 	%rd196, %r201;
	ld.global.u32 	%r202, [%rd102+1024];
	add.s32 	%r203, %r110, 512;
	cvt.u64.u32 	%rd197, %r203;
	ld.global.u32 	%r204, [%rd102+2048];
	add.s32 	%r205, %r110, 768;
	cvt.u64.u32 	%rd198, %r205;
	ld.global.u32 	%r206, [%rd102+3072];
	or.b32  	%r207, %r110, 1024;
	cvt.u64.u32 	%rd103, %r207;
	add.s64 	%rd293, %rd192, %rd103;
	ld.global.u32 	%r618, [%rd102+4096];
	setp.lt.s32 	%p3, %r200, %r202;
	max.s32 	%r208, %r200, %r202;
	selp.b64 	%rd199, %rd196, %rd101, %p3;
	setp.lt.s32 	%p4, %r208, %r204;
	max.s32 	%r209, %r208, %r204;
	selp.b64 	%rd200, %rd197, %rd199, %p4;
	setp.lt.s32 	%p5, %r209, %r206;
	max.s32 	%r112, %r209, %r206;
	selp.b64 	%rd105, %rd198, %rd200, %p5;
	setp.lt.s32 	%p6, %r112, %r618;
	@%p6 bra 	$L__BB7_124;
	setp.lt.s32 	%p7, %r618, %r112;
	setp.lt.u64 	%p8, %rd105, %rd103;
	or.pred  	%p9, %p7, %p8;
	selp.b32 	%r618, %r112, %r618, %p9;
	add.s64 	%rd201, %rd192, %rd105;
	selp.b64 	%rd293, %rd201, %rd293, %p9;
$L__BB7_124:
	setp.lt.u64 	%p10, %rd194, 2560;
	mov.b64 	%rd282, 1280;
	@%p10 bra 	$L__BB7_137;
	mov.b64 	%rd274, 1280;
	mov.u32 	%r599, %r618;
$L__BB7_126:
	add.s64 	%rd204, %rd274, %rd101;
	shl.b64 	%rd205, %rd274, 2;
	add.s64 	%rd206, %rd102, %rd205;
	add.s64 	%rd110, %rd204, %rd192;
	ld.global.u32 	%r600, [%rd206];
	ld.global.u32 	%r601, [%rd206+1024];
	add.s64 	%rd278, %rd110, 512;
	ld.global.u32 	%r602, [%rd206+2048];
	add.s64 	%rd279, %rd110, 768;
	ld.global.u32 	%r603, [%rd206+3072];
	ld.global.u32 	%r618, [%rd206+4096];
	setp.lt.s32 	%p11, %r599, %r600;
	mov.u64 	%rd276, %rd110;
	@%p11 bra 	$L__BB7_128;
	setp.lt.s32 	%p12, %r600, %r599;
	setp.lt.s64 	%p13, %rd293, %rd110;
	or.pred  	%p14, %p12, %p13;
	selp.b32 	%r600, %r599, %r600, %p14;
	selp.b64 	%rd276, %rd293, %rd110, %p14;
$L__BB7_128:
	add.s64 	%rd277, %rd110, 256;
	setp.lt.s32 	%p15, %r600, %r601;
	@%p15 bra 	$L__BB7_130;
	setp.lt.s32 	%p16, %r601, %r600;
	setp.lt.s64 	%p17, %rd276, %rd277;
	or.pred  	%p18, %p16, %p17;
	selp.b32 	%r601, %r600, %r601, %p18;
	selp.b64 	%rd277, %rd276, %rd277, %p18;
$L__BB7_130:
	setp.lt.s32 	%p19, %r601, %r602;
	@%p19 bra 	$L__BB7_132;
	setp.lt.s32 	%p20, %r602, %r601;
	setp.lt.s64 	%p21, %rd277, %rd278;
	or.pred  	%p22, %p20, %p21;
	selp.b32 	%r602, %r601, %r602, %p22;
	selp.b64 	%rd278, %rd277, %rd278, %p22;
$L__BB7_132:
	setp.lt.s32 	%p23, %r602, %r603;
	@%p23 bra 	$L__BB7_134;
	setp.lt.s32 	%p24, %r603, %r602;
	setp.lt.s64 	%p25, %rd278, %rd279;
	or.pred  	%p26, %p24, %p25;
	selp.b32 	%r603, %r602, %r603, %p26;
	selp.b64 	%rd279, %rd278, %rd279, %p26;
$L__BB7_134:
	add.s64 	%rd210, %rd204, %rd192;
	add.s64 	%rd293, %rd210, 1024;
	setp.lt.s32 	%p27, %r603, %r618;
	@%p27 bra 	$L__BB7_136;
	setp.lt.s32 	%p28, %r618, %r603;
	setp.lt.s64 	%p29, %rd279, %rd293;
	or.pred  	%p30, %p28, %p29;
	selp.b32 	%r618, %r603, %r618, %p30;
	selp.b64 	%rd293, %rd279, %rd293, %p30;
$L__BB7_136:
	add.s64 	%rd282, %rd274, 1280;
	add.s64 	%rd211, %rd274, 2560;
	setp.le.s64 	%p31, %rd211, %rd194;
	mov.u64 	%rd274, %rd282;
	mov.u32 	%r599, %r618;
	@%p31 bra 	$L__BB7_126;
$L__BB7_137:
	setp.le.s64 	%p32, %rd194, %rd282;
	@%p32 bra 	$L__BB7_160;
	cvt.u32.u64 	%r210, %rd282;
	cvt.u32.u64 	%r211, %rd194;
	sub.s32 	%r132, %r211, %r210;
	setp.ge.s32 	%p33, %r110, %r132;
	@%p33 bra 	$L__BB7_160;
	cvta.to.global.u64 	%rd128, %rd191;
	not.b32 	%r214, %r110;
	add.s32 	%r215, %r214, %r211;
	sub.s32 	%r133, %r215, %r210;
	and.b32  	%r217, %r133, 768;
	setp.eq.s32 	%p34, %r217, 768;
	mov.u32 	%r610, %r110;
	@%p34 bra 	$L__BB7_145;
	add.s64 	%rd213, %rd282, %rd101;
	add.s64 	%rd284, %rd213, %rd192;
	shl.b64 	%rd214, %rd213, 2;
	add.s64 	%rd283, %rd128, %rd214;
	shr.u32 	%r218, %r133, 8;
	add.s32 	%r219, %r218, 1;
	and.b32  	%r220, %r219, 3;
	neg.s32 	%r606, %r220;
	mov.u32 	%r610, %r110;
$L__BB7_141:
	.pragma "nounroll";
	mov.u64 	%rd133, %rd293;
	mov.u32 	%r137, %r618;
	ld.global.u32 	%r138, [%rd283];
	setp.lt.s32 	%p35, %r137, %r138;
	mov.u32 	%r618, %r138;
	mov.u64 	%rd293, %rd284;
	@%p35 bra 	$L__BB7_144;
	setp.lt.s32 	%p36, %r138, %r137;
	mov.u32 	%r618, %r137;
	mov.u64 	%rd293, %rd133;
	@%p36 bra 	$L__BB7_144;
	setp.lt.s64 	%p37, %rd133, %rd284;
	selp.b32 	%r618, %r137, %r138, %p37;
	min.s64 	%rd293, %rd133, %rd284;
$L__BB7_144:
	add.s32 	%r610, %r610, 256;
	add.s64 	%rd284, %rd284, 256;
	add.s64 	%rd283, %rd283, 1024;
	add.s32 	%r606, %r606, 1;
	setp.ne.s32 	%p38, %r606, 0;
	@%p38 bra 	$L__BB7_141;
$L__BB7_145:
	setp.lt.u32 	%p39, %r133, 768;
	@%p39 bra 	$L__BB7_160;
	add.s32 	%r613, %r610, 512;
$L__BB7_147:
	mov.u32 	%r147, %r613;
	add.s32 	%r221, %r147, -512;
	cvt.u64.u32 	%rd215, %r221;
	add.s64 	%rd216, %rd282, %rd215;
	shl.b64 	%rd217, %rd216, 2;
	add.s64 	%rd141, %rd128, %rd217;
	add.s64 	%rd142, %rd216, %rd192;
	ld.global.u32 	%r149, [%rd141];
	setp.lt.s32 	%p40, %r618, %r149;
	mov.u32 	%r615, %r149;
	mov.u64 	%rd290, %rd142;
	@%p40 bra 	$L__BB7_150;
	setp.lt.s32 	%p41, %r149, %r618;
	mov.u32 	%r615, %r618;
	mov.u64 	%rd290, %rd293;
	@%p41 bra 	$L__BB7_150;
	setp.lt.s64 	%p42, %rd293, %rd142;
	selp.b32 	%r615, %r618, %r149, %p42;
	min.s64 	%rd290, %rd293, %rd142;
$L__BB7_150:
	add.s32 	%r222, %r147, -256;
	cvt.u64.u32 	%rd218, %r222;
	add.s64 	%rd219, %rd282, %rd218;
	add.s64 	%rd145, %rd219, %rd192;
	ld.global.u32 	%r152, [%rd141+1024];
	setp.lt.s32 	%p43, %r615, %r152;
	mov.u32 	%r616, %r152;
	mov.u64 	%rd291, %rd145;
	@%p43 bra 	$L__BB7_153;
	setp.lt.s32 	%p44, %r152, %r615;
	mov.u32 	%r616, %r615;
	mov.u64 	%rd291, %rd290;
	@%p44 bra 	$L__BB7_153;
	setp.lt.s64 	%p45, %rd290, %rd145;
	selp.b32 	%r616, %r615, %r152, %p45;
	min.s64 	%rd291, %rd290, %rd145;
$L__BB7_153:
	cvt.u64.u32 	%rd220, %r147;
	add.s64 	%rd221, %rd282, %rd220;
	add.s64 	%rd148, %rd221, %rd192;
	ld.global.u32 	%r155, [%rd141+2048];
	setp.lt.s32 	%p46, %r616, %r155;
	mov.u32 	%r617, %r155;
	mov.u64 	%rd292, %rd148;
	@%p46 bra 	$L__BB7_156;
	setp.lt.s32 	%p47, %r155, %r616;
	mov.u32 	%r617, %r616;
	mov.u64 	%rd292, %rd291;
	@%p47 bra 	$L__BB7_156;
	setp.lt.s64 	%p48, %rd291, %rd148;
	selp.b32 	%r617, %r616, %r155, %p48;
	min.s64 	%rd292, %rd291, %rd148;
$L__BB7_156:
	add.s32 	%r223, %r147, 256;
	cvt.u64.u32 	%rd222, %r223;
	add.s64 	%rd223, %rd282, %rd222;
	add.s64 	%rd151, %rd223, %rd192;
	ld.global.u32 	%r158, [%rd141+3072];
	setp.lt.s32 	%p49, %r617, %r158;
	mov.u32 	%r618, %r158;
	mov.u64 	%rd293, %rd151;
	@%p49 bra 	$L__BB7_159;
	setp.lt.s32 	%p50, %r158, %r617;
	mov.u32 	%r618, %r617;
	mov.u64 	%rd293, %rd292;
	@%p50 bra 	$L__BB7_159;
	setp.lt.s64 	%p51, %rd292, %rd151;
	selp.b32 	%r618, %r617, %r158, %p51;
	min.s64 	%rd293, %rd292, %rd151;
$L__BB7_159:
	add.s32 	%r613, %r147, 1024;
	add.s32 	%r224, %r147, 512;
	setp.lt.s32 	%p52, %r224, %r132;
	@%p52 bra 	$L__BB7_147;
$L__BB7_160:
	// begin inline asm
	mov.u32 %r225, %laneid;
	// end inline asm
	mov.b32 	%r243, 1;
	mov.b32 	%r244, 31;
	mov.b32 	%r245, -1;
	// begin inline asm
	shfl.sync.down.b32 %r226, %r618, %r243, %r244, %r245;
	// end inline asm
	// begin inline asm
	shfl.sync.down.b32 %r231, %r232, %r243, %r244, %r245;
	// end inline asm
	mov.b64 	{%r237, %r242}, %rd293;
	// begin inline asm
	shfl.sync.down.b32 %r236, %r237, %r243, %r244, %r245;
	// end inline asm
	// begin inline asm
	shfl.sync.down.b32 %r241, %r242, %r243, %r244, %r245;
	// end inline asm
	mov.b64 	%rd155, {%r236, %r241};
	setp.gt.s32 	%p53, %r225, 30;
	mov.u32 	%r620, %r618;
	mov.u64 	%rd295, %rd293;
	@%p53 bra 	$L__BB7_164;
	setp.lt.s32 	%p54, %r618, %r226;
	mov.u32 	%r620, %r226;
	mov.u64 	%rd295, %rd155;
	@%p54 bra 	$L__BB7_164;
	setp.lt.s32 	%p55, %r226, %r618;
	mov.u32 	%r620, %r618;
	mov.u64 	%rd295, %rd293;
	@%p55 bra 	$L__BB7_164;
	setp.lt.s64 	%p56, %rd293, %rd155;
	selp.b32 	%r620, %r618, %r226, %p56;
	min.s64 	%rd295, %rd293, %rd155;
$L__BB7_164:
	mov.b32 	%r263, 2;
	mov.b32 	%r264, 31;
	mov.b32 	%r265, -1;
	// begin inline asm
	shfl.sync.down.b32 %r246, %r620, %r263, %r264, %r265;
	// end inline asm
	// begin inline asm
	shfl.sync.down.b32 %r251, %r252, %r263, %r264, %r265;
	// end inline asm
	mov.b64 	{%r257, %r262}, %rd295;
	// begin inline asm
	shfl.sync.down.b32 %r256, %r257, %r263, %r264, %r265;
	// end inline asm
	// begin inline asm
	shfl.sync.down.b32 %r261, %r262, %r263, %r264, %r265;
	// end inline asm
	mov.b64 	%rd158, {%r256, %r261};
	setp.gt.s32 	%p57, %r225, 29;
	mov.u32 	%r621, %r620;
	mov.u64 	%rd296, %rd295;
	@%p57 bra 	$L__BB7_168;
	setp.lt.s32 	%p58, %r620, %r246;
	mov.u32 	%r621, %r246;
	mov.u64 	%rd296, %rd158;
	@%p58 bra 	$L__BB7_168;
	setp.lt.s32 	%p59, %r246, %r620;
	mov.u32 	%r621, %r620;
	mov.u64 	%rd296, %rd295;
	@%p59 bra 	$L__BB7_168;
	setp.lt.s64 	%p60, %rd295, %rd158;
	selp.b32 	%r621, %r620, %r246, %p60;
	min.s64 	%rd296, %rd295, %rd158;
$L__BB7_168:
	mov.b32 	%r283, 4;
	mov.b32 	%r284, 31;
	mov.b32 	%r285, -1;
	// begin inline asm
	shfl.sync.down.b32 %r266, %r621, %r283, %r284, %r285;
	// end inline asm
	// begin inline asm
	shfl.sync.down.b32 %r271, %r272, %r283, %r284, %r285;
	// end inline asm
	mov.b64 	{%r277, %r282}, %rd296;
	// begin inline asm
	shfl.sync.down.b32 %r276, %r277, %r283, %r284, %r285;
	// end inline asm
	// begin inline asm
	shfl.sync.down.b32 %r281, %r282, %r283, %r284, %r285;
	// end inline asm
	mov.b64 	%rd161, {%r276, %r281};
	setp.gt.s32 	%p61, %r225, 27;
	mov.u32 	%r622, %r621;
	mov.u64 	%rd297, %rd296;
	@%p61 bra 	$L__BB7_172;
	setp.lt.s32 	%p62, %r621, %r266;
	mov.u32 	%r622, %r266;
	mov.u64 	%rd297, %rd161;
	@%p62 bra 	$L__BB7_172;
	setp.lt.s32 	%p63, %r266, %r621;
	mov.u32 	%r622, %r621;
	mov.u64 	%rd297, %rd296;
	@%p63 bra 	$L__BB7_172;
	setp.lt.s64 	%p64, %rd296, %rd161;
	selp.b32 	%r622, %r621, %r266, %p64;
	min.s64 	%rd297, %rd296, %rd161;
$L__BB7_172:
	mov.b32 	%r303, 8;
	mov.b32 	%r304, 31;
	mov.b32 	%r305, -1;
	// begin inline asm
	shfl.sync.down.b32 %r286, %r622, %r303, %r304, %r305;
	// end inline asm
	// begin inline asm
	shfl.sync.down.b32 %r291, %r292, %r303, %r304, %r305;
	// end inline asm
	mov.b64 	{%r297, %r302}, %rd297;
	// begin inline asm
	shfl.sync.down.b32 %r296, %r297, %r303, %r304, %r305;
	// end inline asm
	// begin inline asm
	shfl.sync.down.b32 %r301, %r302, %r303, %r304, %r305;
	// end inline asm
	mov.b64 	%rd164, {%r296, %r301};
	setp.gt.s32 	%p65, %r225, 23;
	mov.u32 	%r623, %r622;
	mov.u64 	%rd298, %rd297;
	@%p65 bra 	$L__BB7_176;
	setp.lt.s32 	%p66, %r622, %r286;
	mov.u32 	%r623, %r286;
	mov.u64 	%rd298, %rd164;
	@%p66 bra 	$L__BB7_176;
	setp.lt.s32 	%p67, %r286, %r622;
	mov.u32 	%r623, %r622;
	mov.u64 	%rd298, %rd297;
	@%p67 bra 	$L__BB7_176;
	setp.lt.s64 	%p68, %rd297, %rd164;
	selp.b32 	%r623, %r622, %r286, %p68;
	min.s64 	%rd298, %rd297, %rd164;
$L__BB7_176:
	mov.b32 	%r323, 16;
	mov.b32 	%r324, 31;
	mov.b32 	%r325, -1;
	// begin inline asm
	shfl.sync.down.b32 %r306, %r623, %r323, %r324, %r325;
	// end inline asm
	// begin inline asm
	shfl.sync.down.b32 %r311, %r312, %r323, %r324, %r325;
	// end inline asm
	mov.b64 	{%r317, %r322}, %rd298;
	// begin inline asm
	shfl.sync.down.b32 %r316, %r317, %r323, %r324, %r325;
	// end inline asm
	// begin inline asm
	shfl.sync.down.b32 %r321, %r322, %r323, %r324, %r325;
	// end inline asm
	mov.b64 	%rd167, {%r316, %r321};
	setp.gt.s32 	%p69, %r225, 15;
	mov.u32 	%r631, %r623;
	mov.u64 	%rd306, %rd298;
	@%p69 bra 	$L__BB7_180;
	setp.lt.s32 	%p70, %r623, %r306;
	mov.u32 	%r631, %r306;
	mov.u64 	%rd306, %rd167;
	@%p70 bra 	$L__BB7_180;
	setp.lt.s32 	%p71, %r306, %r623;
	mov.u32 	%r631, %r623;
	mov.u64 	%rd306, %rd298;
	@%p71 bra 	$L__BB7_180;
	setp.lt.s64 	%p72, %rd298, %rd167;
	selp.b32 	%r631, %r623, %r306, %p72;
	min.s64 	%rd306, %rd298, %rd167;
$L__BB7_180:
	setp.ne.s32 	%p73, %r225, 0;
	@%p73 bra 	$L__BB7_182;
	shr.u32 	%r326, %r110, 1;
	and.b32  	%r327, %r326, 496;
	mov.u32 	%r328, _ZN6thrust24THRUST_300001_SM_1000_NS8cuda_cub4core6detail5shmemE;
	add.s32 	%r329, %r328, %r327;
	st.shared.u32 	[%r329+8], %r631;
	st.shared.u64 	[%r329+16], %rd306;
$L__BB7_182:
	bar.sync 	0;
	setp.ne.s32 	%p74, %r110, 0;
	@%p74 bra 	$L__BB7_204;
	ld.shared.u32 	%r179, [_ZN6thrust24THRUST_300001_SM_1000_NS8cuda_cub4core6detail5shmemE+24];
	ld.shared.u64 	%rd170, [_ZN6thrust24THRUST_300001_SM_1000_NS8cuda_cub4core6detail5shmemE+32];
	setp.lt.s32 	%p75, %r631, %r179;
	mov.u32 	%r625, %r179;
	mov.u64 	%rd300, %rd170;
	@%p75 bra 	$L__BB7_186;
	setp.lt.s32 	%p76, %r179, %r631;
	mov.u32 	%r625, %r631;
	mov.u64 	%rd300, %rd306;
	@%p76 bra 	$L__BB7_186;
	setp.lt.s64 	%p77, %rd306, %rd170;
	selp.b32 	%r625, %r631, %r179, %p77;
	min.s64 	%rd300, %rd306, %rd170;
$L__BB7_186:
	ld.shared.u32 	%r182, [_ZN6thrust24THRUST_300001_SM_1000_NS8cuda_cub4core6detail5shmemE+40];
	ld.shared.u64 	%rd173, [_ZN6thrust24THRUST_300001_SM_1000_NS8cuda_cub4core6detail5shmemE+48];
	setp.lt.s32 	%p78, %r625, %r182;
	mov.u32 	%r626, %r182;
	mov.u64 	%rd301, %rd173;
	@%p78 bra 	$L__BB7_189;
	setp.lt.s32 	%p79, %r182, %r625;
	mov.u32 	%r626, %r625;
	mov.u64 	%rd301, %rd300;
	@%p79 bra 	$L__BB7_189;
	setp.lt.s64 	%p80, %rd300, %rd173;
	selp.b32 	%r626, %r625, %r182, %p80;
	min.s64 	%rd301, %rd300, %rd173;
$L__BB7_189:
	ld.shared.u32 	%r185, [_ZN6thrust24THRUST_300001_SM_1000_NS8cuda_cub4core6detail5shmemE+56];
	ld.shared.u64 	%rd176, [_ZN6thrust24THRUST_300001_SM_1000_NS8cuda_cub4core6detail5shmemE+64];
	setp.lt.s32 	%p81, %r626, %r185;
	mov.u32 	%r627, %r185;
	mov.u64 	%rd302, %rd176;
	@%p81 bra 	$L__BB7_192;
	setp.lt.s32 	%p82, %r185, %r626;
	mov.u32 	%r627, %r626;
	mov.u64 	%rd302, %rd301;
	@%p82 bra 	$L__BB7_192;
	setp.lt.s64 	%p83, %rd301, %rd176;
	selp.b32 	%r627, %r626, %r185, %p83;
	min.s64 	%rd302, %rd301, %rd176;
$L__BB7_192:
	ld.shared.u32 	%r188, [_ZN6thrust24THRUST_300001_SM_1000_NS8cuda_cub4core6detail5shmemE+72];
	ld.shared.u64 	%rd179, [_ZN6thrust24THRUST_300001_SM_1000_NS8cuda_cub4core6detail5shmemE+80];
	setp.lt.s32 	%p84, %r627, %r188;
	mov.u32 	%r628, %r188;
	mov.u64 	%rd303, %rd179;
	@%p84 bra 	$L__BB7_195;
	setp.lt.s32 	%p85, %r188, %r627;
	mov.u32 	%r628, %r627;
	mov.u64 	%rd303, %rd302;
	@%p85 bra 	$L__BB7_195;
	setp.lt.s64 	%p86, %rd302, %rd179;
	selp.b32 	%r628, %r627, %r188, %p86;
	min.s64 	%rd303, %rd302, %rd179;
$L__BB7_195:
	ld.shared.u32 	%r191, [_ZN6thrust24THRUST_300001_SM_1000_NS8cuda_cub4core6detail5shmemE+88];
	ld.shared.u64 	%rd182, [_ZN6thrust24THRUST_300001_SM_1000_NS8cuda_cub4core6detail5shmemE+96];
	setp.lt.s32 	%p87, %r628, %r191;
	mov.u32 	%r629, %r191;
	mov.u64 	%rd304, %rd182;
	@%p87 bra 	$L__BB7_198;
	setp.lt.s32 	%p88, %r191, %r628;
	mov.u32 	%r629, %r628;
	mov.u64 	%rd304, %rd303;
	@%p88 bra 	$L__BB7_198;
	setp.lt.s64 	%p89, %rd303, %rd182;
	selp.b32 	%r629, %r628, %r191, %p89;
	min.s64 	%rd304, %rd303, %rd182;
$L__BB7_198:
	ld.shared.u32 	%r194, [_ZN6thrust24THRUST_300001_SM_1000_NS8cuda_cub4core6detail5shmemE+104];
	ld.shared.u64 	%rd185, [_ZN6thrust24THRUST_300001_SM_1000_NS8cuda_cub4core6detail5shmemE+112];
	setp.lt.s32 	%p90, %r629, %r194;
	mov.u32 	%r630, %r194;
	mov.u64 	%rd305, %rd185;
	@%p90 bra 	$L__BB7_201;
	setp.lt.s32 	%p91, %r194, %r629;
	mov.u32 	%r630, %r629;
	mov.u64 	%rd305, %rd304;
	@%p91 bra 	$L__BB7_201;
	setp.lt.s64 	%p92, %rd304, %rd185;
	selp.b32 	%r630, %r629, %r194, %p92;
	min.s64 	%rd305, %rd304, %rd185;
$L__BB7_201:
	ld.shared.u32 	%r197, [_ZN6thrust24THRUST_300001_SM_1000_NS8cuda_cub4core6detail5shmemE+120];
	ld.shared.u64 	%rd188, [_ZN6thrust24THRUST_300001_SM_1000_NS8cuda_cub4core6detail5shmemE+128];
	setp.lt.s32 	%p93, %r630, %r197;
	mov.u32 	%r631, %r197;
	mov.u64 	%rd306, %rd188;
	@%p93 bra 	$L__BB7_204;
	setp.lt.s32 	%p94, %r197, %r630;
	mov.u32 	%r631, %r630;
	mov.u64 	%rd306, %rd305;
	@%p94 bra 	$L__BB7_204;
	setp.lt.s64 	%p95, %rd305, %rd188;
	selp.b32 	%r631, %r630, %r197, %p95;
	min.s64 	%rd306, %rd305, %rd188;
$L__BB7_204:
	mov.u32 	%r559, %tid.x;
	setp.ne.s32 	%p212, %r559, 0;
	@%p212 bra 	$L__BB7_206;
	ld.param.u64 	%rd237, [_ZN6thrust24THRUST_300001_SM_1000_NS8cuda_cub4core6detail13_kernel_agentINS1_8__reduce11ReduceAgentINS0_12zip_iteratorIN4cuda3std3__45tupleIJNS0_10device_ptrIiEENS0_17counting_iteratorIlNS0_11use_defaultESF_SF_EEEEEEEPNSB_IJilEEESJ_lNS1_9__extrema9arg_max_fIilNSA_4lessIiEEEEEEJSI_SK_lSP_EEEvDpT0__param_1];
	cvta.to.global.u64 	%rd236, %rd237;
	st.global.u32 	[%rd236], %r631;
	st.global.u64 	[%rd236+8], %rd306;
$L__BB7_206:
	ret;

}
	// .globl	_ZN6thrust24THRUST_300001_SM_1000_NS8cuda_cub4core6detail13_kernel_agentINS1_8__reduce11ReduceAgentINS0_12zip_iteratorIN4cuda3std3__45tupleIJNS0_10device_ptrIiEENS0_17counting_iteratorIlNS0_11use_defaultESF_SF_EEEEEEEPNSB_IJilEEESJ_lNS1_9__extrema9arg_max_fIilNSA_4lessIiEEEEEEJSI_SK_lN3cub18CUB_300001_SM_100013GridEvenShareIlEENSS_9GridQueueIyEESP_EEEvDpT0_
.visible .entry _ZN6thrust24THRUST_300001_SM_1000_NS8cuda_cub4core6detail13_kernel_agentINS1_8__reduce11ReduceAgentINS0_12zip_iteratorIN4cuda3std3__45tupleIJNS0_10device_ptrIiEENS0_17counting_iteratorIlNS0_11use_defaultESF_SF_EEEEEEEPNSB_IJilEEESJ_lNS1_9__extrema9arg_max_fIilNSA_4lessIiEEEEEEJSI_SK_lN3cub18CUB_300001_SM_100013GridEvenShareIlEENSS_9GridQueueIyEESP_EEEvDpT0_(
	.param .align 8 .b8 _ZN6thrust24THRUST_300001_SM_1000_NS8cuda_cub4core6detail13_kernel_agentINS1_8__reduce11ReduceAgentINS0_12zip_iteratorIN4cuda3std3__45tupleIJNS0_10device_ptrIiEENS0_17counting_iteratorIlNS0_11use_defaultESF_SF_EEEEEEEPNSB_IJilEEESJ_lNS1_9__extrema9arg_max_fIilNSA_4lessIiEEEEEEJSI_SK_lN3cub18CUB_300001_SM_100013GridEvenShareIlEENSS_9GridQueueIyEESP_EEEvDpT0__param_0[16],
	.param .u64 .ptr .align 1 _ZN6thrust24THRUST_300001_SM_1000_NS8cuda_cub4core6detail13_kernel_agentINS1_8__reduce11ReduceAgentINS0_12zip_iteratorIN4cuda3std3__45tupleIJNS0_10device_ptrIiEENS0_17counting_iteratorIlNS0_11use_defaultESF_SF_EEEEEEEPNSB_IJilEEESJ_lNS1_9__extrema9arg_max_fIilNSA_4lessIiEEEEEEJSI_SK_lN3cub18CUB_300001_SM_100013GridEvenShareIlEENSS_9GridQueueIyEESP_EEEvDpT0__param_1,
	.param .u64 _ZN6thrust24THRUST_300001_SM_1000_NS8cuda_cub4core6detail13_kernel_agentINS1_8__reduce11ReduceAgentINS0_12zip_iteratorIN4cuda3std3__45tupleIJNS0_10device_ptrIiEENS0_17counting_iteratorIlNS0_11use_defaultESF_SF_EEEEEEEPNSB_IJilEEESJ_lNS1_9__extrema9arg_max_fIilNSA_4lessIiEEEEEEJSI_SK_lN3cub18CUB_300001_SM_100013GridEvenShareIlEENSS_9GridQueueIyEESP_EEEvDpT0__param_2,
	.param .align 8 .b8 _ZN6thrust24THRUST_300001_SM_1000_NS8cuda_cub4core6detail13_kernel_agentINS1_8__reduce11ReduceAgentINS0_12zip_iteratorIN4cuda3std3__45tupleIJNS0_10device_ptrIiEENS0_17counting_iteratorIlNS0_11use_defaultESF_SF_EEEEEEEPNSB_IJilEEESJ_lNS1_9__extrema9arg_max_fIilNSA_4lessIiEEEEEEJSI_SK_lN3cub18CUB_300001_SM_100013GridEvenShareIlEENSS_9GridQueueIyEESP_EEEvDpT0__param_3[72],
	.param .align 8 .b8 _ZN6thrust24THRUST_300001_SM_1000_NS8cuda_cub4core6detail13_kernel_agentINS1_8__reduce11ReduceAgentINS0_12zip_iteratorIN4cuda3std3__45tupleIJNS0_10device_ptrIiEENS0_17counting_iteratorIlNS0_11use_defaultESF_SF_EEEEEEEPNSB_IJilEEESJ_lNS1_9__extrema9arg_max_fIilNSA_4lessIiEEEEEEJSI_SK_lN3cub18CUB_300001_SM_100013GridEvenShareIlEENSS_9GridQueueIyEESP_EEEvDpT0__param_4[8],
	.param .align 1 .b8 _ZN6thrust24THRUST_300001_SM_1000_NS8cuda_cub4core6detail13_kernel_agentINS1_8__reduce11ReduceAgentINS0_12zip_iteratorIN4cuda3std3__45tupleIJNS0_10device_ptrIiEENS0_17counting_iteratorIlNS0_11use_defaultESF_SF_EEEEEEEPNSB_IJilEEESJ_lNS1_9__extrema9arg_max_fIilNSA_4lessIiEEEEEEJSI_SK_lN3cub18CUB_300001_SM_100013GridEvenShareIlEENSS_9GridQueueIyEESP_EEEvDpT0__param_5[1]
)
.maxntid 256
{
	.reg .pred 	%p<215>;
	.reg .b32 	%r<640>;
	.reg .b64 	%rd<324>;

	ld.param.u64 	%rd196, [_ZN6thrust24THRUST_300001_SM_1000_NS8cuda_cub4core6detail13_kernel_agentINS1_8__reduce11ReduceAgentINS0_12zip_iteratorIN4cuda3std3__45tupleIJNS0_10device_ptrIiEENS0_17counting_iteratorIlNS0_11use_defaultESF_SF_EEEEEEEPNSB_IJilEEESJ_lNS1_9__extrema9arg_max_fIilNSA_4lessIiEEEEEEJSI_SK_lN3cub18CUB_300001_SM_100013GridEvenShareIlEENSS_9GridQueueIyEESP_EEEvDpT0__param_0+8];
	ld.param.u64 	%rd195, [_ZN6thrust24THRUST_300001_SM_1000_NS8cuda_cub4core6detail13_kernel_agentINS1_8__reduce11ReduceAgentINS0_12zip_iteratorIN4cuda3std3__45tupleIJNS0_10device_ptrIiEENS0_17counting_iteratorIlNS0_11use_defaultESF_SF_EEEEEEEPNSB_IJilEEESJ_lNS1_9__extrema9arg_max_fIilNSA_4lessIiEEEEEEJSI_SK_lN3cub18CUB_300001_SM_100013GridEvenShareIlEENSS_9GridQueueIyEESP_EEEvDpT0__param_0];
	ld.param.u64 	%rd199, [_ZN6thrust24THRUST_300001_SM_1000_NS8cuda_cub4core6detail13_kernel_agentINS1_8__reduce11ReduceAgentINS0_12zip_iteratorIN4cuda3std3__45tupleIJNS0_10device_ptrIiEENS0_17counting_iteratorIlNS0_11use_defaultESF_SF_EEEEEEEPNSB_IJilEEESJ_lNS1_9__extrema9arg_max_fIilNSA_4lessIiEEEEEEJSI_SK_lN3cub18CUB_300001_SM_100013GridEvenShareIlEENSS_9GridQueueIyEESP_EEEvDpT0__param_4];
	ld.param.u64 	%rd198, [_ZN6thrust24THRUST_300001_SM_1000_NS8cuda_cub4core6detail13_kernel_agentINS1_8__reduce11ReduceAgentINS0_12zip_iteratorIN4cuda3std3__45tupleIJNS0_10device_ptrIiEENS0_17counting_iteratorIlNS0_11use_defaultESF_SF_EEEEEEEPNSB_IJilEEESJ_lNS1_9__extrema9arg_max_fIilNSA_4lessIiEEEEEEJSI_SK_lN3cub18CUB_300001_SM_100013GridEvenShareIlEENSS_9GridQueueIyEESP_EEEvDpT0__param_2];
	cvta.to.global.u64 	%rd1, %rd199;
	cvta.to.global.u64 	%rd2, %rd195;
	mov.u32 	%r1, %ctaid.x;
	mul.lo.s32 	%r202, %r1, 1280;
	cvt.u64.u32 	%rd4, %r202;
	mov.u32 	%r203, %nctaid.x;
	mul.lo.s32 	%r204, %r203, 1280;
	cvt.u64.u32 	%rd5, %r204;
	add.s64 	%rd200, %rd4, 1280;
	setp.le.s64 	%p1, %rd200, %rd198;
	@%p1 bra 	$L__BB8_121;
	cvt.u32.u64 	%r336, %rd4;
	cvt.u32.u64 	%r2, %rd198;
	sub.s32 	%r3, %r2, %r336;
	mov.u32 	%r4, %tid.x;
	setp.ge.s32 	%p98, %r4, %r3;
	mov.b32 	%r582, 0;
	mov.b64 	%rd266, 0;
	mov.u32 	%r574, %r4;
	@%p98 bra 	$L__BB8_3;
	cvt.u64.u32 	%rd234, %r4;
	add.s64 	%rd235, %rd4, %rd234;
	shl.b64 	%rd236, %rd235, 2;
	add.s64 	%rd237, %rd2, %rd236;
	add.s64 	%rd266, %rd196, %rd235;
	ld.global.u32 	%r582, [%rd237];
	add.s32 	%r574, %r4, 256;
$L__BB8_3:
	setp.ge.s32 	%p99, %r574, %r3;
	@%p99 bra 	$L__BB8_25;
	not.b32 	%r339, %r574;
	add.s32 	%r340, %r339, %r2;
	sub.s32 	%r9, %r340, %r336;
	and.b32  	%r341, %r9, 768;
	setp.eq.s32 	%p100, %r341, 768;
	@%p100 bra 	$L__BB8_10;
	cvt.u64.u32 	%rd239, %r574;
	add.s64 	%rd240, %rd239, %rd4;
	add.s64 	%rd257, %rd240, %rd196;
	shl.b64 	%rd241, %rd240, 2;
	add.s64 	%rd256, %rd2, %rd241;
	shr.u32 	%r342, %r9, 8;
	add.s32 	%r343, %r342, 1;
	and.b32  	%r344, %r343, 3;
	neg.s32 	%r570, %r344;
$L__BB8_6:
	.pragma "nounroll";
	mov.u64 	%rd12, %rd266;
	mov.u32 	%r13, %r582;
	ld.global.u32 	%r14, [%rd256];
	setp.lt.s32 	%p101, %r13, %r14;
	mov.u64 	%rd266, %rd257;
	mov.u32 	%r582, %r14;
	@%p101 bra 	$L__BB8_9;
	setp.lt.s32 	%p102, %r14, %r13;
	mov.u64 	%rd266, %rd12;
	mov.u32 	%r582, %r13;
	@%p102 bra 	$L__BB8_9;
	setp.lt.s64 	%p103, %rd12, %rd257;
	min.s64 	%rd266, %rd12, %rd257;
	selp.b32 	%r582, %r13, %r14, %p103;
$L__BB8_9:
	add.s32 	%r574, %r574, 256;
	add.s64 	%rd257, %rd257, 256;
	add.s64 	%rd256, %rd256, 1024;
	add.s32 	%r570, %r570, 1;
	setp.ne.s32 	%p104, %r570, 0;
	@%p104 bra 	$L__BB8_6;
$L__BB8_10:
	setp.lt.u32 	%p105, %r9, 768;
	@%p105 bra 	$L__BB8_25;
	add.s32 	%r577, %r574, 512;
$L__BB8_12:
	mov.u32 	%r23, %r577;
	add.s32 	%r345, %r23, -512;
	cvt.s64.s32 	%rd242, %r345;
	add.s64 	%rd243, %rd242, %rd4;
	shl.b64 	%rd244, %rd243, 2;
	add.s64 	%rd20, %rd2, %rd244;
	add.s64 	%rd21, %rd243, %rd196;
	ld.global.u32 	%r25, [%rd20];
	setp.lt.s32 	%p106, %r582, %r25;
	mov.u64 	%rd263, %rd21;
	mov.u32 	%r579, %r25;
	@%p106 bra 	$L__BB8_15;
	setp.lt.s32 	%p107, %r25, %r582;
	mov.u64 	%rd263, %rd266;
	mov.u32 	%r579, %r582;
	@%p107 bra 	$L__BB8_15;
	setp.lt.s64 	%p108, %rd266, %rd21;
	min.s64 	%rd263, %rd266, %rd21;
	selp.b32 	%r579, %r582, %r25, %p108;
$L__BB8_15:
	add.s32 	%r346, %r23, -256;
	cvt.s64.s32 	%rd245, %r346;
	add.s64 	%rd246, %rd245, %rd4;
	add.s64 	%rd24, %rd246, %rd196;
	ld.global.u32 	%r28, [%rd20+1024];
	setp.lt.s32 	%p109, %r579, %r28;
	mov.u64 	%rd264, %rd24;
	mov.u32 	%r580, %r28;
	@%p109 bra 	$L__BB8_18;
	setp.lt.s32 	%p110, %r28, %r579;
	mov.u64 	%rd264, %rd263;
	mov.u32 	%r580, %r579;
	@%p110 bra 	$L__BB8_18;
	setp.lt.s64 	%p111, %rd263, %rd24;
	min.s64 	%rd264, %rd263, %rd24;
	selp.b32 	%r580, %r579, %r28, %p111;
$L__BB8_18:
	cvt.s64.s32 	%rd247, %r23;
	add.s64 	%rd248, %rd247, %rd4;
	add.s64 	%rd27, %rd248, %rd196;
	ld.global.u32 	%r31, [%rd20+2048];
	setp.lt.s32 	%p112, %r580, %r31;
	mov.u64 	%rd265, %rd27;
	mov.u32 	%r581, %r31;
	@%p112 bra 	$L__BB8_21;
	setp.lt.s32 	%p113, %r31, %r580;
	mov.u64 	%rd265, %rd264;
	mov.u32 	%r581, %r580;
	@%p113 bra 	$L__BB8_21;
	setp.lt.s64 	%p114, %rd264, %rd27;
	min.s64 	%rd265, %rd264, %rd27;
	selp.b32 	%r581, %r580, %r31, %p114;
$L__BB8_21:
	add.s32 	%r347, %r23, 256;
	cvt.s64.s32 	%rd249, %r347;
	add.s64 	%rd250, %rd249, %rd4;
	add.s64 	%rd30, %rd250, %rd196;
	ld.global.u32 	%r34, [%rd20+3072];
	setp.lt.s32 	%p115, %r581, %r34;
	mov.u64 	%rd266, %rd30;
	mov.u32 	%r582, %r34;
	@%p115 bra 	$L__BB8_24;
	setp.lt.s32 	%p116, %r34, %r581;
	mov.u64 	%rd266, %rd265;
	mov.u32 	%r582, %r581;
	@%p116 bra 	$L__BB8_24;
	setp.lt.s64 	%p117, %rd265, %rd30;
	min.s64 	%rd266, %rd265, %rd30;
	selp.b32 	%r582, %r581, %r34, %p117;
$L__BB8_24:
	add.s32 	%r577, %r23, 1024;
	add.s32 	%r348, %r23, 512;
	setp.lt.s32 	%p118, %r348, %r3;
	@%p118 bra 	$L__BB8_12;
$L__BB8_25:
	setp.lt.s32 	%p119, %r3, 256;
	@%p119 bra 	$L__BB8_70;
	// begin inline asm
	mov.u32 %r462, %laneid;
	// end inline asm
	mov.b32 	%r480, 1;
	mov.b32 	%r481, 31;
	mov.b32 	%r482, -1;
	// begin inline asm
	shfl.sync.down.b32 %r463, %r582, %r480, %r481, %r482;
	// end inline asm
	// begin inline asm
	shfl.sync.down.b32 %r468, %r469, %r480, %r481, %r482;
	// end inline asm
	mov.b64 	{%r474, %r479}, %rd266;
	// begin inline asm
	shfl.sync.down.b32 %r473, %r474, %r480, %r481, %r482;
	// end inline asm
	// begin inline asm
	shfl.sync.down.b32 %r478, %r479, %r480, %r481, %r482;
	// end inline asm
	mov.b64 	%rd34, {%r473, %r478};
	setp.gt.s32 	%p171, %r462, 30;
	mov.u64 	%rd268, %rd266;
	mov.u32 	%r584, %r582;
	@%p171 bra 	$L__BB8_30;
	setp.lt.s32 	%p172, %r582, %r463;
	mov.u64 	%rd268, %rd34;
	mov.u32 	%r584, %r463;
	@%p172 bra 	$L__BB8_30;
	setp.lt.s32 	%p173, %r463, %r582;
	mov.u64 	%rd268, %rd266;
	mov.u32 	%r584, %r582;
	@%p173 bra 	$L__BB8_30;
	setp.lt.s64 	%p174, %rd266, %rd34;
	min.s64 	%rd268, %rd266, %rd34;
	selp.b32 	%r584, %r582, %r463, %p174;
$L__BB8_30:
	mov.b32 	%r500, 2;
	mov.b32 	%r501, 31;
	mov.b32 	%r502, -1;
	// begin inline asm
	shfl.sync.down.b32 %r483, %r584, %r500, %r501, %r502;
	// end inline asm
	// begin inline asm
	shfl.sync.down.b32 %r488, %r489, %r500, %r501, %r502;
	// end inline asm
	mov.b64 	{%r494, %r499}, %rd268;
	// begin inline asm
	shfl.sync.down.b32 %r493, %r494, %r500, %r501, %r502;
	// end inline asm
	// begin inline asm
	shfl.sync.down.b32 %r498, %r499, %r500, %r501, %r502;
	// end inline asm
	mov.b64 	%rd37, {%r493, %r498};
	setp.gt.s32 	%p175, %r462, 29;
	mov.u64 	%rd269, %rd268;
	mov.u32 	%r585, %r584;
	@%p175 bra 	$L__BB8_34;
	setp.lt.s32 	%p176, %r584, %r483;
	mov.u64 	%rd269, %rd37;
	mov.u32 	%r585, %r483;
	@%p176 bra 	$L__BB8_34;
	setp.lt.s32 	%p177, %r483, %r584;
	mov.u64 	%rd269, %rd268;
	mov.u32 	%r585, %r584;
	@%p177 bra 	$L__BB8_34;
	setp.lt.s64 	%p178, %rd268, %rd37;
	min.s64 	%rd269, %rd268, %rd37;
	selp.b32 	%r585, %r584, %r483, %p178;
$L__BB8_34:
	mov.b32 	%r520, 4;
	mov.b32 	%r521, 31;
	mov.b32 	%r522, -1;
	// begin inline asm
	shfl.sync.down.b32 %r503, %r585, %r520, %r521, %r522;
	// end inline asm
	// begin inline asm
	shfl.sync.down.b32 %r508, %r509, %r520, %r521, %r522;
	// end inline asm
	mov.b64 	{%r514, %r519}, %rd269;
	// begin inline asm
	shfl.sync.down.b32 %r513, %r514, %r520, %r521, %r522;
	// end inline asm
	// begin inline asm
	shfl.sync.down.b32 %r518, %r519, %r520, %r521, %r522;
	// end inline asm
	mov.b64 	%rd40, {%r513, %r518};
	setp.gt.s32 	%p179, %r462, 27;
	mov.u64 	%rd270, %rd269;
	mov.u32 	%r586, %r585;
	@%p179 bra 	$L__BB8_38;
	setp.lt.s32 	%p180, %r585, %r503;
	mov.u64 	%rd270, %rd40;
	mov.u32 	%r586, %r503;
	@%p180 bra 	$L__BB8_38;
	setp.lt.s32 	%p181, %r503, %r585;
	mov.u64 	%rd270, %rd269;
	mov.u32 	%r586, %r585;
	@%p181 bra 	$L__BB8_38;
	setp.lt.s64 	%p182, %rd269, %rd40;
	min.s64 	%rd270, %rd269, %rd40;
	selp.b32 	%r586, %r585, %r503, %p182;
$L__BB8_38:
	mov.b32 	%r540, 8;
	mov.b32 	%r541, 31;
	mov.b32 	%r542, -1;
	// begin inline asm
	shfl.sync.down.b32 %r523, %r586, %r540, %r541, %r542;
	// end inline asm
	// begin inline asm
	shfl.sync.down.b32 %r528, %r529, %r540, %r541, %r542;
	// end inline asm
	mov.b64 	{%r534, %r539}, %rd270;
	// begin inline asm
	shfl.sync.down.b32 %r533, %r534, %r540, %r541, %r542;
	// end inline asm
	// begin inline asm
	shfl.sync.down.b32 %r538, %r539, %r540, %r541, %r542;
	// end inline asm
	mov.b64 	%rd43, {%r533, %r538};
	setp.gt.s32 	%p183, %r462, 23;
	mov.u64 	%rd271, %rd270;
	mov.u32 	%r587, %r586;
	@%p183 bra 	$L__BB8_42;
	setp.lt.s32 	%p184, %r586, %r523;
	mov.u64 	%rd271, %rd43;
	mov.u32 	%r587, %r523;
	@%p184 bra 	$L__BB8_42;
	setp.lt.s32 	%p185, %r523, %r586;
	mov.u64 	%rd271, %rd270;
	mov.u32 	%r587, %r586;
	@%p185 bra 	$L__BB8_42;
	setp.lt.s64 	%p186, %rd270, %rd43;
	min.s64 	%rd271, %rd270, %rd43;
	selp.b32 	%r587, %r586, %r523, %p186;
$L__BB8_42:
	mov.b32 	%r560, 16;
	mov.b32 	%r561, 31;
	mov.b32 	%r562, -1;
	// begin inline asm
	shfl.sync.down.b32 %r543, %r587, %r560, %r561, %r562;
	// end inline asm
	// begin inline asm
	shfl.sync.down.b32 %r548, %r549, %r560, %r561, %r562;
	// end inline asm
	mov.b64 	{%r554, %r559}, %rd271;
	// begin inline asm
	shfl.sync.down.b32 %r553, %r554, %r560, %r561, %r562;
	// end inline asm
	// begin inline asm
	shfl.sync.down.b32 %r558, %r559, %r560, %r561, %r562;
	// end inline asm
	mov.b64 	%rd46, {%r553, %r558};
	setp.gt.s32 	%p187, %r462, 15;
	mov.u64 	%rd323, %rd271;
	mov.u32 	%r639, %r587;
	@%p187 bra 	$L__BB8_46;
	setp.lt.s32 	%p188, %r587, %r543;
	mov.u64 	%rd323, %rd46;
	mov.u32 	%r639, %r543;
	@%p188 bra 	$L__BB8_46;
	setp.lt.s32 	%p189, %r543, %r587;
	mov.u64 	%rd323, %rd271;
	mov.u32 	%r639, %r587;
	@%p189 bra 	$L__BB8_46;
	setp.lt.s64 	%p190, %rd271, %rd46;
	min.s64 	%rd323, %rd271, %rd46;
	selp.b32 	%r639, %r587, %r543, %p190;
$L__BB8_46:
	setp.ne.s32 	%p191, %r462, 0;
	@%p191 bra 	$L__BB8_48;
	shr.u32 	%r563, %r4, 1;
	and.b32  	%r564, %r563, 496;
	mov.u32 	%r565, _ZN6thrust24THRUST_300001_SM_1000_NS8cuda_cub4core6detail5shmemE;
	add.s32 	%r566, %r565, %r564;
	st.shared.u32 	[%r566+8], %r639;
	st.shared.u64 	[%r566+16], %rd323;
$L__BB8_48:
	bar.sync 	0;
	setp.ne.s32 	%p192, %r4, 0;
	@%p192 bra 	$L__BB8_208;
	ld.shared.u32 	%r55, [_ZN6thrust24THRUST_300001_SM_1000_NS8cuda_cub4core6detail5shmemE+24];
	ld.shared.u64 	%rd49, [_ZN6thrust24THRUST_300001_SM_1000_NS8cuda_cub4core6detail5shmemE+32];
	setp.lt.s32 	%p193, %r639, %r55;
	mov.u64 	%rd273, %rd49;
	mov.u32 	%r589, %r55;
	@%p193 bra 	$L__BB8_52;
	setp.lt.s32 	%p194, %r55, %r639;
	mov.u64 	%rd273, %rd323;
	mov.u32 	%r589, %r639;
	@%p194 bra 	$L__BB8_52;
	setp.lt.s64 	%p195, %rd323, %rd49;
	min.s64 	%rd273, %rd323, %rd49;
	selp.b32 	%r589, %r639, %r55, %p195;
$L__BB8_52:
	ld.shared.u32 	%r58, [_ZN6thrust24THRUST_300001_SM_1000_NS8cuda_cub4core6detail5shmemE+40];
	ld.shared.u64 	%rd52, [_ZN6thrust24THRUST_300001_SM_1000_NS8cuda_cub4core6detail5shmemE+48];
	setp.lt.s32 	%p196, %r589, %r58;
	mov.u64 	%rd274, %rd52;
	mov.u32 	%r590, %r58;
	@%p196 bra 	$L__BB8_55;
	setp.lt.s32 	%p197, %r58, %r589;
	mov.u64 	%rd274, %rd273;
	mov.u32 	%r590, %r589;
	@%p197 bra 	$L__BB8_55;
	setp.lt.s64 	%p198, %rd273, %rd52;
	min.s64 	%rd274, %rd273, %rd52;
	selp.b32 	%r590, %r589, %r58, %p198;
$L__BB8_55:
	ld.shared.u32 	%r61, [_ZN6thrust24THRUST_300001_SM_1000_NS8cuda_cub4core6detail5shmemE+56];
	ld.shared.u64 	%rd55, [_ZN6thrust24THRUST_300001_SM_1000_NS8cuda_cub4core6detail5shmemE+64];
	setp.lt.s32 	%p199, %r590, %r61;
	mov.u64 	%rd275, %rd55;
	mov.u32 	%r591, %r61;
	@%p199 bra 	$L__BB8_58;
	setp.lt.s32 	%p200, %r61, %r590;
	mov.u64 	%rd275, %rd274;
	mov.u32 	%r591, %r590;
	@%p200 bra 	$L__BB8_58;
	setp.lt.s64 	%p201, %rd274, %rd55;
	min.s64 	%rd275, %rd274, %rd55;
	selp.b32 	%r591, %r590, %r61, %p201;
$L__BB8_58:
	ld.shared.u32 	%r64, [_ZN6thrust24THRUST_300001_SM_1000_NS8cuda_cub4core6detail5shmemE+72];
	ld.shared.u64 	%rd58, [_ZN6thrust24THRUST_300001_SM_1000_NS8cuda_cub4core6detail5shmemE+80];
	setp.lt.s32 	%p202, %r591, %r64;
	mov.u64 	%rd276, %rd58;
	mov.u32 	%r592, %r64;
	@%p202 bra 	$L__BB8_61;
	setp.lt.s32 	%p203, %r64, %r591;
	mov.u64 	%rd276, %rd275;
	mov.u32 	%r592, %r591;
	@%p203 bra 	$L__BB8_61;
	setp.lt.s64 	%p204, %rd275, %rd58;
	min.s64 	%rd276, %rd275, %rd58;
	selp.b32 	%r592, %r591, %r64, %p204;
$L__BB8_61:
	ld.shared.u32 	%r67, [_ZN6thrust24THRUST_300001_SM_1000_NS8cuda_cub4core6detail5shmemE+88];
	ld.shared.u64 	%rd61, [_ZN6thrust24THRUST_300001_SM_1000_NS8cuda_cub4core6detail5shmemE+96];
	setp.lt.s32 	%p205, %r592, %r67;
	mov.u32 	%r593, %r67;
	mov.u64 	%rd277, %rd61;
	@%p205 bra 	$L__BB8_64;
	setp.lt.s32 	%p206, %r67, %r592;
	mov.u32 	%r593, %r592;
	mov.u64 	%rd277, %rd276;
	@%p206 bra 	$L__BB8_64;
	setp.lt.s64 	%p207, %rd276, %rd61;
	selp.b32 	%r593, %r592, %r67, %p207;
	min.s64 	%rd277, %rd276, %rd61;
$L__BB8_64:
	ld.shared.u32 	%r70, [_ZN6thrust24THRUST_300001_SM_1000_NS8cuda_cub4core6detail5shmemE+104];
	ld.shared.u64 	%rd64, [_ZN6thrust24THRUST_300001_SM_1000_NS8cuda_cub4core6detail5shmemE+112];
	setp.lt.s32 	%p208, %r593, %r70;
	mov.u32 	%r594, %r70;
	mov.u64 	%rd278, %rd64;
	@%p208 bra 	$L__BB8_67;
	setp.lt.s32 	%p209, %r70, %r593;
	mov.u32 	%r594, %r593;
	mov.u64 	%rd278, %rd277;
	@%p209 bra 	$L__BB8_67;
	setp.lt.s64 	%p210, %rd277, %rd64;
	selp.b32 	%r594, %r593, %r70, %p210;
	min.s64 	%rd278, %rd277, %rd64;
$L__BB8_67:
	ld.shared.u32 	%r73, [_ZN6thrust24THRUST_300001_SM_1000_NS8cuda_cub4core6detail5shmemE+120];
	ld.shared.u64 	%rd67, [_ZN6thrust24THRUST_300001_SM_1000_NS8cuda_cub4core6detail5shmemE+128];
	setp.lt.s32 	%p211, %r594, %r73;
	mov.u32 	%r639, %r73;
	mov.u64 	%rd323, %rd67;
	@%p211 bra 	$L__BB8_208;
	setp.lt.s32 	%p212, %r73, %r594;
	mov.u32 	%r639, %r594;
	mov.u64 	%rd323, %rd278;
	@%p212 bra 	$L__BB8_208;
	setp.lt.s64 	%p213, %rd278, %rd67;
	selp.b32 	%r639, %r594, %r73, %p213;
	min.s64 	%rd323, %rd278, %rd67;
	bra.uni 	$L__BB8_208;
$L__BB8_70:
	// begin inline asm
	mov.u32 %r349, %laneid;
	// end inline asm
	and.b32  	%r370, %r4, 992;
	add.s32 	%r371, %r370, 32;
	setp.gt.s32 	%p120, %r371, %r3;
	not.b32 	%r372, %r370;
	add.s32 	%r373, %r3, %r372;
	selp.b32 	%r368, %r373, 31, %p120;
	mov.b32 	%r367, 1;
	mov.b32 	%r369, -1;
	// begin inline asm
	shfl.sync.down.b32 %r350, %r582, %r367, %r368, %r369;
	// end inline asm
	// begin inline asm
	shfl.sync.down.b32 %r355, %r356, %r367, %r368, %r369;
	// end inline asm
	mov.b64 	{%r361, %r366}, %rd266;
	// begin inline asm
	shfl.sync.down.b32 %r360, %r361, %r367, %r368, %r369;
	// end inline asm
	// begin inline asm
	shfl.sync.down.b32 %r365, %r366, %r367, %r368, %r369;
	// end inline asm
	mov.b64 	%rd69, {%r360, %r365};
	setp.ge.s32 	%p121, %r349, %r368;
	mov.u32 	%r595, %r582;
	mov.u64 	%rd279, %rd266;
	@%p121 bra 	$L__BB8_74;
	setp.lt.s32 	%p122, %r582, %r350;
	mov.u32 	%r595, %r350;
	mov.u64 	%rd279, %rd69;
	@%p122 bra 	$L__BB8_74;
	setp.lt.s32 	%p123, %r350, %r582;
	mov.u32 	%r595, %r582;
	mov.u64 	%rd279, %rd266;
	@%p123 bra 	$L__BB8_74;
	setp.lt.s64 	%p124, %rd266, %rd69;
	selp.b32 	%r595, %r582, %r350, %p124;
	min.s64 	%rd279, %rd266, %rd69;
$L__BB8_74:
	mov.b32 	%r391, 2;
	mov.b32 	%r393, -1;
	// begin inline asm
	shfl.sync.down.b32 %r374, %r595, %r391, %r368, %r393;
	// end inline asm
	// begin inline asm
	shfl.sync.down.b32 %r379, %r380, %r391, %r368, %r393;
	// end inline asm
	mov.b64 	{%r385, %r390}, %rd279;
	// begin inline asm
	shfl.sync.down.b32 %r384, %r385, %r391, %r368, %r393;
	// end inline asm
	// begin inline asm
	shfl.sync.down.b32 %r389, %r390, %r391, %r368, %r393;
	// end inline asm
	mov.b64 	%rd72, {%r384, %r389};
	add.s32 	%r394, %r349, 2;
	setp.gt.s32 	%p125, %r394, %r368;
	mov.u32 	%r596, %r595;
	mov.u64 	%rd280, %rd279;
	@%p125 bra 	$L__BB8_78;
	setp.lt.s32 	%p126, %r595, %r374;
	mov.u32 	%r596, %r374;
	mov.u64 	%rd280, %rd72;
	@%p126 bra 	$L__BB8_78;
	setp.lt.s32 	%p127, %r374, %r595;
	mov.u32 	%r596, %r595;
	mov.u64 	%rd280, %rd279;
	@%p127 bra 	$L__BB8_78;
	setp.lt.s64 	%p128, %rd279, %rd72;
	selp.b32 	%r596, %r595, %r374, %p128;
	min.s64 	%rd280, %rd279, %rd72;
$L__BB8_78:
	mov.b32 	%r412, 4;
	mov.b32 	%r414, -1;
	// begin inline asm
	shfl.sync.down.b32 %r395, %r596, %r412, %r368, %r414;
	// end inline asm
	// begin inline asm
	shfl.sync.down.b32 %r400, %r401, %r412, %r368, %r414;
	// end inline asm
	mov.b64 	{%r406, %r411}, %rd280;
	// begin inline asm
	shfl.sync.down.b32 %r405, %r406, %r412, %r368, %r414;
	// end inline asm
	// begin inline asm
	shfl.sync.down.b32 %r410, %r411, %r412, %r368, %r414;
	// end inline asm
	mov.b64 	%rd75, {%r405, %r410};
	add.s32 	%r415, %r349, 4;
	setp.gt.s32 	%p129, %r415, %r368;
	mov.u32 	%r597, %r596;
	mov.u64 	%rd281, %rd280;
	@%p129 bra 	$L__BB8_82;
	setp.lt.s32 	%p130, %r596, %r395;
	mov.u32 	%r597, %r395;
	mov.u64 	%rd281, %rd75;
	@%p130 bra 	$L__BB8_82;
	setp.lt.s32 	%p131, %r395, %r596;
	mov.u32 	%r597, %r596;
	mov.u64 	%rd281, %rd280;
	@%p131 bra 	$L__BB8_82;
	setp.lt.s64 	%p132, %rd280, %rd75;
	selp.b32 	%r597, %r596, %r395, %p132;
	min.s64 	%rd281, %rd280, %rd75;
$L__BB8_82:
	mov.b32 	%r433, 8;
	mov.b32 	%r435, -1;
	// begin inline asm
	shfl.sync.down.b32 %r416, %r597, %r433, %r368, %r435;
	// end inline asm
	// begin inline asm
	shfl.sync.down.b32 %r421, %r422, %r433, %r368, %r435;
	// end inline asm
	mov.b64 	{%r427, %r432}, %rd281;
	// begin inline asm
	shfl.sync.down.b32 %r426, %r427, %r433, %r368, %r435;
	// end inline asm
	// begin inline asm
	shfl.sync.down.b32 %r431, %r432, %r433, %r368, %r435;
	// end inline asm
	mov.b64 	%rd78, {%r426, %r431};
	add.s32 	%r436, %r349, 8;
	setp.gt.s32 	%p133, %r436, %r368;
	mov.u32 	%r598, %r597;
	mov.u64 	%rd282, %rd281;
	@%p133 bra 	$L__BB8_86;
	setp.lt.s32 	%p134, %r597, %r416;
	mov.u32 	%r598, %r416;
	mov.u64 	%rd282, %rd78;
	@%p134 bra 	$L__BB8_86;
	setp.lt.s32 	%p135, %r416, %r597;
	mov.u32 	%r598, %r597;
	mov.u64 	%rd282, %rd281;
	@%p135 bra 	$L__BB8_86;
	setp.lt.s64 	%p136, %rd281, %rd78;
	selp.b32 	%r598, %r597, %r416, %p136;
	min.s64 	%rd282, %rd281, %rd78;
$L__BB8_86:
	mov.b32 	%r454, 16;
	mov.b32 	%r456, -1;
	// begin inline asm
	shfl.sync.down.b32 %r437, %r598, %r454, %r368, %r456;
	// end inline asm
	// begin inline asm
	shfl.sync.down.b32 %r442, %r443, %r454, %r368, %r456;
	// end inline asm
	mov.b64 	{%r448, %r453}, %rd282;
	// begin inline asm
	shfl.sync.down.b32 %r447, %r448, %r454, %r368, %r456;
	// end inline asm
	// begin inline asm
	shfl.sync.down.b32 %r452, %r453, %r454, %r368, %r456;
	// end inline asm
	mov.b64 	%rd81, {%r447, %r452};
	add.s32 	%r457, %r349, 16;
	setp.gt.s32 	%p137, %r457, %r368;
	mov.u32 	%r639, %r598;
	mov.u64 	%rd323, %rd282;
	@%p137 bra 	$L__BB8_90;
	setp.lt.s32 	%p138, %r598, %r437;
	mov.u32 	%r639, %r437;
	mov.u64 	%rd323, %rd81;
	@%p138 bra 	$L__BB8_90;
	setp.lt.s32 	%p139, %r437, %r598;
	mov.u32 	%r639, %r598;
	mov.u64 	%rd323, %rd282;
	@%p139 bra 	$L__BB8_90;
	setp.lt.s64 	%p140, %rd282, %rd81;
	selp.b32 	%r639, %r598, %r437, %p140;
	min.s64 	%rd323, %rd282, %rd81;
$L__BB8_90:
	setp.ne.s32 	%p141, %r349, 0;
	@%p141 bra 	$L__BB8_92;
	shr.u32 	%r458, %r4, 1;
	and.b32  	%r459, %r458, 496;
	mov.u32 	%r460, _ZN6thrust24THRUST_300001_SM_1000_NS8cuda_cub4core6detail5shmemE;
	add.s32 	%r461, %r460, %r459;
	st.shared.u32 	[%r461+8], %r639;
	st.shared.u64 	[%r461+16], %rd323;
$L__BB8_92:
	bar.sync 	0;
	setp.ne.s32 	%p142, %r4, 0;
	@%p142 bra 	$L__BB8_208;
	setp.lt.s32 	%p143, %r3, 33;
	mov.u32 	%r600, %r639;
	mov.u64 	%rd284, %rd323;
	@%p143 bra 	$L__BB8_97;
	ld.shared.u32 	%r92, [_ZN6thrust24THRUST_300001_SM_1000_NS8cuda_cub4core6detail5shmemE+24];
	ld.shared.u64 	%rd84, [_ZN6thrust24THRUST_300001_SM_1000_NS8cuda_cub4core6detail5shmemE+32];
	setp.lt.s32 	%p144, %r639, %r92;
	mov.u32 	%r600, %r92;
	mov.u64 	%rd284, %rd84;
	@%p144 bra 	$L__BB8_97;
	setp.lt.s32 	%p145, %r92, %r639;
	mov.u32 	%r600, %r639;
	mov.u64 	%rd284, %rd323;
	@%p145 bra 	$L__BB8_97;
	setp.lt.s64 	%p146, %rd323, %rd84;
	selp.b32 	%r600, %r639, %r92, %p146;
	min.s64 	%rd284, %rd323, %rd84;
$L__BB8_97:
	setp.lt.s32 	%p147, %r3, 65;
	mov.u32 	%r601, %r600;
	mov.u64 	%rd285, %rd284;
	@%p147 bra 	$L__BB8_101;
	ld.shared.u32 	%r95, [_ZN6thrust24THRUST_300001_SM_1000_NS8cuda_cub4core6detail5shmemE+40];
	ld.shared.u64 	%rd87, [_ZN6thrust24THRUST_300001_SM_1000_NS8cuda_cub4core6detail5shmemE+48];
	setp.lt.s32 	%p148, %r600, %r95;
	mov.u32 	%r601, %r95;
	mov.u64 	%rd285, %rd87;
	@%p148 bra 	$L__BB8_101;
	setp.lt.s32 	%p149, %r95, %r600;
	mov.u32 	%r601, %r600;
	mov.u64 	%rd285, %rd284;
	@%p149 bra 	$L__BB8_101;
	setp.lt.s64 	%p150, %rd284, %rd87;
	selp.b32 	%r601, %r600, %r95, %p150;
	min.s64 	%rd285, %rd284, %rd87;
$L__BB8_101:
	setp.lt.s32 	%p151, %r3, 97;
	mov.u32 	%r602, %r601;
	mov.u64 	%rd286, %rd285;
	@%p151 bra 	$L__BB8_105;
	ld.shared.u32 	%r98, [_ZN6thrust24THRUST_300001_SM_1000_NS8cuda_cub4core6detail5shmemE+56];
	ld.shared.u64 	%rd90, [_ZN6thrust24THRUST_300001_SM_1000_NS8cuda_cub4core6detail5shmemE+64];
	setp.lt.s32 	%p152, %r601, %r98;
	mov.u32 	%r602, %r98;
	mov.u64 	%rd286, %rd90;
	@%p152 bra 	$L__BB8_105;
	setp.lt.s32 	%p153, %r98, %r601;
	mov.u32 	%r602, %r601;
	mov.u64 	%rd286, %rd285;
	@%p153 bra 	$L__BB8_105;
	setp.lt.s64 	%p154, %rd285, %rd90;
	selp.b32 	%r602, %r601, %r98, %p154;
	min.s64 	%rd286, %rd285, %rd90;
$L__BB8_105:
	setp.lt.s32 	%p155, %r3, 129;
	mov.u32 	%r603, %r602;
	mov.u64 	%rd287, %rd286;
	@%p155 bra 	$L__BB8_109;
	ld.shared.u32 	%r101, [_ZN6thrust24THRUST_300001_SM_1000_NS8cuda_cub4core6detail5shmemE+72];
	ld.shared.u64 	%rd93, [_ZN6thrust24THRUST_300001_SM_1000_NS8cuda_cub4core6detail5shmemE+80];
	setp.lt.s32 	%p156, %r602, %r101;
	mov.u32 	%r603, %r101;
	mov.u64 	%rd287, %rd93;
	@%p156 bra 	$L__BB8_109;
	setp.lt.s32 	%p157, %r101, %r602;
	mov.u32 	%r603, %r602;
	mov.u64 	%rd287, %rd286;
	@%p157 bra 	$L__BB8_109;
	setp.lt.s64 	%p158, %rd286, %rd93;
	selp.b32 	%r603, %r602, %r101, %p158;
	min.s64 	%rd287, %rd286, %rd93;
$L__BB8_109:
	setp.lt.s32 	%p159, %r3, 161;
	mov.u32 	%r604, %r603;
	mov.u64 	%rd288, %rd287;
	@%p159 bra 	$L__BB8_113;
	ld.shared.u32 	%r104, [_ZN6thrust24THRUST_300001_SM_1000_NS8cuda_cub4core6detail5shmemE+88];
	ld.shared.u64 	%rd96, [_ZN6thrust24THRUST_300001_SM_1000_NS8cuda_cub4core6detail5shmemE+96];
	setp.lt.s32 	%p160, %r603, %r104;
	mov.u32 	%r604, %r104;
	mov.u64 	%rd288, %rd96;
	@%p160 bra 	$L__BB8_113;
	setp.lt.s32 	%p161, %r104, %r603;
	mov.u32 	%r604, %r603;
	mov.u64 	%rd288, %rd287;
	@%p161 bra 	$L__BB8_113;
	setp.lt.s64 	%p162, %rd287, %rd96;
	selp.b32 	%r604, %r603, %r104, %p162;
	min.s64 	%rd288, %rd287, %rd96;
$L__BB8_113:
	setp.lt.s32 	%p163, %r3, 193;
	mov.u32 	%r605, %r604;
	mov.u64 	%rd289, %rd288;
	@%p163 bra 	$L__BB8_117;
	ld.shared.u32 	%r107, [_ZN6thrust24THRUST_300001_SM_1000_NS8cuda_cub4core6detail5shmemE+104];
	ld.shared.u64 	%rd99, [_ZN6thrust24THRUST_300001_SM_1000_NS8cuda_cub4core6detail5shmemE+112];
	setp.lt.s32 	%p164, %r604, %r107;
	mov.u32 	%r605, %r107;
	mov.u64 	%rd289, %rd99;
	@%p164 bra 	$L__BB8_117;
	setp.lt.s32 	%p165, %r107, %r604;
	mov.u32 	%r605, %r604;
	mov.u64 	%rd289, %rd288;
	@%p165 bra 	$L__BB8_117;
	setp.lt.s64 	%p166, %rd288, %rd99;
	selp.b32 	%r605, %r604, %r107, %p166;
	min.s64 	%rd289, %rd288, %rd99;
$L__BB8_117:
	setp.lt.s32 	%p167, %r3, 225;
	mov.u32 	%r639, %r605;
	mov.u64 	%rd323, %rd289;
	@%p167 bra 	$L__BB8_208;
	ld.shared.u32 	%r110, [_ZN6thrust24THRUST_300001_SM_1000_NS8cuda_cub4core6detail5shmemE+120];
	ld.shared.u64 	%rd102, [_ZN6thrust24THRUST_300001_SM_1000_NS8cuda_cub4core6detail5shmemE+128];
	setp.lt.s32 	%p168, %r605, %r110;
	mov.u32 	%r639, %r110;
	mov.u64 	%rd323, %rd102;
	@%p168 bra 	$L__BB8_208;
	setp.lt.s32 	%p169, %r110, %r605;
	mov.u32 	%r639, %r605;
	mov.u64 	%rd323, %rd289;
	@%p169 bra 	$L__BB8_208;
	setp.lt.s64 	%p170, %rd289, %rd102;
	selp.b32 	%r639, %r605, %r110, %p170;
	min.s64 	%rd323, %rd289, %rd102;
	bra.uni 	$L__BB8_208;
$L__BB8_121:
	mov.u32 	%r112, %tid.x;
	add.s64 	%rd104, %rd196, %rd4;
	cvt.u64.u32 	%rd105, %r112;
	add.s64 	%rd201, %rd105, %rd4;
	cvta.to.global.u64 	%rd202, %rd195;
	shl.b64 	%rd203, %rd201, 2;
	add.s64 	%rd204, %rd202, %rd203;
	ld.global.u32 	%r205, [%rd204];
	add.s32 	%r206, %r112, 256;
	cvt.u64.u32 	%rd205, %r206;
	ld.global.u32 	%r207, [%rd204+1024];
	add.s32 	%r208, %r112, 512;
	cvt.u64.u32 	%rd206, %r208;
	ld.global.u32 	%r209, [%rd204+2048];
	add.s32 	%r210, %r112, 768;
	cvt.u64.u32 	%rd207, %r210;
	ld.global.u32 	%r211, [%rd204+3072];
	or.b32  	%r212, %r112, 1024;
	cvt.u64.u32 	%rd106, %r212;
	add.s64 	%rd311, %rd104, %rd106;
	ld.global.u32 	%r627, [%rd204+4096];
	setp.lt.s32 	%p2, %r205, %r207;
	max.s32 	%r213, %r205, %r207;
	selp.b64 	%rd208, %rd205, %rd105, %p2;
	setp.lt.s32 	%p3, %r213, %r209;
	max.s32 	%r214, %r213, %r209;
	selp.b64 	%rd209, %rd206, %rd208, %p3;
	setp.lt.s32 	%p4, %r214, %r211;
	max.s32 	%r114, %r214, %r211;
	selp.b64 	%rd108, %rd207, %rd209, %p4;
	setp.lt.s32 	%p5, %r114, %r627;
	@%p5 bra 	$L__BB8_123;
	setp.lt.s32 	%p6, %r627, %r114;
	setp.lt.u64 	%p7, %rd108, %rd106;
	or.pred  	%p8, %p6, %p7;
	selp.b32 	%r627, %r114, %r627, %p8;
	add.s64 	%rd210, %rd104, %rd108;
	selp.b64 	%rd311, %rd210, %rd311, %p8;
$L__BB8_123:
	setp.le.u64 	%p9, %rd198, %rd5;
	@%p9 bra 	$L__BB8_164;
	setp.ne.s32 	%p10, %r112, 0;
	@%p10 bra 	$L__BB8_126;
	atom.global.add.u64 	%rd211, [%rd1+8], 1280;
	add.s64 	%rd212, %rd211, %rd5;
	st.shared.u64 	[_ZN6thrust24THRUST_300001_SM_1000_NS8cuda_cub4core6detail5shmemE+152], %rd212;
$L__BB8_126:
	bar.sync 	0;
	ld.shared.u64 	%rd299, [_ZN6thrust24THRUST_300001_SM_1000_NS8cuda_cub4core6detail5shmemE+152];
	add.s64 	%rd213, %rd299, 1280;
	setp.gt.s64 	%p11, %rd213, %rd198;
	@%p11 bra 	$L__BB8_141;
	mov.u32 	%r607, %r627;
	mov.u64 	%rd292, %rd311;
$L__BB8_128:
	add.s64 	%rd214, %rd299, %rd105;
	cvta.to.global.u64 	%rd215, %rd195;
	shl.b64 	%rd216, %rd214, 2;
	add.s64 	%rd217, %rd215, %rd216;
	add.s64 	%rd293, %rd214, %rd196;
	ld.global.u32 	%r608, [%rd217];
	add.s64 	%rd294, %rd293, 256;
	ld.global.u32 	%r609, [%rd217+1024];
	add.s64 	%rd295, %rd293, 512;
	ld.global.u32 	%r610, [%rd217+2048];
	add.s64 	%rd296, %rd293, 768;
	ld.global.u32 	%r611, [%rd217+3072];
	add.s64 	%rd311, %rd293, 1024;
	ld.global.u32 	%r627, [%rd217+4096];
	setp.lt.s32 	%p12, %r607, %r608;
	@%p12 bra 	$L__BB8_130;
	setp.lt.s32 	%p13, %r608, %r607;
	setp.lt.s64 	%p14, %rd292, %rd293;
	or.pred  	%p15, %p13, %p14;
	selp.b32 	%r608, %r607, %r608, %p15;
	selp.b64 	%rd293, %rd292, %rd293, %p15;
$L__BB8_130:
	setp.lt.s32 	%p16, %r608, %r609;
	@%p16 bra 	$L__BB8_132;
	setp.lt.s32 	%p17, %r609, %r608;
	setp.lt.s64 	%p18, %rd293, %rd294;
	or.pred  	%p19, %p17, %p18;
	selp.b32 	%r609, %r608, %r609, %p19;
	selp.b64 	%rd294, %rd293, %rd294, %p19;
$L__BB8_132:
	setp.lt.s32 	%p20, %r609, %r610;
	@%p20 bra 	$L__BB8_134;
	setp.lt.s32 	%p21, %r610, %r609;
	setp.lt.s64 	%p22, %rd294, %rd295;
	or.pred  	%p23, %p21, %p22;
	selp.b32 	%r610, %r609, %r610, %p23;
	selp.b64 	%rd295, %rd294, %rd295, %p23;
$L__BB8_134:
	setp.lt.s32 	%p24, %r610, %r611;
	@%p24 bra 	$L__BB8_136;
	setp.lt.s32 	%p25, %r611, %r610;
	setp.lt.s64 	%p26, %rd295, %rd296;
	or.pred  	%p27, %p25, %p26;
	selp.b32 	%r611, %r610, %r611, %p27;
	selp.b64 	%rd296, %rd295, %rd296, %p27;
$L__BB8_136:
	setp.lt.s32 	%p28, %r611, %r627;
	@%p28 bra 	$L__BB8_138;
	setp.lt.s32 	%p29, %r627, %r611;
	setp.lt.s64 	%p30, %rd296, %rd311;
	or.pred  	%p31, %p29, %p30;
	selp.b32 	%r627, %r611, %r627, %p31;
	selp.b64 	%rd311, %rd296, %rd311, %p31;
$L__BB8_138:
	setp.ne.s32 	%p32, %r112, 0;
	bar.sync 	0;
	@%p32 bra 	$L__BB8_140;
	atom.global.add.u64 	%rd218, [%rd1+8], 1280;
	add.s64 	%rd219, %rd218, %rd5;
	st.shared.u64 	[_ZN6thrust24THRUST_300001_SM_1000_NS8cuda_cub4core6detail5shmemE+152], %rd219;
$L__BB8_140:
	bar.sync 	0;
	ld.shared.u64 	%rd299, [_ZN6thrust24THRUST_300001_SM_1000_NS8cuda_cub4core6detail5shmemE+152];
	add.s64 	%rd220, %rd299, 1280;
	setp.le.s64 	%p33, %rd220, %rd198;
	mov.u32 	%r607, %r627;
	mov.u64 	%rd292, %rd311;
	@%p33 bra 	$L__BB8_128;
$L__BB8_141:
	setp.le.s64 	%p34, %rd198, %rd299;
	@%p34 bra 	$L__BB8_164;
	cvt.u32.u64 	%r215, %rd299;
	cvt.u32.u64 	%r216, %rd198;
	sub.s32 	%r134, %r216, %r215;
	setp.ge.s32 	%p35, %r112, %r134;
	@%p35 bra 	$L__BB8_164;
	cvta.to.global.u64 	%rd132, %rd195;
	not.b32 	%r219, %r112;
	add.s32 	%r220, %r219, %r216;
	sub.s32 	%r135, %r220, %r215;
	and.b32  	%r222, %r135, 768;
	setp.eq.s32 	%p36, %r222, 768;
	mov.u32 	%r618, %r112;
	@%p36 bra 	$L__BB8_149;
	add.s64 	%rd222, %rd299, %rd105;
	add.s64 	%rd301, %rd222, %rd196;
	shl.b64 	%rd223, %rd222, 2;
	add.s64 	%rd300, %rd132, %rd223;
	shr.u32 	%r223, %r135, 8;
	add.s32 	%r224, %r223, 1;
	and.b32  	%r225, %r224, 3;
	neg.s32 	%r614, %r225;
	mov.u32 	%r618, %r112;
$L__BB8_145:
	.pragma "nounroll";
	mov.u64 	%rd137, %rd311;
	mov.u32 	%r139, %r627;
	ld.global.u32 	%r140, [%rd300];
	setp.lt.s32 	%p37, %r139, %r140;
	mov.u32 	%r627, %r140;
	mov.u64 	%rd311, %rd301;
	@%p37 bra 	$L__BB8_148;
	setp.lt.s32 	%p38, %r140, %r139;
	mov.u32 	%r627, %r139;
	mov.u64 	%rd311, %rd137;
	@%p38 bra 	$L__BB8_148;
	setp.lt.s64 	%p39, %rd137, %rd301;
	selp.b32 	%r627, %r139, %r140, %p39;
	min.s64 	%rd311, %rd137, %rd301;
$L__BB8_148:
	add.s32 	%r618, %r618, 256;
	add.s64 	%rd301, %rd301, 256;
	add.s64 	%rd300, %rd300, 1024;
	add.s32 	%r614, %r614, 1;
	setp.ne.s32 	%p40, %r614, 0;
	@%p40 bra 	$L__BB8_145;
$L__BB8_149:
	setp.lt.u32 	%p41, %r135, 768;
	@%p41 bra 	$L__BB8_164;
	add.s32 	%r621, %r618, 512;
$L__BB8_151:
	mov.u32 	%r149, %r621;
	add.s32 	%r226, %r149, -512;
	cvt.u64.u32 	%rd224, %r226;
	add.s64 	%rd225, %rd299, %rd224;
	shl.b64 	%rd226, %rd225, 2;
	add.s64 	%rd145, %rd132, %rd226;
	add.s64 	%rd146, %rd225, %rd196;
	ld.global.u32 	%r151, [%rd145];
	setp.lt.s32 	%p42, %r627, %r151;
	mov.u32 	%r623, %r151;
	mov.u64 	%rd307, %rd146;
	@%p42 bra 	$L__BB8_154;
	setp.lt.s32 	%p43, %r151, %r627;
	mov.u32 	%r623, %r627;
	mov.u64 	%rd307, %rd311;
	@%p43 bra 	$L__BB8_154;
	setp.lt.s64 	%p44, %rd311, %rd146;
	selp.b32 	%r623, %r627, %r151, %p44;
	min.s64 	%rd307, %rd311, %rd146;
$L__BB8_154:
	add.s32 	%r227, %r149, -256;
	cvt.u64.u32 	%rd227, %r227;
	add.s64 	%rd228, %rd299, %rd227;
	add.s64 	%rd149, %rd228, %rd196;
	ld.global.u32 	%r154, [%rd145+1024];
	setp.lt.s32 	%p45, %r623, %r154;
	mov.u32 	%r624, %r154;
	mov.u64 	%rd308, %rd149;
	@%p45 bra 	$L__BB8_157;
	setp.lt.s32 	%p46, %r154, %r623;
	mov.u32 	%r624, %r623;
	mov.u64 	%rd308, %rd307;
	@%p46 bra 	$L__BB8_157;
	setp.lt.s64 	%p47, %rd307, %rd149;
	selp.b32 	%r624, %r623, %r154, %p47;
	min.s64 	%rd308, %rd307, %rd149;
$L__BB8_157:
	cvt.u64.u32 	%rd229, %r149;
	add.s64 	%rd230, %rd299, %rd229;
	add.s64 	%rd152, %rd230, %rd196;
	ld.global.u32 	%r157, [%rd145+2048];
	setp.lt.s32 	%p48, %r624, %r157;
	mov.u32 	%r625, %r157;
	mov.u64 	%rd309, %rd152;
	@%p48 bra 	$L__BB8_160;
	setp.lt.s32 	%p49, %r157, %r624;
	mov.u32 	%r625, %r624;
	mov.u64 	%rd309, %rd308;
	@%p49 bra 	$L__BB8_160;
	setp.lt.s64 	%p50, %rd308, %rd152;
	selp.b32 	%r625, %r624, %r157, %p50;
	min.s64 	%rd309, %rd308, %rd152;
$L__BB8_160:
	add.s32 	%r228, %r149, 256;
	cvt.u64.u32 	%rd231, %r228;
	add.s64 	%rd232, %rd299, %rd231;
	add.s64 	%rd155, %rd232, %rd196;
	ld.global.u32 	%r160, [%rd145+3072];
	setp.lt.s32 	%p51, %r625, %r160;
	mov.u32 	%r627, %r160;
	mov.u64 	%rd311, %rd155;
	@%p51 bra 	$L__BB8_163;
	setp.lt.s32 	%p52, %r160, %r625;
	mov.u32 	%r627, %r625;
	mov.u64 	%rd311, %rd309;
	@%p52 bra 	$L__BB8_163;
	setp.lt.s64 	%p53, %rd309, %rd155;
	selp.b32 	%r627, %r625, %r160, %p53;
	min.s64 	%rd311, %rd309, %rd155;
$L__BB8_163:
	add.s32 	%r621, %r149, 1024;
	add.s32 	%r229, %r149, 512;
	setp.lt.s32 	%p54, %r229, %r134;
	@%p54 bra 	$L__BB8_151;
$L__BB8_164:
	// begin inline asm
	mov.u32 %r230, %laneid;
	// end inline asm
	mov.b32 	%r248, 1;
	mov.b32 	%r249, 31;
	mov.b32 	%r250, -1;
	// begin inline asm
	shfl.sync.down.b32 %r231, %r627, %r248, %r249, %r250;
	// end inline asm
	// begin inline asm
	shfl.sync.down.b32 %r236, %r237, %r248, %r249, %r250;
	// end inline asm
	mov.b64 	{%r242, %r247}, %rd311;
	// begin inline asm
	shfl.sync.down.b32 %r241, %r242, %r248, %r249, %r250;
	// end inline asm
	// begin inline asm
	shfl.sync.down.b32 %r246, %r247, %r248, %r249, %r250;
	// end inline asm
	mov.b64 	%rd159, {%r241, %r246};
	setp.gt.s32 	%p55, %r230, 30;
	mov.u32 	%r628, %r627;
	mov.u64 	%rd312, %rd311;
	@%p55 bra 	$L__BB8_168;
	setp.lt.s32 	%p56, %r627, %r231;
	mov.u32 	%r628, %r231;
	mov.u64 	%rd312, %rd159;
	@%p56 bra 	$L__BB8_168;
	setp.lt.s32 	%p57, %r231, %r627;
	mov.u32 	%r628, %r627;
	mov.u64 	%rd312, %rd311;
	@%p57 bra 	$L__BB8_168;
	setp.lt.s64 	%p58, %rd311, %rd159;
	selp.b32 	%r628, %r627, %r231, %p58;
	min.s64 	%rd312, %rd311, %rd159;
$L__BB8_168:
	mov.b32 	%r268, 2;
	mov.b32 	%r269, 31;
	mov.b32 	%r270, -1;
	// begin inline asm
	shfl.sync.down.b32 %r251, %r628, %r268, %r269, %r270;
	// end inline asm
	// begin inline asm
	shfl.sync.down.b32 %r256, %r257, %r268, %r269, %r270;
	// end inline asm
	mov.b64 	{%r262, %r267}, %rd312;
	// begin inline asm
	shfl.sync.down.b32 %r261, %r262, %r268, %r269, %r270;
	// end inline asm
	// begin inline asm
	shfl.sync.down.b32 %r266, %r267, %r268, %r269, %r270;
	// end inline asm
	mov.b64 	%rd162, {%r261, %r266};
	setp.gt.s32 	%p59, %r230, 29;
	mov.u32 	%r629, %r628;
	mov.u64 	%rd313, %rd312;
	@%p59 bra 	$L__BB8_172;
	setp.lt.s32 	%p60, %r628, %r251;
	mov.u32 	%r629, %r251;
	mov.u64 	%rd313, %rd162;
	@%p60 bra 	$L__BB8_172;
	setp.lt.s32 	%p61, %r251, %r628;
	mov.u32 	%r629, %r628;
	mov.u64 	%rd313, %rd312;
	@%p61 bra 	$L__BB8_172;
	setp.lt.s64 	%p62, %rd312, %rd162;
	selp.b32 	%r629, %r628, %r251, %p62;
	min.s64 	%rd313, %rd312, %rd162;
$L__BB8_172:
	mov.b32 	%r288, 4;
	mov.b32 	%r289, 31;
	mov.b32 	%r290, -1;
	// begin inline asm
	shfl.sync.down.b32 %r271, %r629, %r288, %r289, %r290;
	// end inline asm
	// begin inline asm
	shfl.sync.down.b32 %r276, %r277, %r288, %r289, %r290;
	// end inline asm
	mov.b64 	{%r282, %r287}, %rd313;
	// begin inline asm
	shfl.sync.down.b32 %r281, %r282, %r288, %r289, %r290;
	// end inline asm
	// begin inline asm
	shfl.sync.down.b32 %r286, %r287, %r288, %r289, %r290;
	// end inline asm
	mov.b64 	%rd165, {%r281, %r286};
	setp.gt.s32 	%p63, %r230, 27;
	mov.u32 	%r630, %r629;
	mov.u64 	%rd314, %rd313;
	@%p63 bra 	$L__BB8_176;
	setp.lt.s32 	%p64, %r629, %r271;
	mov.u32 	%r630, %r271;
	mov.u64 	%rd314, %rd165;
	@%p64 bra 	$L__BB8_176;
	setp.lt.s32 	%p65, %r271, %r629;
	mov.u32 	%r630, %r629;
	mov.u64 	%rd314, %rd313;
	@%p65 bra 	$L__BB8_176;
	setp.lt.s64 	%p66, %rd313, %rd165;
	selp.b32 	%r630, %r629, %r271, %p66;
	min.s64 	%rd314, %rd313, %rd165;
$L__BB8_176:
	mov.b32 	%r308, 8;
	mov.b32 	%r309, 31;
	mov.b32 	%r310, -1;
	// begin inline asm
	shfl.sync.down.b32 %r291, %r630, %r308, %r309, %r310;
	// end inline asm
	// begin inline asm
	shfl.sync.down.b32 %r296, %r297, %r308, %r309, %r310;
	// end inline asm
	mov.b64 	{%r302, %r307}, %rd314;
	// begin inline asm
	shfl.sync.down.b32 %r301, %r302, %r308, %r309, %r310;
	// end inline asm
	// begin inline asm
	shfl.sync.down.b32 %r306, %r307, %r308, %r309, %r310;
	// end inline asm
	mov.b64 	%rd168, {%r301, %r306};
	setp.gt.s32 	%p67, %r230, 23;
	mov.u32 	%r631, %r630;
	mov.u64 	%rd315, %rd314;
	@%p67 bra 	$L__BB8_180;
	setp.lt.s32 	%p68, %r630, %r291;
	mov.u32 	%r631, %r291;
	mov.u64 	%rd315, %rd168;
	@%p68 bra 	$L__BB8_180;
	setp.lt.s32 	%p69, %r291, %r630;
	mov.u32 	%r631, %r630;
	mov.u64 	%rd315, %rd314;
	@%p69 bra 	$L__BB8_180;
	setp.lt.s64 	%p70, %rd314, %rd168;
	selp.b32 	%r631, %r630, %r291, %p70;
	min.s64 	%rd315, %rd314, %rd168;
$L__BB8_180:
	mov.b32 	%r328, 16;
	mov.b32 	%r329, 31;
	mov.b32 	%r330, -1;
	// begin inline asm
	shfl.sync.down.b32 %r311, %r631, %r328, %r329, %r330;
	// end inline asm
	// begin inline asm
	shfl.sync.down.b32 %r316, %r317, %r328, %r329, %r330;
	// end inline asm
	mov.b64 	{%r322, %r327}, %rd315;
	// begin inline asm
	shfl.sync.down.b32 %r321, %r322, %r328, %r329, %r330;
	// end inline asm
	// begin inline asm
	shfl.sync.down.b32 %r326, %r327, %r328, %r329, %r330;
	// end inline asm
	mov.b64 	%rd171, {%r321, %r326};
	setp.gt.s32 	%p71, %r230, 15;
	mov.u32 	%r639, %r631;
	mov.u64 	%rd323, %rd315;
	@%p71 bra 	$L__BB8_184;
	setp.lt.s32 	%p72, %r631, %r311;
	mov.u32 	%r639, %r311;
	mov.u64 	%rd323, %rd171;
	@%p72 bra 	$L__BB8_184;
	setp.lt.s32 	%p73, %r311, %r631;
	mov.u32 	%r639, %r631;
	mov.u64 	%rd323, %rd315;
	@%p73 bra 	$L__BB8_184;
	setp.lt.s64 	%p74, %rd315, %rd171;
	selp.b32 	%r639, %r631, %r311, %p74;
	min.s64 	%rd323, %rd315, %rd171;
$L__BB8_184:
	setp.ne.s32 	%p75, %r230, 0;
	@%p75 bra 	$L__BB8_186;
	shr.u32 	%r331, %r112, 1;
	and.b32  	%r332, %r331, 496;
	mov.u32 	%r333, _ZN6thrust24THRUST_300001_SM_1000_NS8cuda_cub4core6detail5shmemE;
	add.s32 	%r334, %r333, %r332;
	st.shared.u32 	[%r334+8], %r639;
	st.shared.u64 	[%r334+16], %rd323;
$L__BB8_186:
	bar.sync 	0;
	setp.ne.s32 	%p76, %r112, 0;
	@%p76 bra 	$L__BB8_208;
	ld.shared.u32 	%r181, [_ZN6thrust24THRUST_300001_SM_1000_NS8cuda_cub4core6detail5shmemE+24];
	ld.shared.u64 	%rd174, [_ZN6thrust24THRUST_300001_SM_1000_NS8cuda_cub4core6detail5shmemE+32];
	setp.lt.s32 	%p77, %r639, %r181;
	mov.u32 	%r633, %r181;
	mov.u64 	%rd317, %rd174;
	@%p77 bra 	$L__BB8_190;
	setp.lt.s32 	%p78, %r181, %r639;
	mov.u32 	%r633, %r639;
	mov.u64 	%rd317, %rd323;
	@%p78 bra 	$L__BB8_190;
	setp.lt.s64 	%p79, %rd323, %rd174;
	selp.b32 	%r633, %r639, %r181, %p79;
	min.s64 	%rd317, %rd323, %rd174;
$L__BB8_190:
	ld.shared.u32 	%r184, [_ZN6thrust24THRUST_300001_SM_1000_NS8cuda_cub4core6detail5shmemE+40];
	ld.shared.u64 	%rd177, [_ZN6thrust24THRUST_300001_SM_1000_NS8cuda_cub4core6detail5shmemE+48];
	setp.lt.s32 	%p80, %r633, %r184;
	mov.u32 	%r634, %r184;
	mov.u64 	%rd318, %rd177;
	@%p80 bra 	$L__BB8_193;
	setp.lt.s32 	%p81, %r184, %r633;
	mov.u32 	%r634, %r633;
	mov.u64 	%rd318, %rd317;
	@%p81 bra 	$L__BB8_193;
	setp.lt.s64 	%p82, %rd317, %rd177;
	selp.b32 	%r634, %r633, %r184, %p82;
	min.s64 	%rd318, %rd317, %rd177;
$L__BB8_193:
	ld.shared.u32 	%r187, [_ZN6thrust24THRUST_300001_SM_1000_NS8cuda_cub4core6detail5shmemE+56];
	ld.shared.u64 	%rd180, [_ZN6thrust24THRUST_300001_SM_1000_NS8cuda_cub4core6detail5shmemE+64];
	setp.lt.s32 	%p83, %r634, %r187;
	mov.u32 	%r635, %r187;
	mov.u64 	%rd319, %rd180;
	@%p83 bra 	$L__BB8_196;
	setp.lt.s32 	%p84, %r187, %r634;
	mov.u32 	%r635, %r634;
	mov.u64 	%rd319, %rd318;
	@%p84 bra 	$L__BB8_196;
	setp.lt.s64 	%p85, %rd318, %rd180;
	selp.b32 	%r635, %r634, %r187, %p85;
	min.s64 	%rd319, %rd318, %rd180;
$L__BB8_196:
	ld.shared.u32 	%r190, [_ZN6thrust24THRUST_300001_SM_1000_NS8cuda_cub4core6detail5shmemE+72];
	ld.shared.u64 	%rd183, [_ZN6thrust24THRUST_300001_SM_1000_NS8cuda_cub4core6detail5shmemE+80];
	setp.lt.s32 	%p86, %r635, %r190;
	mov.u32 	%r636, %r190;
	mov.u64 	%rd320, %rd183;
	@%p86 bra 	$L__BB8_199;
	setp.lt.s32 	%p87, %r190, %r635;
	mov.u32 	%r636, %r635;
	mov.u64 	%rd320, %rd319;
	@%p87 bra 	$L__BB8_199;
	setp.lt.s64 	%p88, %rd319, %rd183;
	selp.b32 	%r636, %r635, %r190, %p88;
	min.s64 	%rd320, %rd319, %rd183;
$L__BB8_199:
	ld.shared.u32 	%r193, [_ZN6thrust24THRUST_300001_SM_1000_NS8cuda_cub4core6detail5shmemE+88];
	ld.shared.u64 	%rd186, [_ZN6thrust24THRUST_300001_SM_1000_NS8cuda_cub4core6detail5shmemE+96];
	setp.lt.s32 	%p89, %r636, %r193;
	mov.u32 	%r637, %r193;
	mov.u64 	%rd321, %rd186;
	@%p89 bra 	$L__BB8_202;
	setp.lt.s32 	%p90, %r193, %r636;
	mov.u32 	%r637, %r636;
	mov.u64 	%rd321, %rd320;
	@%p90 bra 	$L__BB8_202;
	setp.lt.s64 	%p91, %rd320, %rd186;
	selp.b32 	%r637, %r636, %r193, %p91;
	min.s64 	%rd321, %rd320, %rd186;
$L__BB8_202:
	ld.shared.u32 	%r196, [_ZN6thrust24THRUST_300001_SM_1000_NS8cuda_cub4core6detail5shmemE+104];
	ld.shared.u64 	%rd189, [_ZN6thrust24THRUST_300001_SM_1000_NS8cuda_cub4core6detail5shmemE+112];
	setp.lt.s32 	%p92, %r637, %r196;
	mov.u32 	%r638, %r196;
	mov.u64 	%rd322, %rd189;
	@%p92 bra 	$L__BB8_205;
	setp.lt.s32 	%p93, %r196, %r637;
	mov.u32 	%r638, %r637;
	mov.u64 	%rd322, %rd321;
	@%p93 bra 	$L__BB8_205;
	setp.lt.s64 	%p94, %rd321, %rd189;
	selp.b32 	%r638, %r637, %r196, %p94;
	min.s64 	%rd322, %rd321, %rd189;
$L__BB8_205:
	ld.shared.u32 	%r199, [_ZN6thrust24THRUST_300001_SM_1000_NS8cuda_cub4core6detail5shmemE+120];
	ld.shared.u64 	%rd192, [_ZN6thrust24THRUST_300001_SM_1000_NS8cuda_cub4core6detail5shmemE+128];
	setp.lt.s32 	%p95, %r638, %r199;
	mov.u32 	%r639, %r199;
	mov.u64 	%rd323, %rd192;
	@%p95 bra 	$L__BB8_208;
	setp.lt.s32 	%p96, %r199, %r638;
	mov.u32 	%r639, %r638;
	mov.u64 	%rd323, %rd322;
	@%p96 bra 	$L__BB8_208;
	setp.lt.s64 	%p97, %rd322, %rd192;
	selp.b32 	%r639, %r638, %r199, %p97;
	min.s64 	%rd323, %rd322, %rd192;
$L__BB8_208:
	mov.u32 	%r567, %tid.x;
	setp.ne.s32 	%p214, %r567, 0;
	@%p214 bra 	$L__BB8_210;
	ld.param.u64 	%rd254, [_ZN6thrust24THRUST_300001_SM_1000_NS8cuda_cub4core6detail13_kernel_agentINS1_8__reduce11ReduceAgentINS0_12zip_iteratorIN4cuda3std3__45tupleIJNS0_10device_ptrIiEENS0_17counting_iteratorIlNS0_11use_defaultESF_SF_EEEEEEEPNSB_IJilEEESJ_lNS1_9__extrema9arg_max_fIilNSA_4lessIiEEEEEEJSI_SK_lN3cub18CUB_300001_SM_100013GridEvenShareIlEENSS_9GridQueueIyEESP_EEEvDpT0__param_1];
	cvta.to.global.u64 	%rd251, %rd254;
	mul.wide.u32 	%rd252, %r1, 16;
	add.s64 	%rd253, %rd251, %rd252;
	st.global.u32 	[%rd253], %r639;
	st.global.u64 	[%rd253+8], %rd323;
$L__BB8_210:
	ret;

}
	// .globl	_ZN6thrust24THRUST_300001_SM_1000_NS8cuda_cub4core6detail13_kernel_agentINS1_8__reduce10DrainAgentIlEEJN3cub18CUB_300001_SM_10009GridQueueIyEElEEEvDpT0_
.visible .entry _ZN6thrust24THRUST_300001_SM_1000_NS8cuda_cub4core6detail13_kernel_agentINS1_8__reduce10DrainAgentIlEEJN3cub18CUB_300001_SM_10009GridQueueIyEElEEEvDpT0_(
	.param .align 8 .b8 _ZN6thrust24THRUST_300001_SM_1000_NS8cuda_cub4core6detail13_kernel_agentINS1_8__reduce10DrainAgentIlEEJN3cub18CUB_300001_SM_10009GridQueueIyEElEEEvDpT0__param_0[8],
	.param .u64 _ZN6thrust24THRUST_300001_SM_1000_NS8cuda_cub4core6detail13_kernel_agentINS1_8__reduce10DrainAgentIlEEJN3cub18CUB_300001_SM_10009GridQueueIyEElEEEvDpT0__param_1
)
.maxntid 1
{
	.reg .b64 	%rd<5>;

	ld.param.u64 	%rd1, [_ZN6thrust24THRUST_300001_SM_1000_NS8cuda_cub4core6detail13_kernel_agentINS1_8__reduce10DrainAgentIlEEJN3cub18CUB_300001_SM_10009GridQueueIyEElEEEvDpT0__param_0];
	ld.param.u64 	%rd2, [_ZN6thrust24THRUST_300001_SM_1000_NS8cuda_cub4core6detail13_kernel_agentINS1_8__reduce10DrainAgentIlEEJN3cub18CUB_300001_SM_10009GridQueueIyEElEEEvDpT0__param_1];
	cvta.to.global.u64 	%rd3, %rd1;
	st.global.u64 	[%rd3], %rd2;
	mov.b64 	%rd4, 0;
	st.global.u64 	[%rd3+8], %rd4;
	ret;

}
	// .globl	_ZN6thrust24THRUST_300001_SM_1000_NS8cuda_cub4core6detail13_kernel_agentINS1_8__reduce11ReduceAgentIPN4cuda3std3__45tupleIJilEEESC_SB_lNS1_9__extrema9arg_max_fIilNS9_4lessIiEEEEEEJSC_SC_iSH_EEEvDpT0_
.visible .entry _ZN6thrust24THRUST_300001_SM_1000_NS8cuda_cub4core6detail13_kernel_agentINS1_8__reduce11ReduceAgentIPN4cuda3std3__45tupleIJilEEESC_SB_lNS1_9__extrema9arg_max_fIilNS9_4lessIiEEEEEEJSC_SC_iSH_EEEvDpT0_(
	.param .u64 .ptr .align 1 _ZN6thrust24THRUST_300001_SM_1000_NS8cuda_cub4core6detail13_kernel_agentINS1_8__reduce11ReduceAgentIPN4cuda3std3__45tupleIJilEEESC_SB_lNS1_9__extrema9arg_max_fIilNS9_4lessIiEEEEEEJSC_SC_iSH_EEEvDpT0__param_0,
	.param .u64 .ptr .align 1 _ZN6thrust24THRUST_300001_SM_1000_NS8cuda_cub4core6detail13_kernel_agentINS1_8__reduce11ReduceAgentIPN4cuda3std3__45tupleIJilEEESC_SB_lNS1_9__extrema9arg_max_fIilNS9_4lessIiEEEEEEJSC_SC_iSH_EEEvDpT0__param_1,
	.param .u32 _ZN6thrust24THRUST_300001_SM_1000_NS8cuda_cub4core6detail13_kernel_agentINS1_8__reduce11ReduceAgentIPN4cuda3std3__45tupleIJilEEESC_SB_lNS1_9__extrema9arg_max_fIilNS9_4lessIiEEEEEEJSC_SC_iSH_EEEvDpT0__param_2,
	.param .align 1 .b8 _ZN6thrust24THRUST_300001_SM_1000_NS8cuda_cub4core6detail13_kernel_agentINS1_8__reduce11ReduceAgentIPN4cuda3std3__45tupleIJilEEESC_SB_lNS1_9__extrema9arg_max_fIilNS9_4lessIiEEEEEEJSC_SC_iSH_EEEvDpT0__param_3[1]
)
.maxntid 256
{
	.reg .pred 	%p<264>;
	.reg .b32 	%r<666>;
	.reg .b64 	%rd<487>;

	ld.param.u32 	%r239, [_ZN6thrust24THRUST_300001_SM_1000_NS8cuda_cub4core6detail13_kernel_agentINS1_8__reduce11ReduceAgentIPN4cuda3std3__45tupleIJilEEESC_SB_lNS1_9__extrema9arg_max_fIilNS9_4lessIiEEEEEEJSC_SC_iSH_EEEvDpT0__param_2];
	cvt.s64.s32 	%rd1, %r239;
	setp.eq.s32 	%p1, %r239, 0;
	@%p1 bra 	$L__BB10_234;
	setp.gt.s32 	%p2, %r239, 1279;
	@%p2 bra 	$L__BB10_121;
	mov.u32 	%r1, %tid.x;
	setp.ge.s32 	%p147, %r1, %r239;
	mov.b32 	%r593, 0;
	mov.b64 	%rd410, 0;
	mov.u32 	%r585, %r1;
	@%p147 bra 	$L__BB10_4;
	ld.param.u64 	%rd396, [_ZN6thrust24THRUST_300001_SM_1000_NS8cuda_cub4core6detail13_kernel_agentINS1_8__reduce11ReduceAgentIPN4cuda3std3__45tupleIJilEEESC_SB_lNS1_9__extrema9arg_max_fIilNS9_4lessIiEEEEEEJSC_SC_iSH_EEEvDpT0__param_0];
	mul.wide.u32 	%rd366, %r1, 16;
	add.s64 	%rd363, %rd396, %rd366;
	// begin inline asm
	ld.global.nc.u64 %rd362, [%rd363];
	// end inline asm
	add.s64 	%rd365, %rd363, 8;
	// begin inline asm
	ld.global.nc.u64 %rd410, [%rd365];
	// end inline asm
	cvt.u32.u64 	%r593, %rd362;
	add.s32 	%r585, %r1, 256;
$L__BB10_4:
	setp.ge.s32 	%p148, %r585, %r239;
	@%p148 bra 	$L__BB10_25;
	not.b32 	%r355, %r585;
	add.s32 	%r6, %r239, %r355;
	and.b32  	%r356, %r6, 768;
	setp.eq.s32 	%p149, %r356, 768;
	@%p149 bra 	$L__BB10_11;
	ld.param.u64 	%rd397, [_ZN6thrust24THRUST_300001_SM_1000_NS8cuda_cub4core6detail13_kernel_agentINS1_8__reduce11ReduceAgentIPN4cuda3std3__45tupleIJilEEESC_SB_lNS1_9__extrema9arg_max_fIilNS9_4lessIiEEEEEEJSC_SC_iSH_EEEvDpT0__param_0];
	mul.wide.u32 	%rd368, %r585, 16;
	add.s64 	%rd401, %rd397, %rd368;
	shr.u32 	%r357, %r6, 8;
	add.s32 	%r358, %r357, 1;
	and.b32  	%r359, %r358, 3;
	neg.s32 	%r581, %r359;
$L__BB10_7:
	.pragma "nounroll";
	mov.u64 	%rd6, %rd410;
	mov.u32 	%r10, %r593;
	// begin inline asm
	ld.global.nc.u64 %rd369, [%rd401];
	// end inline asm
	add.s64 	%rd372, %rd401, 8;
	// begin inline asm
	ld.global.nc.u64 %rd371, [%rd372];
	// end inline asm
	cvt.u32.u64 	%r11, %rd369;
	setp.lt.s32 	%p150, %r10, %r11;
	mov.u64 	%rd410, %rd371;
	mov.u32 	%r593, %r11;
	@%p150 bra 	$L__BB10_10;
	setp.lt.s32 	%p151, %r11, %r10;
	mov.u64 	%rd410, %rd6;
	mov.u32 	%r593, %r10;
	@%p151 bra 	$L__BB10_10;
	setp.lt.s64 	%p152, %rd6, %rd371;
	min.s64 	%rd410, %rd6, %rd371;
	selp.b32 	%r593, %r10, %r11, %p152;
$L__BB10_10:
	add.s32 	%r585, %r585, 256;
	add.s64 	%rd401, %rd401, 4096;
	add.s32 	%r581, %r581, 1;
	setp.ne.s32 	%p153, %r581, 0;
	@%p153 bra 	$L__BB10_7;
$L__BB10_11:
	setp.lt.u32 	%p154, %r6, 768;
	@%p154 bra 	$L__BB10_25;
$L__BB10_12:
	ld.param.u64 	%rd398, [_ZN6thrust24THRUST_300001_SM_1000_NS8cuda_cub4core6detail13_kernel_agentINS1_8__reduce11ReduceAgentIPN4cuda3std3__45tupleIJilEEESC_SB_lNS1_9__extrema9arg_max_fIilNS9_4lessIiEEEEEEJSC_SC_iSH_EEEvDpT0__param_0];
	mul.wide.s32 	%rd377, %r585, 16;
	add.s64 	%rd374, %rd398, %rd377;
	// begin inline asm
	ld.global.nc.u64 %rd373, [%rd374];
	// end inline asm
	add.s64 	%rd376, %rd374, 8;
	// begin inline asm
	ld.global.nc.u64 %rd375, [%rd376];
	// end inline asm
	cvt.u32.u64 	%r21, %rd373;
	setp.lt.s32 	%p155, %r593, %r21;
	mov.u64 	%rd407, %rd375;
	mov.u32 	%r590, %r21;
	@%p155 bra 	$L__BB10_15;
	setp.lt.s32 	%p156, %r21, %r593;
	mov.u64 	%rd407, %rd410;
	mov.u32 	%r590, %r593;
	@%p156 bra 	$L__BB10_15;
	setp.lt.s64 	%p157, %rd410, %rd375;
	min.s64 	%rd407, %rd410, %rd375;
	selp.b32 	%r590, %r593, %r21, %p157;
$L__BB10_15:
	add.s64 	%rd379, %rd374, 4096;
	// begin inline asm
	ld.global.nc.u64 %rd378, [%rd379];
	// end inline asm
	add.s64 	%rd381, %rd374, 4104;
	// begin inline asm
	ld.global.nc.u64 %rd380, [%rd381];
	// end inline asm
	cvt.u32.u64 	%r24, %rd378;
	setp.lt.s32 	%p158, %r590, %r24;
	mov.u64 	%rd408, %rd380;
	mov.u32 	%r591, %r24;
	@%p158 bra 	$L__BB10_18;
	setp.lt.s32 	%p159, %r24, %r590;
	mov.u64 	%rd408, %rd407;
	mov.u32 	%r591, %r590;
	@%p159 bra 	$L__BB10_18;
	setp.lt.s64 	%p160, %rd407, %rd380;
	min.s64 	%rd408, %rd407, %rd380;
	selp.b32 	%r591, %r590, %r24, %p160;
$L__BB10_18:
	add.s64 	%rd383, %rd374, 8192;
	// begin inline asm
	ld.global.nc.u64 %rd382, [%rd383];
	// end inline asm
	add.s64 	%rd385, %rd374, 8200;
	// begin inline asm
	ld.global.nc.u64 %rd384, [%rd385];
	// end inline asm
	cvt.u32.u64 	%r27, %rd382;
	setp.lt.s32 	%p161, %r591, %r27;
	mov.u64 	%rd409, %rd384;
	mov.u32 	%r592, %r27;
	@%p161 bra 	$L__BB10_21;
	setp.lt.s32 	%p162, %r27, %r591;
	mov.u64 	%rd409, %rd408;
	mov.u32 	%r592, %r591;
	@%p162 bra 	$L__BB10_21;
	setp.lt.s64 	%p163, %rd408, %rd384;
	min.s64 	%rd409, %rd408, %rd384;
	selp.b32 	%r592, %r591, %r27, %p163;
$L__BB10_21:
	add.s64 	%rd387, %rd374, 12288;
	// begin inline asm
	ld.global.nc.u64 %rd386, [%rd387];
	// end inline asm
	add.s64 	%rd389, %rd374, 12296;
	// begin inline asm
	ld.global.nc.u64 %rd388, [%rd389];
	// end inline asm
	cvt.u32.u64 	%r30, %rd386;
	setp.lt.s32 	%p164, %r592, %r30;
	mov.u64 	%rd410, %rd388;
	mov.u32 	%r593, %r30;
	@%p164 bra 	$L__BB10_24;
	setp.lt.s32 	%p165, %r30, %r592;
	mov.u64 	%rd410, %rd409;
	mov.u32 	%r593, %r592;
	@%p165 bra 	$L__BB10_24;
	setp.lt.s64 	%p166, %rd409, %rd388;
	min.s64 	%rd410, %rd409, %rd388;
	selp.b32 	%r593, %r592, %r30, %p166;
$L__BB10_24:
	add.s32 	%r585, %r585, 1024;
	setp.lt.s32 	%p167, %r585, %r239;
	@%p167 bra 	$L__BB10_12;
$L__BB10_25:
	setp.lt.s32 	%p168, %r239, 256;
	@%p168 bra 	$L__BB10_70;
	// begin inline asm
	mov.u32 %r473, %laneid;
	// end inline asm
	mov.b32 	%r491, 1;
	mov.b32 	%r492, 31;
	mov.b32 	%r493, -1;
	// begin inline asm
	shfl.sync.down.b32 %r474, %r593, %r491, %r492, %r493;
	// end inline asm
	// begin inline asm
	shfl.sync.down.b32 %r479, %r480, %r491, %r492, %r493;
	// end inline asm
	mov.b64 	{%r485, %r490}, %rd410;
	// begin inline asm
	shfl.sync.down.b32 %r484, %r485, %r491, %r492, %r493;
	// end inline asm
	// begin inline asm
	shfl.sync.down.b32 %r489, %r490, %r491, %r492, %r493;
	// end inline asm
	mov.b64 	%rd28, {%r484, %r489};
	setp.gt.s32 	%p220, %r473, 30;
	mov.u64 	%rd412, %rd410;
	mov.u32 	%r595, %r593;
	@%p220 bra 	$L__BB10_30;
	setp.lt.s32 	%p221, %r593, %r474;
	mov.u64 	%rd412, %rd28;
	mov.u32 	%r595, %r474;
	@%p221 bra 	$L__BB10_30;
	setp.lt.s32 	%p222, %r474, %r593;
	mov.u64 	%rd412, %rd410;
	mov.u32 	%r595, %r593;
	@%p222 bra 	$L__BB10_30;
	setp.lt.s64 	%p223, %rd410, %rd28;
	min.s64 	%rd412, %rd410, %rd28;
	selp.b32 	%r595, %r593, %r474, %p223;
$L__BB10_30:
	mov.b32 	%r511, 2;
	mov.b32 	%r512, 31;
	mov.b32 	%r513, -1;
	// begin inline asm
	shfl.sync.down.b32 %r494, %r595, %r511, %r512, %r513;
	// end inline asm
	// begin inline asm
	shfl.sync.down.b32 %r499, %r500, %r511, %r512, %r513;
	// end inline asm
	mov.b64 	{%r505, %r510}, %rd412;
	// begin inline asm
	shfl.sync.down.b32 %r504, %r505, %r511, %r512, %r513;
	// end inline asm
	// begin inline asm
	shfl.sync.down.b32 %r509, %r510, %r511, %r512, %r513;
	// end inline asm
	mov.b64 	%rd31, {%r504, %r509};
	setp.gt.s32 	%p224, %r473, 29;
	mov.u64 	%rd413, %rd412;
	mov.u32 	%r596, %r595;
	@%p224 bra 	$L__BB10_34;
	setp.lt.s32 	%p225, %r595, %r494;
	mov.u64 	%rd413, %rd31;
	mov.u32 	%r596, %r494;
	@%p225 bra 	$L__BB10_34;
	setp.lt.s32 	%p226, %r494, %r595;
	mov.u64 	%rd413, %rd412;
	mov.u32 	%r596, %r595;
	@%p226 bra 	$L__BB10_34;
	setp.lt.s64 	%p227, %rd412, %rd31;
	min.s64 	%rd413, %rd412, %rd31;
	selp.b32 	%r596, %r595, %r494, %p227;
$L__BB10_34:
	mov.b32 	%r531, 4;
	mov.b32 	%r532, 31;
	mov.b32 	%r533, -1;
	// begin inline asm
	shfl.sync.down.b32 %r514, %r596, %r531, %r532, %r533;
	// end inline asm
	// begin inline asm
	shfl.sync.down.b32 %r519, %r520, %r531, %r532, %r533;
	// end inline asm
	mov.b64 	{%r525, %r530}, %rd413;
	// begin inline asm
	shfl.sync.down.b32 %r524, %r525, %r531, %r532, %r533;
	// end inline asm
	// begin inline asm
	shfl.sync.down.b32 %r529, %r530, %r531, %r532, %r533;
	// end inline asm
	mov.b64 	%rd34, {%r524, %r529};
	setp.gt.s32 	%p228, %r473, 27;
	mov.u64 	%rd414, %rd413;
	mov.u32 	%r597, %r596;
	@%p228 bra 	$L__BB10_38;
	setp.lt.s32 	%p229, %r596, %r514;
	mov.u64 	%rd414, %rd34;
	mov.u32 	%r597, %r514;
	@%p229 bra 	$L__BB10_38;
	setp.lt.s32 	%p230, %r514, %r596;
	mov.u64 	%rd414, %rd413;
	mov.u32 	%r597, %r596;
	@%p230 bra 	$L__BB10_38;
	setp.lt.s64 	%p231, %rd413, %rd34;
	min.s64 	%rd414, %rd413, %rd34;
	selp.b32 	%r597, %r596, %r514, %p231;
$L__BB10_38:
	mov.b32 	%r551, 8;
	mov.b32 	%r552, 31;
	mov.b32 	%r553, -1;
	// begin inline asm
	shfl.sync.down.b32 %r534, %r597, %r551, %r552, %r553;
	// end inline asm
	// begin inline asm
	shfl.sync.down.b32 %r539, %r540, %r551, %r552, %r553;
	// end inline asm
	mov.b64 	{%r545, %r550}, %rd414;
	// begin inline asm
	shfl.sync.down.b32 %r544, %r545, %r551, %r552, %r553;
	// end inline asm
	// begin inline asm
	shfl.sync.down.b32 %r549, %r550, %r551, %r552, %r553;
	// end inline asm
	mov.b64 	%rd37, {%r544, %r549};
	setp.gt.s32 	%p232, %r473, 23;
	mov.u64 	%rd415, %rd414;
	mov.u32 	%r598, %r597;
	@%p232 bra 	$L__BB10_42;
	setp.lt.s32 	%p233, %r597, %r534;
	mov.u64 	%rd415, %rd37;
	mov.u32 	%r598, %r534;
	@%p233 bra 	$L__BB10_42;
	setp.lt.s32 	%p234, %r534, %r597;
	mov.u64 	%rd415, %rd414;
	mov.u32 	%r598, %r597;
	@%p234 bra 	$L__BB10_42;
	setp.lt.s64 	%p235, %rd414, %rd37;
	min.s64 	%rd415, %rd414, %rd37;
	selp.b32 	%r598, %r597, %r534, %p235;
$L__BB10_42:
	mov.b32 	%r571, 16;
	mov.b32 	%r572, 31;
	mov.b32 	%r573, -1;
	// begin inline asm
	shfl.sync.down.b32 %r554, %r598, %r571, %r572, %r573;
	// end inline asm
	// begin inline asm
	shfl.sync.down.b32 %r559, %r560, %r571, %r572, %r573;
	// end inline asm
	mov.b64 	{%r565, %r570}, %rd415;
	// begin inline asm
	shfl.sync.down.b32 %r564, %r565, %r571, %r572, %r573;
	// end inline asm
	// begin inline asm
	shfl.sync.down.b32 %r569, %r570, %r571, %r572, %r573;
	// end inline asm
	mov.b64 	%rd40, {%r564, %r569};
	setp.gt.s32 	%p236, %r473, 15;
	mov.u64 	%rd486, %rd415;
	mov.u32 	%r665, %r598;
	@%p236 bra 	$L__BB10_46;
	setp.lt.s32 	%p237, %r598, %r554;
	mov.u64 	%rd486, %rd40;
	mov.u32 	%r665, %r554;
	@%p237 bra 	$L__BB10_46;
	setp.lt.s32 	%p238, %r554, %r598;
	mov.u64 	%rd486, %rd415;
	mov.u32 	%r665, %r598;
	@%p238 bra 	$L__BB10_46;
	setp.lt.s64 	%p239, %rd415, %rd40;
	min.s64 	%rd486, %rd415, %rd40;
	selp.b32 	%r665, %r598, %r554, %p239;
$L__BB10_46:
	setp.ne.s32 	%p240, %r473, 0;
	@%p240 bra 	$L__BB10_48;
	shr.u32 	%r574, %r1, 1;
	and.b32  	%r575, %r574, 496;
	mov.u32 	%r576, _ZN6thrust24THRUST_300001_SM_1000_NS8cuda_cub4core6detail5shmemE;
	add.s32 	%r577, %r576, %r575;
	st.shared.u32 	[%r577+8], %r665;
	st.shared.u64 	[%r577+16], %rd486;
$L__BB10_48:
	bar.sync 	0;
	setp.ne.s32 	%p241, %r1, 0;
	@%p241 bra 	$L__BB10_232;
	ld.shared.u32 	%r51, [_ZN6thrust24THRUST_300001_SM_1000_NS8cuda_cub4core6detail5shmemE+24];
	ld.shared.u64 	%rd43, [_ZN6thrust24THRUST_300001_SM_1000_NS8cuda_cub4core6detail5shmemE+32];
	setp.lt.s32 	%p242, %r665, %r51;
	mov.u64 	%rd417, %rd43;
	mov.u32 	%r600, %r51;
	@%p242 bra 	$L__BB10_52;
	setp.lt.s32 	%p243, %r51, %r665;
	mov.u64 	%rd417, %rd486;
	mov.u32 	%r600, %r665;
	@%p243 bra 	$L__BB10_52;
	setp.lt.s64 	%p244, %rd486, %rd43;
	min.s64 	%rd417, %rd486, %rd43;
	selp.b32 	%r600, %r665, %r51, %p244;
$L__BB10_52:
	ld.shared.u32 	%r54, [_ZN6thrust24THRUST_300001_SM_1000_NS8cuda_cub4core6detail5shmemE+40];
	ld.shared.u64 	%rd46, [_ZN6thrust24THRUST_300001_SM_1000_NS8cuda_cub4core6detail5shmemE+48];
	setp.lt.s32 	%p245, %r600, %r54;
	mov.u64 	%rd418, %rd46;
	mov.u32 	%r601, %r54;
	@%p245 bra 	$L__BB10_55;
	setp.lt.s32 	%p246, %r54, %r600;
	mov.u64 	%rd418, %rd417;
	mov.u32 	%r601, %r600;
	@%p246 bra 	$L__BB10_55;
	setp.lt.s64 	%p247, %rd417, %rd46;
	min.s64 	%rd418, %rd417, %rd46;
	selp.b32 	%r601, %r600, %r54, %p247;
$L__BB10_55:
	ld.shared.u32 	%r57, [_ZN6thrust24THRUST_300001_SM_1000_NS8cuda_cub4core6detail5shmemE+56];
	ld.shared.u64 	%rd49, [_ZN6thrust24THRUST_300001_SM_1000_NS8cuda_cub4core6detail5shmemE+64];
	setp.lt.s32 	%p248, %r601, %r57;
	mov.u64 	%rd419, %rd49;
	mov.u32 	%r602, %r57;
	@%p248 bra 	$L__BB10_58;
	setp.lt.s32 	%p249, %r57, %r601;
	mov.u64 	%rd419, %rd418;
	mov.u32 	%r602, %r601;
	@%p249 bra 	$L__BB10_58;
	setp.lt.s64 	%p250, %rd418, %rd49;
	min.s64 	%rd419, %rd418, %rd49;
	selp.b32 	%r602, %r601, %r57, %p250;
$L__BB10_58:
	ld.shared.u32 	%r60, [_ZN6thrust24THRUST_300001_SM_1000_NS8cuda_cub4core6detail5shmemE+72];
	ld.shared.u64 	%rd52, [_ZN6thrust24THRUST_300001_SM_1000_NS8cuda_cub4core6detail5shmemE+80];
	setp.lt.s32 	%p251, %r602, %r60;
	mov.u64 	%rd420, %rd52;
	mov.u32 	%r603, %r60;
	@%p251 bra 	$L__BB10_61;
	setp.lt.s32 	%p252, %r60, %r602;
	mov.u64 	%rd420, %rd419;
	mov.u32 	%r603, %r602;
	@%p252 bra 	$L__BB10_61;
	setp.lt.s64 	%p253, %rd419, %rd52;
	min.s64 	%rd420, %rd419, %rd52;
	selp.b32 	%r603, %r602, %r60, %p253;
$L__BB10_61:
	ld.shared.u32 	%r63, [_ZN6thrust24THRUST_300001_SM_1000_NS8cuda_cub4core6detail5shmemE+88];
	ld.shared.u64 	%rd55, [_ZN6thrust24THRUST_300001_SM_1000_NS8cuda_cub4core6detail5shmemE+96];
	setp.lt.s32 	%p254, %r603, %r63;
	mov.u64 	%rd421, %rd55;
	mov.u32 	%r604, %r63;
	@%p254 bra 	$L__BB10_64;
	setp.lt.s32 	%p255, %r63, %r603;
	mov.u64 	%rd421, %rd420;
	mov.u32 	%r604, %r603;
	@%p255 bra 	$L__BB10_64;
	setp.lt.s64 	%p256, %rd420, %rd55;
	min.s64 	%rd421, %rd420, %rd55;
	selp.b32 	%r604, %r603, %r63, %p256;
$L__BB10_64:
	ld.shared.u32 	%r66, [_ZN6thrust24THRUST_300001_SM_1000_NS8cuda_cub4core6detail5shmemE+104];
	ld.shared.u64 	%rd58, [_ZN6thrust24THRUST_300001_SM_1000_NS8cuda_cub4core6detail5shmemE+112];
	setp.lt.s32 	%p257, %r604, %r66;
	mov.u64 	%rd422, %rd58;
	mov.u32 	%r605, %r66;
	@%p257 bra 	$L__BB10_67;
	setp.lt.s32 	%p258, %r66, %r604;
	mov.u64 	%rd422, %rd421;
	mov.u32 	%r605, %r604;
	@%p258 bra 	$L__BB10_67;
	setp.lt.s64 	%p259, %rd421, %rd58;
	min.s64 	%rd422, %rd421, %rd58;
	selp.b32 	%r605, %r604, %r66, %p259;
$L__BB10_67:
	ld.shared.u32 	%r69, [_ZN6thrust24THRUST_300001_SM_1000_NS8cuda_cub4core6detail5shmemE+120];
	ld.shared.u64 	%rd61, [_ZN6thrust24THRUST_300001_SM_1000_NS8cuda_cub4core6detail5shmemE+128];
	setp.lt.s32 	%p260, %r605, %r69;
	mov.u32 	%r665, %r69;
	mov.u64 	%rd486, %rd61;
	@%p260 bra 	$L__BB10_232;
	setp.lt.s32 	%p261, %r69, %r605;
	mov.u32 	%r665, %r605;
	mov.u64 	%rd486, %rd422;
	@%p261 bra 	$L__BB10_232;
	setp.lt.s64 	%p262, %rd422, %rd61;
	min.s64 	%rd486, %rd422, %rd61;
	selp.b32 	%r665, %r605, %r69, %p262;
	bra.uni 	$L__BB10_232;
$L__BB10_70:
	// begin inline asm
	mov.u32 %r360, %laneid;
	// end inline asm
	and.b32  	%r381, %r1, 992;
	add.s32 	%r382, %r381, 32;
	setp.gt.s32 	%p169, %r382, %r239;
	not.b32 	%r383, %r381;
	add.s32 	%r384, %r239, %r383;
	selp.b32 	%r379, %r384, 31, %p169;
	mov.b32 	%r378, 1;
	mov.b32 	%r380, -1;
	// begin inline asm
	shfl.sync.down.b32 %r361, %r593, %r378, %r379, %r380;
	// end inline asm
	// begin inline asm
	shfl.sync.down.b32 %r366, %r367, %r378, %r379, %r380;
	// end inline asm
	mov.b64 	{%r372, %r377}, %rd410;
	// begin inline asm
	shfl.sync.down.b32 %r371, %r372, %r378, %r379, %r380;
	// end inline asm
	// begin inline asm
	shfl.sync.down.b32 %r376, %r377, %r378, %r379, %r380;
	// end inline asm
	mov.b64 	%rd63, {%r371, %r376};
	setp.ge.s32 	%p170, %r360, %r379;
	mov.u64 	%rd423, %rd410;
	mov.u32 	%r606, %r593;
	@%p170 bra 	$L__BB10_74;
	setp.lt.s32 	%p171, %r593, %r361;
	mov.u64 	%rd423, %rd63;
	mov.u32 	%r606, %r361;
	@%p171 bra 	$L__BB10_74;
	setp.lt.s32 	%p172, %r361, %r593;
	mov.u64 	%rd423, %rd410;
	mov.u32 	%r606, %r593;
	@%p172 bra 	$L__BB10_74;
	setp.lt.s64 	%p173, %rd410, %rd63;
	min.s64 	%rd423, %rd410, %rd63;
	selp.b32 	%r606, %r593, %r361, %p173;
$L__BB10_74:
	mov.b32 	%r402, 2;
	mov.b32 	%r404, -1;
	// begin inline asm
	shfl.sync.down.b32 %r385, %r606, %r402, %r379, %r404;
	// end inline asm
	// begin inline asm
	shfl.sync.down.b32 %r390, %r391, %r402, %r379, %r404;
	// end inline asm
	mov.b64 	{%r396, %r401}, %rd423;
	// begin inline asm
	shfl.sync.down.b32 %r395, %r396, %r402, %r379, %r404;
	// end inline asm
	// begin inline asm
	shfl.sync.down.b32 %r400, %r401, %r402, %r379, %r404;
	// end inline asm
	mov.b64 	%rd66, {%r395, %r400};
	add.s32 	%r405, %r360, 2;
	setp.gt.s32 	%p174, %r405, %r379;
	mov.u64 	%rd424, %rd423;
	mov.u32 	%r607, %r606;
	@%p174 bra 	$L__BB10_78;
	setp.lt.s32 	%p175, %r606, %r385;
	mov.u64 	%rd424, %rd66;
	mov.u32 	%r607, %r385;
	@%p175 bra 	$L__BB10_78;
	setp.lt.s32 	%p176, %r385, %r606;
	mov.u64 	%rd424, %rd423;
	mov.u32 	%r607, %r606;
	@%p176 bra 	$L__BB10_78;
	setp.lt.s64 	%p177, %rd423, %rd66;
	min.s64 	%rd424, %rd423, %rd66;
	selp.b32 	%r607, %r606, %r385, %p177;
$L__BB10_78:
	mov.b32 	%r423, 4;
	mov.b32 	%r425, -1;
	// begin inline asm
	shfl.sync.down.b32 %r406, %r607, %r423, %r379, %r425;
	// end inline asm
	// begin inline asm
	shfl.sync.down.b32 %r411, %r412, %r423, %r379, %r425;
	// end inline asm
	mov.b64 	{%r417, %r422}, %rd424;
	// begin inline asm
	shfl.sync.down.b32 %r416, %r417, %r423, %r379, %r425;
	// end inline asm
	// begin inline asm
	shfl.sync.down.b32 %r421, %r422, %r423, %r379, %r425;
	// end inline asm
	mov.b64 	%rd69, {%r416, %r421};
	add.s32 	%r426, %r360, 4;
	setp.gt.s32 	%p178, %r426, %r379;
	mov.u32 	%r608, %r607;
	mov.u64 	%rd425, %rd424;
	@%p178 bra 	$L__BB10_82;
	setp.lt.s32 	%p179, %r607, %r406;
	mov.u32 	%r608, %r406;
	mov.u64 	%rd425, %rd69;
	@%p179 bra 	$L__BB10_82;
	setp.lt.s32 	%p180, %r406, %r607;
	mov.u32 	%r608, %r607;
	mov.u64 	%rd425, %rd424;
	@%p180 bra 	$L__BB10_82;
	setp.lt.s64 	%p181, %rd424, %rd69;
	selp.b32 	%r608, %r607, %r406, %p181;
	min.s64 	%rd425, %rd424, %rd69;
$L__BB10_82:
	mov.b32 	%r444, 8;
	mov.b32 	%r446, -1;
	// begin inline asm
	shfl.sync.down.b32 %r427, %r608, %r444, %r379, %r446;
	// end inline asm
	// begin inline asm
	shfl.sync.down.b32 %r432, %r433, %r444, %r379, %r446;
	// end inline asm
	mov.b64 	{%r438, %r443}, %rd425;
	// begin inline asm
	shfl.sync.down.b32 %r437, %r438, %r444, %r379, %r446;
	// end inline asm
	// begin inline asm
	shfl.sync.down.b32 %r442, %r443, %r444, %r379, %r446;
	// end inline asm
	mov.b64 	%rd72, {%r437, %r442};
	add.s32 	%r447, %r360, 8;
	setp.gt.s32 	%p182, %r447, %r379;
	mov.u32 	%r609, %r608;
	mov.u64 	%rd426, %rd425;
	@%p182 bra 	$L__BB10_86;
	setp.lt.s32 	%p183, %r608, %r427;
	mov.u32 	%r609, %r427;
	mov.u64 	%rd426, %rd72;
	@%p183 bra 	$L__BB10_86;
	setp.lt.s32 	%p184, %r427, %r608;
	mov.u32 	%r609, %r608;
	mov.u64 	%rd426, %rd425;
	@%p184 bra 	$L__BB10_86;
	setp.lt.s64 	%p185, %rd425, %rd72;
	selp.b32 	%r609, %r608, %r427, %p185;
	min.s64 	%rd426, %rd425, %rd72;
$L__BB10_86:
	mov.b32 	%r465, 16;
	mov.b32 	%r467, -1;
	// begin inline asm
	shfl.sync.down.b32 %r448, %r609, %r465, %r379, %r467;
	// end inline asm
	// begin inline asm
	shfl.sync.down.b32 %r453, %r454, %r465, %r379, %r467;
	// end inline asm
	mov.b64 	{%r459, %r464}, %rd426;
	// begin inline asm
	shfl.sync.down.b32 %r458, %r459, %r465, %r379, %r467;
	// end inline asm
	// begin inline asm
	shfl.sync.down.b32 %r463, %r464, %r465, %r379, %r467;
	// end inline asm
	mov.b64 	%rd75, {%r458, %r463};
	add.s32 	%r468, %r360, 16;
	setp.gt.s32 	%p186, %r468, %r379;
	mov.u32 	%r665, %r609;
	mov.u64 	%rd486, %rd426;
	@%p186 bra 	$L__BB10_90;
	setp.lt.s32 	%p187, %r609, %r448;
	mov.u32 	%r665, %r448;
	mov.u64 	%rd486, %rd75;
	@%p187 bra 	$L__BB10_90;
	setp.lt.s32 	%p188, %r448, %r609;
	mov.u32 	%r665, %r609;
	mov.u64 	%rd486, %rd426;
	@%p188 bra 	$L__BB10_90;
	setp.lt.s64 	%p189, %rd426, %rd75;
	selp.b32 	%r665, %r609, %r448, %p189;
	min.s64 	%rd486, %rd426, %rd75;
$L__BB10_90:
	setp.ne.s32 	%p190, %r360, 0;
	@%p190 bra 	$L__BB10_92;
	shr.u32 	%r469, %r1, 1;
	and.b32  	%r470, %r469, 496;
	mov.u32 	%r471, _ZN6thrust24THRUST_300001_SM_1000_NS8cuda_cub4core6detail5shmemE;
	add.s32 	%r472, %r471, %r470;
	st.shared.u32 	[%r472+8], %r665;
	st.shared.u64 	[%r472+16], %rd486;
$L__BB10_92:
	bar.sync 	0;
	setp.ne.s32 	%p191, %r1, 0;
	@%p191 bra 	$L__BB10_232;
	setp.lt.s32 	%p192, %r239, 33;
	mov.u32 	%r611, %r665;
	mov.u64 	%rd428, %rd486;
	@%p192 bra 	$L__BB10_97;
	ld.shared.u32 	%r88, [_ZN6thrust24THRUST_300001_SM_1000_NS8cuda_cub4core6detail5shmemE+24];
	ld.shared.u64 	%rd78, [_ZN6thrust24THRUST_300001_SM_1000_NS8cuda_cub4core6detail5shmemE+32];
	setp.lt.s32 	%p193, %r665, %r88;
	mov.u32 	%r611, %r88;
	mov.u64 	%rd428, %rd78;
	@%p193 bra 	$L__BB10_97;
	setp.lt.s32 	%p194, %r88, %r665;
	mov.u32 	%r611, %r665;
	mov.u64 	%rd428, %rd486;
	@%p194 bra 	$L__BB10_97;
	setp.lt.s64 	%p195, %rd486, %rd78;
	selp.b32 	%r611, %r665, %r88, %p195;
	min.s64 	%rd428, %rd486, %rd78;
$L__BB10_97:
	setp.lt.s32 	%p196, %r239, 65;
	mov.u32 	%r612, %r611;
	mov.u64 	%rd429, %rd428;
	@%p196 bra 	$L__BB10_101;
	ld.shared.u32 	%r91, [_ZN6thrust24THRUST_300001_SM_1000_NS8cuda_cub4core6detail5shmemE+40];
	ld.shared.u64 	%rd81, [_ZN6thrust24THRUST_300001_SM_1000_NS8cuda_cub4core6detail5shmemE+48];
	setp.lt.s32 	%p197, %r611, %r91;
	mov.u32 	%r612, %r91;
	mov.u64 	%rd429, %rd81;
	@%p197 bra 	$L__BB10_101;
	setp.lt.s32 	%p198, %r91, %r611;
	mov.u32 	%r612, %r611;
	mov.u64 	%rd429, %rd428;
	@%p198 bra 	$L__BB10_101;
	setp.lt.s64 	%p199, %rd428, %rd81;
	selp.b32 	%r612, %r611, %r91, %p199;
	min.s64 	%rd429, %rd428, %rd81;
$L__BB10_101:
	setp.lt.s32 	%p200, %r239, 97;
	mov.u32 	%r613, %r612;
	mov.u64 	%rd430, %rd429;
	@%p200 bra 	$L__BB10_105;
	ld.shared.u32 	%r94, [_ZN6thrust24THRUST_300001_SM_1000_NS8cuda_cub4core6detail5shmemE+56];
	ld.shared.u64 	%rd84, [_ZN6thrust24THRUST_300001_SM_1000_NS8cuda_cub4core6detail5shmemE+64];
	setp.lt.s32 	%p201, %r612, %r94;
	mov.u32 	%r613, %r94;
	mov.u64 	%rd430, %rd84;
	@%p201 bra 	$L__BB10_105;
	setp.lt.s32 	%p202, %r94, %r612;
	mov.u32 	%r613, %r612;
	mov.u64 	%rd430, %rd429;
	@%p202 bra 	$L__BB10_105;
	setp.lt.s64 	%p203, %rd429, %rd84;
	selp.b32 	%r613, %r612, %r94, %p203;
	min.s64 	%rd430, %rd429, %rd84;
$L__BB10_105:
	setp.lt.s32 	%p204, %r239, 129;
	mov.u32 	%r614, %r613;
	mov.u64 	%rd431, %rd430;
	@%p204 bra 	$L__BB10_109;
	ld.shared.u32 	%r97, [_ZN6thrust24THRUST_300001_SM_1000_NS8cuda_cub4core6detail5shmemE+72];
	ld.shared.u64 	%rd87, [_ZN6thrust24THRUST_300001_SM_1000_NS8cuda_cub4core6detail5shmemE+80];
	setp.lt.s32 	%p205, %r613, %r97;
	mov.u32 	%r614, %r97;
	mov.u64 	%rd431, %rd87;
	@%p205 bra 	$L__BB10_109;
	setp.lt.s32 	%p206, %r97, %r613;
	mov.u32 	%r614, %r613;
	mov.u64 	%rd431, %rd430;
	@%p206 bra 	$L__BB10_109;
	setp.lt.s64 	%p207, %rd430, %rd87;
	selp.b32 	%r614, %r613, %r97, %p207;
	min.s64 	%rd431, %rd430, %rd87;
$L__BB10_109:
	setp.lt.s32 	%p208, %r239, 161;
	mov.u32 	%r615, %r614;
	mov.u64 	%rd432, %rd431;
	@%p208 bra 	$L__BB10_113;
	ld.shared.u32 	%r100, [_ZN6thrust24THRUST_300001_SM_1000_NS8cuda_cub4core6detail5shmemE+88];
	ld.shared.u64 	%rd90, [_ZN6thrust24THRUST_300001_SM_1000_NS8cuda_cub4core6detail5shmemE+96];
	setp.lt.s32 	%p209, %r614, %r100;
	mov.u32 	%r615, %r100;
	mov.u64 	%rd432, %rd90;
	@%p209 bra 	$L__BB10_113;
	setp.lt.s32 	%p210, %r100, %r614;
	mov.u32 	%r615, %r614;
	mov.u64 	%rd432, %rd431;
	@%p210 bra 	$L__BB10_113;
	setp.lt.s64 	%p211, %rd431, %rd90;
	selp.b32 	%r615, %r614, %r100, %p211;
	min.s64 	%rd432, %rd431, %rd90;
$L__BB10_113:
	setp.lt.s32 	%p212, %r239, 193;
	mov.u32 	%r616, %r615;
	mov.u64 	%rd433, %rd432;
	@%p212 bra 	$L__BB10_117;
	ld.shared.u32 	%r103, [_ZN6thrust24THRUST_300001_SM_1000_NS8cuda_cub4core6detail5shmemE+104];
	ld.shared.u64 	%rd93, [_ZN6thrust24THRUST_300001_SM_1000_NS8cuda_cub4core6detail5shmemE+112];
	setp.lt.s32 	%p213, %r615, %r103;
	mov.u32 	%r616, %r103;
	mov.u64 	%rd433, %rd93;
	@%p213 bra 	$L__BB10_117;
	setp.lt.s32 	%p214, %r103, %r615;
	mov.u32 	%r616, %r615;
	mov.u64 	%rd433, %rd432;
	@%p214 bra 	$L__BB10_117;
	setp.lt.s64 	%p215, %rd432, %rd93;
	selp.b32 	%r616, %r615, %r103, %p215;
	min.s64 	%rd433, %rd432, %rd93;
$L__BB10_117:
	setp.lt.s32 	%p216, %r239, 225;
	mov.u32 	%r665, %r616;
	mov.u64 	%rd486, %rd433;
	@%p216 bra 	$L__BB10_232;
	ld.shared.u32 	%r106, [_ZN6thrust24THRUST_300001_SM_1000_NS8cuda_cub4core6detail5shmemE+120];
	ld.shared.u64 	%rd96, [_ZN6thrust24THRUST_300001_SM_1000_NS8cuda_cub4core6detail5shmemE+128];
	setp.lt.s32 	%p217, %r616, %r106;
	mov.u32 	%r665, %r106;
	mov.u64 	%rd486, %rd96;
	@%p217 bra 	$L__BB10_232;
	setp.lt.s32 	%p218, %r106, %r616;
	mov.u32 	%r665, %r616;
	mov.u64 	%rd486, %rd433;
	@%p218 bra 	$L__BB10_232;
	setp.lt.s64 	%p219, %rd433, %rd96;
	selp.b32 	%r665, %r616, %r106, %p219;
	min.s64 	%rd486, %rd433, %rd96;
	bra.uni 	$L__BB10_232;
$L__BB10_121:
	ld.param.u64 	%rd391, [_ZN6thrust24THRUST_300001_SM_1000_NS8cuda_cub4core6detail13_kernel_agentINS1_8__reduce11ReduceAgentIPN4cuda3std3__45tupleIJilEEESC_SB_lNS1_9__extrema9arg_max_fIilNS9_4lessIiEEEEEEJSC_SC_iSH_EEEvDpT0__param_0];
	mov.u32 	%r108, %tid.x;
	cvt.u64.u32 	%rd98, %r108;
	mul.wide.u32 	%rd258, %r108, 16;
	add.s64 	%rd239, %rd391, %rd258;
	// begin inline asm
	ld.global.nc.u64 %rd238, [%rd239];
	// end inline asm
	add.s64 	%rd241, %rd239, 8;
	// begin inline asm
	ld.global.nc.u64 %rd240, [%rd241];
	// end inline asm
	cvt.u32.u64 	%r109, %rd238;
	add.s64 	%rd243, %rd239, 4096;
	// begin inline asm
	ld.global.nc.u64 %rd242, [%rd243];
	// end inline asm
	add.s64 	%rd245, %rd239, 4104;
	// begin inline asm
	ld.global.nc.u64 %rd434, [%rd245];
	// end inline asm
	cvt.u32.u64 	%r617, %rd242;
	add.s64 	%rd247, %rd239, 8192;
	// begin inline asm
	ld.global.nc.u64 %rd246, [%rd247];
	// end inline asm
	add.s64 	%rd249, %rd239, 8200;
	// begin inline asm
	ld.global.nc.u64 %rd435, [%rd249];
	// end inline asm
	cvt.u32.u64 	%r618, %rd246;
	add.s64 	%rd251, %rd239, 12288;
	// begin inline asm
	ld.global.nc.u64 %rd250, [%rd251];
	// end inline asm
	add.s64 	%rd253, %rd239, 12296;
	// begin inline asm
	ld.global.nc.u64 %rd436, [%rd253];
	// end inline asm
	cvt.u32.u64 	%r619, %rd250;
	add.s64 	%rd255, %rd239, 16384;
	// begin inline asm
	ld.global.nc.u64 %rd254, [%rd255];
	// end inline asm
	add.s64 	%rd257, %rd239, 16392;
	// begin inline asm
	ld.global.nc.u64 %rd473, [%rd257];
	// end inline asm
	cvt.u32.u64 	%r652, %rd254;
	setp.lt.s32 	%p3, %r109, %r617;
	@%p3 bra 	$L__BB10_123;
	setp.lt.s32 	%p4, %r617, %r109;
	setp.lt.s64 	%p5, %rd240, %rd434;
	or.pred  	%p6, %p4, %p5;
	selp.b32 	%r617, %r109, %r617, %p6;
	selp.b64 	%rd434, %rd240, %rd434, %p6;
$L__BB10_123:
	setp.lt.s32 	%p7, %r617, %r618;
	@%p7 bra 	$L__BB10_125;
	setp.lt.s32 	%p8, %r618, %r617;
	setp.lt.s64 	%p9, %rd434, %rd435;
	or.pred  	%p10, %p8, %p9;
	selp.b32 	%r618, %r617, %r618, %p10;
	selp.b64 	%rd435, %rd434, %rd435, %p10;
$L__BB10_125:
	setp.lt.s32 	%p11, %r618, %r619;
	@%p11 bra 	$L__BB10_127;
	setp.lt.s32 	%p12, %r619, %r618;
	setp.lt.s64 	%p13, %rd435, %rd436;
	or.pred  	%p14, %p12, %p13;
	selp.b32 	%r619, %r618, %r619, %p14;
	selp.b64 	%rd436, %rd435, %rd436, %p14;
$L__BB10_127:
	setp.lt.s32 	%p15, %r619, %r652;
	@%p15 bra 	$L__BB10_129;
	setp.lt.s32 	%p16, %r652, %r619;
	setp.lt.s64 	%p17, %rd436, %rd473;
	or.pred  	%p18, %p16, %p17;
	selp.b32 	%r652, %r619, %r652, %p18;
	selp.b64 	%rd473, %rd436, %rd473, %p18;
$L__BB10_129:
	setp.lt.u32 	%p19, %r239, 2560;
	mov.b64 	%rd452, 1280;
	@%p19 bra 	$L__BB10_165;
	add.s64 	%rd262, %rd1, -2560;
	mul.hi.u64 	%rd263, %rd262, -3689348814741910323;
	shr.u64 	%rd112, %rd263, 10;
	setp.lt.u64 	%p20, %rd262, 1280;
	mov.b64 	%rd452, 1280;
	@%p20 bra 	$L__BB10_153;
	ld.param.u64 	%rd392, [_ZN6thrust24THRUST_300001_SM_1000_NS8cuda_cub4core6detail13_kernel_agentINS1_8__reduce11ReduceAgentIPN4cuda3std3__45tupleIJilEEESC_SB_lNS1_9__extrema9arg_max_fIilNS9_4lessIiEEEEEEJSC_SC_iSH_EEEvDpT0__param_0];
	add.s64 	%rd265, %rd112, 1;
	and.b64  	%rd438, %rd265, 36028797018963966;
	shl.b64 	%rd266, %rd98, 4;
	add.s64 	%rd267, %rd266, %rd392;
	add.s64 	%rd439, %rd267, 57352;
	mov.b64 	%rd452, 1280;
$L__BB10_132:
	add.s64 	%rd269, %rd439, -36872;
	// begin inline asm
	ld.global.nc.u64 %rd268, [%rd269];
	// end inline asm
	add.s64 	%rd271, %rd439, -36864;
	// begin inline asm
	ld.global.nc.u64 %rd442, [%rd271];
	// end inline asm
	cvt.u32.u64 	%r622, %rd268;
	add.s64 	%rd273, %rd439, -32776;
	// begin inline asm
	ld.global.nc.u64 %rd272, [%rd273];
	// end inline asm
	add.s64 	%rd275, %rd439, -32768;
	// begin inline asm
	ld.global.nc.u64 %rd443, [%rd275];
	// end inline asm
	cvt.u32.u64 	%r623, %rd272;
	add.s64 	%rd277, %rd439, -28680;
	// begin inline asm
	ld.global.nc.u64 %rd276, [%rd277];
	// end inline asm
	add.s64 	%rd279, %rd439, -28672;
	// begin inline asm
	ld.global.nc.u64 %rd444, [%rd279];
	// end inline asm
	cvt.u32.u64 	%r624, %rd276;
	add.s64 	%rd281, %rd439, -24584;
	// begin inline asm
	ld.global.nc.u64 %rd280, [%rd281];
	// end inline asm
	add.s64 	%rd283, %rd439, -24576;
	// begin inline asm
	ld.global.nc.u64 %rd445, [%rd283];
	// end inline asm
	cvt.u32.u64 	%r625, %rd280;
	add.s64 	%rd285, %rd439, -20488;
	// begin inline asm
	ld.global.nc.u64 %rd284, [%rd285];
	// end inline asm
	add.s64 	%rd287, %rd439, -20480;
	// begin inline asm
	ld.global.nc.u64 %rd446, [%rd287];
	// end inline asm
	cvt.u32.u64 	%r626, %rd284;
	setp.lt.s32 	%p21, %r652, %r622;
	@%p21 bra 	$L__BB10_134;
	setp.lt.s32 	%p22, %r622, %r652;
	setp.lt.s64 	%p23, %rd473, %rd442;
	or.pred  	%p24, %p22, %p23;
	selp.b32 	%r622, %r652, %r622, %p24;
	selp.b64 	%rd442, %rd473, %rd442, %p24;
$L__BB10_134:
	setp.lt.s32 	%p25, %r622, %r623;
	@%p25 bra 	$L__BB10_136;
	setp.lt.s32 	%p26, %r623, %r622;
	setp.lt.s64 	%p27, %rd442, %rd443;
	or.pred  	%p28, %p26, %p27;
	selp.b32 	%r623, %r622, %r623, %p28;
	selp.b64 	%rd443, %rd442, %rd443, %p28;
$L__BB10_136:
	setp.lt.s32 	%p29, %r623, %r624;
	@%p29 bra 	$L__BB10_138;
	setp.lt.s32 	%p30, %r624, %r623;
	setp.lt.s64 	%p31, %rd443, %rd444;
	or.pred  	%p32, %p30, %p31;
	selp.b32 	%r624, %r623, %r624, %p32;
	selp.b64 	%rd444, %rd443, %rd444, %p32;
$L__BB10_138:
	setp.lt.s32 	%p33, %r624, %r625;
	@%p33 bra 	$L__BB10_140;
	setp.lt.s32 	%p34, %r625, %r624;
	setp.lt.s64 	%p35, %rd444, %rd445;
	or.pred  	%p36, %p34, %p35;
	selp.b32 	%r625, %r624, %r625, %p36;
	selp.b64 	%rd445, %rd444, %rd445, %p36;
$L__BB10_140:
	setp.lt.s32 	%p37, %r625, %r626;
	@%p37 bra 	$L__BB10_142;
	setp.lt.s32 	%p38, %r626, %r625;
	setp.lt.s64 	%p39, %rd445, %rd446;
	or.pred  	%p40, %p38, %p39;
	selp.b32 	%r626, %r625, %r626, %p40;
	selp.b64 	%rd446, %rd445, %rd446, %p40;
$L__BB10_142:
	add.s64 	%rd289, %rd439, -16392;
	// begin inline asm
	ld.global.nc.u64 %rd288, [%rd289];
	// end inline asm
	add.s64 	%rd291, %rd439, -16384;
	// begin inline asm
	ld.global.nc.u64 %rd447, [%rd291];
	// end inline asm
	cvt.u32.u64 	%r627, %rd288;
	add.s64 	%rd293, %rd439, -12296;
	// begin inline asm
	ld.global.nc.u64 %rd292, [%rd293];
	// end inline asm
	add.s64 	%rd295, %rd439, -12288;
	// begin inline asm
	ld.global.nc.u64 %rd448, [%rd295];
	// end inline asm
	cvt.u32.u64 	%r628, %rd292;
	add.s64 	%rd297, %rd439, -8200;
	// begin inline asm
	ld.global.nc.u64 %rd296, [%rd297];
	// end inline asm
	add.s64 	%rd299, %rd439, -8192;
	// begin inline asm
	ld.global.nc.u64 %rd449, [%rd299];
	// end inline asm
	cvt.u32.u64 	%r629, %rd296;
	add.s64 	%rd301, %rd439, -4104;
	// begin inline asm
	ld.global.nc.u64 %rd300, [%rd301];
	// end inline asm
	add.s64 	%rd303, %rd439, -4096;
	// begin inline asm
	ld.global.nc.u64 %rd450, [%rd303];
	// end inline asm
	cvt.u32.u64 	%r630, %rd300;
	add.s64 	%rd305, %rd439, -8;
	// begin inline asm
	ld.global.nc.u64 %rd304, [%rd305];
	// end inline asm
	// begin inline asm
	ld.global.nc.u64 %rd473, [%rd439];
	// end inline asm
	cvt.u32.u64 	%r652, %rd304;
	setp.lt.s32 	%p41, %r626, %r627;
	@%p41 bra 	$L__BB10_144;
	setp.lt.s32 	%p42, %r627, %r626;
	setp.lt.s64 	%p43, %rd446, %rd447;
	or.pred  	%p44, %p42, %p43;
	selp.b32 	%r627, %r626, %r627, %p44;
	selp.b64 	%rd447, %rd446, %rd447, %p44;
$L__BB10_144:
	setp.lt.s32 	%p45, %r627, %r628;
	@%p45 bra 	$L__BB10_146;
	setp.lt.s32 	%p46, %r628, %r627;
	setp.lt.s64 	%p47, %rd447, %rd448;
	or.pred  	%p48, %p46, %p47;
	selp.b32 	%r628, %r627, %r628, %p48;
	selp.b64 	%rd448, %rd447, %rd448, %p48;
$L__BB10_146:
	setp.lt.s32 	%p49, %r628, %r629;
	@%p49 bra 	$L__BB10_148;
	setp.lt.s32 	%p50, %r629, %r628;
	setp.lt.s64 	%p51, %rd448, %rd449;
	or.pred  	%p52, %p50, %p51;
	selp.b32 	%r629, %r628, %r629, %p52;
	selp.b64 	%rd449, %rd448, %rd449, %p52;
$L__BB10_148:
	setp.lt.s32 	%p53, %r629, %r630;
	@%p53 bra 	$L__BB10_150;
	setp.lt.s32 	%p54, %r630, %r629;
	setp.lt.s64 	%p55, %rd449, %rd450;
	or.pred  	%p56, %p54, %p55;
	selp.b32 	%r630, %r629, %r630, %p56;
	selp.b64 	%rd450, %rd449, %rd450, %p56;
$L__BB10_150:
	setp.lt.s32 	%p57, %r630, %r652;
	@%p57 bra 	$L__BB10_152;
	setp.lt.s32 	%p58, %r652, %r630;
	setp.lt.s64 	%p59, %rd450, %rd473;
	or.pred  	%p60, %p58, %p59;
	selp.b32 	%r652, %r630, %r652, %p60;
	selp.b64 	%rd473, %rd450, %rd473, %p60;
$L__BB10_152:
	add.s64 	%rd452, %rd452, 2560;
	add.s64 	%rd439, %rd439, 40960;
	add.s64 	%rd438, %rd438, -2;
	setp.ne.s64 	%p61, %rd438, 0;
	@%p61 bra 	$L__BB10_132;
$L__BB10_153:
	and.b64  	%rd308, %rd112, 1;
	setp.eq.b64 	%p62, %rd308, 1;
	@%p62 bra 	$L__BB10_165;
	ld.param.u64 	%rd393, [_ZN6thrust24THRUST_300001_SM_1000_NS8cuda_cub4core6detail13_kernel_agentINS1_8__reduce11ReduceAgentIPN4cuda3std3__45tupleIJilEEESC_SB_lNS1_9__extrema9arg_max_fIilNS9_4lessIiEEEEEEJSC_SC_iSH_EEEvDpT0__param_0];
	shl.b64 	%rd329, %rd452, 4;
	add.s64 	%rd331, %rd393, %rd258;
	add.s64 	%rd310, %rd331, %rd329;
	// begin inline asm
	ld.global.nc.u64 %rd309, [%rd310];
	// end inline asm
	add.s64 	%rd312, %rd310, 8;
	// begin inline asm
	ld.global.nc.u64 %rd456, [%rd312];
	// end inline asm
	cvt.u32.u64 	%r634, %rd309;
	add.s64 	%rd314, %rd310, 4096;
	// begin inline asm
	ld.global.nc.u64 %rd313, [%rd314];
	// end inline asm
	add.s64 	%rd316, %rd310, 4104;
	// begin inline asm
	ld.global.nc.u64 %rd457, [%rd316];
	// end inline asm
	cvt.u32.u64 	%r635, %rd313;
	add.s64 	%rd318, %rd310, 8192;
	// begin inline asm
	ld.global.nc.u64 %rd317, [%rd318];
	// end inline asm
	add.s64 	%rd320, %rd310, 8200;
	// begin inline asm
	ld.global.nc.u64 %rd458, [%rd320];
	// end inline asm
	cvt.u32.u64 	%r636, %rd317;
	add.s64 	%rd322, %rd310, 12288;
	// begin inline asm
	ld.global.nc.u64 %rd321, [%rd322];
	// end inline asm
	add.s64 	%rd324, %rd310, 12296;
	// begin inline asm
	ld.global.nc.u64 %rd459, [%rd324];
	// end inline asm
	cvt.u32.u64 	%r637, %rd321;
	add.s64 	%rd326, %rd310, 16384;
	// begin inline asm
	ld.global.nc.u64 %rd325, [%rd326];
	// end inline asm
	add.s64 	%rd328, %rd310, 16392;
	// begin inline asm
	ld.global.nc.u64 %rd460, [%rd328];
	// end inline asm
	cvt.u32.u64 	%r638, %rd325;
	setp.lt.s32 	%p63, %r652, %r634;
	@%p63 bra 	$L__BB10_156;
	setp.lt.s32 	%p64, %r634, %r652;
	setp.lt.s64 	%p65, %rd473, %rd456;
	or.pred  	%p66, %p64, %p65;
	selp.b32 	%r634, %r652, %r634, %p66;
	selp.b64 	%rd456, %rd473, %rd456, %p66;
$L__BB10_156:
	setp.lt.s32 	%p67, %r634, %r635;
	@%p67 bra 	$L__BB10_158;
	setp.lt.s32 	%p68, %r635, %r634;
	setp.lt.s64 	%p69, %rd456, %rd457;
	or.pred  	%p70, %p68, %p69;
	selp.b32 	%r635, %r634, %r635, %p70;
	selp.b64 	%rd457, %rd456, %rd457, %p70;
$L__BB10_158:
	setp.lt.s32 	%p71, %r635, %r636;
	@%p71 bra 	$L__BB10_160;
	setp.lt.s32 	%p72, %r636, %r635;
	setp.lt.s64 	%p73, %rd457, %rd458;
	or.pred  	%p74, %p72, %p73;
	selp.b32 	%r636, %r635, %r636, %p74;
	selp.b64 	%rd458, %rd457, %rd458, %p74;
$L__BB10_160:
	setp.lt.s32 	%p75, %r636, %r637;
	@%p75 bra 	$L__BB10_162;
	setp.lt.s32 	%p76, %r637, %r636;
	setp.lt.s64 	%p77, %rd458, %rd459;
	or.pred  	%p78, %p76, %p77;
	selp.b32 	%r637, %r636, %r637, %p78;
	selp.b64 	%rd459, %rd458, %rd459, %p78;
$L__BB10_162:
	setp.lt.s32 	%p79, %r637, %r638;
	@%p79 bra 	$L__BB10_164;
	setp.lt.s32 	%p80, %r638, %r637;
	setp.lt.s64 	%p81, %rd459, %rd460;
	or.pred  	%p82, %p80, %p81;
	selp.b32 	%r638, %r637, %r638, %p82;
	selp.b64 	%rd460, %rd459, %rd460, %p82;
$L__BB10_164:
	add.s64 	%rd452, %rd452, 1280;
	mov.u64 	%rd473, %rd460;
	mov.u32 	%r652, %r638;
$L__BB10_165:
	cvt.s64.s32 	%rd332, %r239;
	setp.ge.s64 	%p83, %rd452, %rd332;
	@%p83 bra 	$L__BB10_188;
	cvt.u32.u64 	%r171, %rd452;
	sub.s32 	%r172, %r239, %r171;
	setp.ge.s32 	%p84, %r108, %r172;
	@%p84 bra 	$L__BB10_188;
	not.b32 	%r242, %r108;
	add.s32 	%r243, %r239, %r242;
	sub.s32 	%r173, %r243, %r171;
	and.b32  	%r244, %r173, 768;
	setp.eq.s32 	%p85, %r244, 768;
	mov.u32 	%r644, %r108;
	@%p85 bra 	$L__BB10_173;
	ld.param.u64 	%rd394, [_ZN6thrust24THRUST_300001_SM_1000_NS8cuda_cub4core6detail13_kernel_agentINS1_8__reduce11ReduceAgentIPN4cuda3std3__45tupleIJilEEESC_SB_lNS1_9__extrema9arg_max_fIilNS9_4lessIiEEEEEEJSC_SC_iSH_EEEvDpT0__param_0];
	cvt.u64.u32 	%rd334, %r108;
	add.s64 	%rd335, %rd452, %rd334;
	shl.b64 	%rd336, %rd335, 4;
	add.s64 	%rd463, %rd394, %rd336;
	shr.u32 	%r245, %r173, 8;
	add.s32 	%r246, %r245, 1;
	and.b32  	%r247, %r246, 3;
	neg.s32 	%r640, %r247;
	mov.u32 	%r644, %r108;
$L__BB10_169:
	.pragma "nounroll";
	mov.u64 	%rd176, %rd473;
	mov.u32 	%r177, %r652;
	// begin inline asm
	ld.global.nc.u64 %rd337, [%rd463];
	// end inline asm
	add.s64 	%rd340, %rd463, 8;
	// begin inline asm
	ld.global.nc.u64 %rd339, [%rd340];
	// end inline asm
	cvt.u32.u64 	%r178, %rd337;
	setp.lt.s32 	%p86, %r177, %r178;
	mov.u32 	%r652, %r178;
	mov.u64 	%rd473, %rd339;
	@%p86 bra 	$L__BB10_172;
	setp.lt.s32 	%p87, %r178, %r177;
	mov.u32 	%r652, %r177;
	mov.u64 	%rd473, %rd176;
	@%p87 bra 	$L__BB10_172;
	setp.lt.s64 	%p88, %rd176, %rd339;
	selp.b32 	%r652, %r177, %r178, %p88;
	min.s64 	%rd473, %rd176, %rd339;
$L__BB10_172:
	add.s32 	%r644, %r644, 256;
	add.s64 	%rd463, %rd463, 4096;
	add.s32 	%r640, %r640, 1;
	setp.ne.s32 	%p89, %r640, 0;
	@%p89 bra 	$L__BB10_169;
$L__BB10_173:
	setp.lt.u32 	%p90, %r173, 768;
	@%p90 bra 	$L__BB10_188;
	ld.param.u64 	%rd395, [_ZN6thrust24THRUST_300001_SM_1000_NS8cuda_cub4core6detail13_kernel_agentINS1_8__reduce11ReduceAgentIPN4cuda3std3__45tupleIJilEEESC_SB_lNS1_9__extrema9arg_max_fIilNS9_4lessIiEEEEEEJSC_SC_iSH_EEEvDpT0__param_0];
	cvt.u64.u32 	%rd341, %r644;
	add.s64 	%rd342, %rd452, %rd341;
	shl.b64 	%rd343, %rd342, 4;
	add.s64 	%rd344, %rd343, %rd395;
	add.s64 	%rd468, %rd344, 12296;
$L__BB10_175:
	add.s64 	%rd346, %rd468, -12296;
	// begin inline asm
	ld.global.nc.u64 %rd345, [%rd346];
	// end inline asm
	add.s64 	%rd348, %rd468, -12288;
	// begin inline asm
	ld.global.nc.u64 %rd347, [%rd348];
	// end inline asm
	cvt.u32.u64 	%r188, %rd345;
	setp.lt.s32 	%p91, %r652, %r188;
	mov.u32 	%r649, %r188;
	mov.u64 	%rd470, %rd347;
	@%p91 bra 	$L__BB10_178;
	setp.lt.s32 	%p92, %r188, %r652;
	mov.u32 	%r649, %r652;
	mov.u64 	%rd470, %rd473;
	@%p92 bra 	$L__BB10_178;
	setp.lt.s64 	%p93, %rd473, %rd347;
	selp.b32 	%r649, %r652, %r188, %p93;
	min.s64 	%rd470, %rd473, %rd347;
$L__BB10_178:
	add.s64 	%rd350, %rd468, -8200;
	// begin inline asm
	ld.global.nc.u64 %rd349, [%rd350];
	// end inline asm
	add.s64 	%rd352, %rd468, -8192;
	// begin inline asm
	ld.global.nc.u64 %rd351, [%rd352];
	// end inline asm
	cvt.u32.u64 	%r191, %rd349;
	setp.lt.s32 	%p94, %r649, %r191;
	mov.u32 	%r650, %r191;
	mov.u64 	%rd471, %rd351;
	@%p94 bra 	$L__BB10_181;
	setp.lt.s32 	%p95, %r191, %r649;
	mov.u32 	%r650, %r649;
	mov.u64 	%rd471, %rd470;
	@%p95 bra 	$L__BB10_181;
	setp.lt.s64 	%p96, %rd470, %rd351;
	selp.b32 	%r650, %r649, %r191, %p96;
	min.s64 	%rd471, %rd470, %rd351;
$L__BB10_181:
	add.s64 	%rd354, %rd468, -4104;
	// begin inline asm
	ld.global.nc.u64 %rd353, [%rd354];
	// end inline asm
	add.s64 	%rd356, %rd468, -4096;
	// begin inline asm
	ld.global.nc.u64 %rd355, [%rd356];
	// end inline asm
	cvt.u32.u64 	%r194, %rd353;
	setp.lt.s32 	%p97, %r650, %r194;
	mov.u32 	%r651, %r194;
	mov.u64 	%rd472, %rd355;
	@%p97 bra 	$L__BB10_184;
	setp.lt.s32 	%p98, %r194, %r650;
	mov.u32 	%r651, %r650;
	mov.u64 	%rd472, %rd471;
	@%p98 bra 	$L__BB10_184;
	setp.lt.s64 	%p99, %rd471, %rd355;
	selp.b32 	%r651, %r650, %r194, %p99;
	min.s64 	%rd472, %rd471, %rd355;
$L__BB10_184:
	add.s64 	%rd358, %rd468, -8;
	// begin inline asm
	ld.global.nc.u64 %rd357, [%rd358];
	// end inline asm
	// begin inline asm
	ld.global.nc.u64 %rd359, [%rd468];
	// end inline asm
	cvt.u32.u64 	%r197, %rd357;
	setp.lt.s32 	%p100, %r651, %r197;
	mov.u32 	%r652, %r197;
	mov.u64 	%rd473, %rd359;
	@%p100 bra 	$L__BB10_187;
	setp.lt.s32 	%p101, %r197, %r651;
	mov.u32 	%r652, %r651;
	mov.u64 	%rd473, %rd472;
	@%p101 bra 	$L__BB10_187;
	setp.lt.s64 	%p102, %rd472, %rd359;
	selp.b32 	%r652, %r651, %r197, %p102;
	min.s64 	%rd473, %rd472, %rd359;
$L__BB10_187:
	add.s32 	%r644, %r644, 1024;
	add.s64 	%rd468, %rd468, 16384;
	setp.lt.s32 	%p103, %r644, %r172;
	@%p103 bra 	$L__BB10_175;
$L__BB10_188:
	// begin inline asm
	mov.u32 %r248, %laneid;
	// end inline asm
	mov.b32 	%r266, 1;
	mov.b32 	%r267, 31;
	mov.b32 	%r268, -1;
	// begin inline asm
	shfl.sync.down.b32 %r249, %r652, %r266, %r267, %r268;
	// end inline asm
	// begin inline asm
	shfl.sync.down.b32 %r254, %r255, %r266, %r267, %r268;
	// end inline asm
	mov.b64 	{%r260, %r265}, %rd473;
	// begin inline asm
	shfl.sync.down.b32 %r259, %r260, %r266, %r267, %r268;
	// end inline asm
	// begin inline asm
	shfl.sync.down.b32 %r264, %r265, %r266, %r267, %r268;
	// end inline asm
	mov.b64 	%rd200, {%r259, %r264};
	setp.gt.s32 	%p104, %r248, 30;
	mov.u32 	%r654, %r652;
	mov.u64 	%rd475, %rd473;
	@%p104 bra 	$L__BB10_192;
	setp.lt.s32 	%p105, %r652, %r249;
	mov.u32 	%r654, %r249;
	mov.u64 	%rd475, %rd200;
	@%p105 bra 	$L__BB10_192;
	setp.lt.s32 	%p106, %r249, %r652;
	mov.u32 	%r654, %r652;
	mov.u64 	%rd475, %rd473;
	@%p106 bra 	$L__BB10_192;
	setp.lt.s64 	%p107, %rd473, %rd200;
	selp.b32 	%r654, %r652, %r249, %p107;
	min.s64 	%rd475, %rd473, %rd200;
$L__BB10_192:
	mov.b32 	%r286, 2;
	mov.b32 	%r287, 31;
	mov.b32 	%r288, -1;
	// begin inline asm
	shfl.sync.down.b32 %r269, %r654, %r286, %r287, %r288;
	// end inline asm
	// begin inline asm
	shfl.sync.down.b32 %r274, %r275, %r286, %r287, %r288;
	// end inline asm
	mov.b64 	{%r280, %r285}, %rd475;
	// begin inline asm
	shfl.sync.down.b32 %r279, %r280, %r286, %r287, %r288;
	// end inline asm
	// begin inline asm
	shfl.sync.down.b32 %r284, %r285, %r286, %r287, %r288;
	// end inline asm
	mov.b64 	%rd203, {%r279, %r284};
	setp.gt.s32 	%p108, %r248, 29;
	mov.u32 	%r655, %r654;
	mov.u64 	%rd476, %rd475;
	@%p108 bra 	$L__BB10_196;
	setp.lt.s32 	%p109, %r654, %r269;
	mov.u32 	%r655, %r269;
	mov.u64 	%rd476, %rd203;
	@%p109 bra 	$L__BB10_196;
	setp.lt.s32 	%p110, %r269, %r654;
	mov.u32 	%r655, %r654;
	mov.u64 	%rd476, %rd475;
	@%p110 bra 	$L__BB10_196;
	setp.lt.s64 	%p111, %rd475, %rd203;
	selp.b32 	%r655, %r654, %r269, %p111;
	min.s64 	%rd476, %rd475, %rd203;
$L__BB10_196:
	mov.b32 	%r306, 4;
	mov.b32 	%r307, 31;
	mov.b32 	%r308, -1;
	// begin inline asm
	shfl.sync.down.b32 %r289, %r655, %r306, %r307, %r308;
	// end inline asm
	// begin inline asm
	shfl.sync.down.b32 %r294, %r295, %r306, %r307, %r308;
	// end inline asm
	mov.b64 	{%r300, %r305}, %rd476;
	// begin inline asm
	shfl.sync.down.b32 %r299, %r300, %r306, %r307, %r308;
	// end inline asm
	// begin inline asm
	shfl.sync.down.b32 %r304, %r305, %r306, %r307, %r308;
	// end inline asm
	mov.b64 	%rd206, {%r299, %r304};
	setp.gt.s32 	%p112, %r248, 27;
	mov.u32 	%r656, %r655;
	mov.u64 	%rd477, %rd476;
	@%p112 bra 	$L__BB10_200;
	setp.lt.s32 	%p113, %r655, %r289;
	mov.u32 	%r656, %r289;
	mov.u64 	%rd477, %rd206;
	@%p113 bra 	$L__BB10_200;
	setp.lt.s32 	%p114, %r289, %r655;
	mov.u32 	%r656, %r655;
	mov.u64 	%rd477, %rd476;
	@%p114 bra 	$L__BB10_200;
	setp.lt.s64 	%p115, %rd476, %rd206;
	selp.b32 	%r656, %r655, %r289, %p115;
	min.s64 	%rd477, %rd476, %rd206;
$L__BB10_200:
	mov.b32 	%r326, 8;
	mov.b32 	%r327, 31;
	mov.b32 	%r328, -1;
	// begin inline asm
	shfl.sync.down.b32 %r309, %r656, %r326, %r327, %r328;
	// end inline asm
	// begin inline asm
	shfl.sync.down.b32 %r314, %r315, %r326, %r327, %r328;
	// end inline asm
	mov.b64 	{%r320, %r325}, %rd477;
	// begin inline asm
	shfl.sync.down.b32 %r319, %r320, %r326, %r327, %r328;
	// end inline asm
	// begin inline asm
	shfl.sync.down.b32 %r324, %r325, %r326, %r327, %r328;
	// end inline asm
	mov.b64 	%rd209, {%r319, %r324};
	setp.gt.s32 	%p116, %r248, 23;
	mov.u32 	%r657, %r656;
	mov.u64 	%rd478, %rd477;
	@%p116 bra 	$L__BB10_204;
	setp.lt.s32 	%p117, %r656, %r309;
	mov.u32 	%r657, %r309;
	mov.u64 	%rd478, %rd209;
	@%p117 bra 	$L__BB10_204;
	setp.lt.s32 	%p118, %r309, %r656;
	mov.u32 	%r657, %r656;
	mov.u64 	%rd478, %rd477;
	@%p118 bra 	$L__BB10_204;
	setp.lt.s64 	%p119, %rd477, %rd209;
	selp.b32 	%r657, %r656, %r309, %p119;
	min.s64 	%rd478, %rd477, %rd209;
$L__BB10_204:
	mov.b32 	%r346, 16;
	mov.b32 	%r347, 31;
	mov.b32 	%r348, -1;
	// begin inline asm
	shfl.sync.down.b32 %r329, %r657, %r346, %r347, %r348;
	// end inline asm
	// begin inline asm
	shfl.sync.down.b32 %r334, %r335, %r346, %r347, %r348;
	// end inline asm
	mov.b64 	{%r340, %r345}, %rd478;
	// begin inline asm
	shfl.sync.down.b32 %r339, %r340, %r346, %r347, %r348;
	// end inline asm
	// begin inline asm
	shfl.sync.down.b32 %r344, %r345, %r346, %r347, %r348;
	// end inline asm
	mov.b64 	%rd212, {%r339, %r344};
	setp.gt.s32 	%p120, %r248, 15;
	mov.u32 	%r665, %r657;
	mov.u64 	%rd486, %rd478;
	@%p120 bra 	$L__BB10_208;
	setp.lt.s32 	%p121, %r657, %r329;
	mov.u32 	%r665, %r329;
	mov.u64 	%rd486, %rd212;
	@%p121 bra 	$L__BB10_208;
	setp.lt.s32 	%p122, %r329, %r657;
	mov.u32 	%r665, %r657;
	mov.u64 	%rd486, %rd478;
	@%p122 bra 	$L__BB10_208;
	setp.lt.s64 	%p123, %rd478, %rd212;
	selp.b32 	%r665, %r657, %r329, %p123;
	min.s64 	%rd486, %rd478, %rd212;
$L__BB10_208:
	setp.ne.s32 	%p124, %r248, 0;
	@%p124 bra 	$L__BB10_210;
	shr.u32 	%r349, %r108, 1;
	and.b32  	%r350, %r349, 496;
	mov.u32 	%r351, _ZN6thrust24THRUST_300001_SM_1000_NS8cuda_cub4core6detail5shmemE;
	add.s32 	%r352, %r351, %r350;
	st.shared.u32 	[%r352+8], %r665;
	st.shared.u64 	[%r352+16], %rd486;
$L__BB10_210:
	bar.sync 	0;
	setp.ne.s32 	%p125, %r108, 0;
	@%p125 bra 	$L__BB10_232;
	ld.shared.u32 	%r218, [_ZN6thrust24THRUST_300001_SM_1000_NS8cuda_cub4core6detail5shmemE+24];
	ld.shared.u64 	%rd215, [_ZN6thrust24THRUST_300001_SM_1000_NS8cuda_cub4core6detail5shmemE+32];
	setp.lt.s32 	%p126, %r665, %r218;
	mov.u32 	%r659, %r218;
	mov.u64 	%rd480, %rd215;
	@%p126 bra 	$L__BB10_214;
	setp.lt.s32 	%p127, %r218, %r665;
	mov.u32 	%r659, %r665;
	mov.u64 	%rd480, %rd486;
	@%p127 bra 	$L__BB10_214;
	setp.lt.s64 	%p128, %rd486, %rd215;
	selp.b32 	%r659, %r665, %r218, %p128;
	min.s64 	%rd480, %rd486, %rd215;
$L__BB10_214:
	ld.shared.u32 	%r221, [_ZN6thrust24THRUST_300001_SM_1000_NS8cuda_cub4core6detail5shmemE+40];
	ld.shared.u64 	%rd218, [_ZN6thrust24THRUST_300001_SM_1000_NS8cuda_cub4core6detail5shmemE+48];
	setp.lt.s32 	%p129, %r659, %r221;
	mov.u32 	%r660, %r221;
	mov.u64 	%rd481, %rd218;
	@%p129 bra 	$L__BB10_217;
	setp.lt.s32 	%p130, %r221, %r659;
	mov.u32 	%r660, %r659;
	mov.u64 	%rd481, %rd480;
	@%p130 bra 	$L__BB10_217;
	setp.lt.s64 	%p131, %rd480, %rd218;
	selp.b32 	%r660, %r659, %r221, %p131;
	min.s64 	%rd481, %rd480, %rd218;
$L__BB10_217:
	ld.shared.u32 	%r224, [_ZN6thrust24THRUST_300001_SM_1000_NS8cuda_cub4core6detail5shmemE+56];
	ld.shared.u64 	%rd221, [_ZN6thrust24THRUST_300001_SM_1000_NS8cuda_cub4core6detail5shmemE+64];
	setp.lt.s32 	%p132, %r660, %r224;
	mov.u32 	%r661, %r224;
	mov.u64 	%rd482, %rd221;
	@%p132 bra 	$L__BB10_220;
	setp.lt.s32 	%p133, %r224, %r660;
	mov.u32 	%r661, %r660;
	mov.u64 	%rd482, %rd481;
	@%p133 bra 	$L__BB10_220;
	setp.lt.s64 	%p134, %rd481, %rd221;
	selp.b32 	%r661, %r660, %r224, %p134;
	min.s64 	%rd482, %rd481, %rd221;
$L__BB10_220:
	ld.shared.u32 	%r227, [_ZN6thrust24THRUST_300001_SM_1000_NS8cuda_cub4core6detail5shmemE+72];
	ld.shared.u64 	%rd224, [_ZN6thrust24THRUST_300001_SM_1000_NS8cuda_cub4core6detail5shmemE+80];
	setp.lt.s32 	%p135, %r661, %r227;
	mov.u32 	%r662, %r227;
	mov.u64 	%rd483, %rd224;
	@%p135 bra 	$L__BB10_223;
	setp.lt.s32 	%p136, %r227, %r661;
	mov.u32 	%r662, %r661;
	mov.u64 	%rd483, %rd482;
	@%p136 bra 	$L__BB10_223;
	setp.lt.s64 	%p137, %rd482, %rd224;
	selp.b32 	%r662, %r661, %r227, %p137;
	min.s64 	%rd483, %rd482, %rd224;
$L__BB10_223:
	ld.shared.u32 	%r230, [_ZN6thrust24THRUST_300001_SM_1000_NS8cuda_cub4core6detail5shmemE+88];
	ld.shared.u64 	%rd227, [_ZN6thrust24THRUST_300001_SM_1000_NS8cuda_cub4core6detail5shmemE+96];
	setp.lt.s32 	%p138, %r662, %r230;
	mov.u32 	%r663, %r230;
	mov.u64 	%rd484, %rd227;
	@%p138 bra 	$L__BB10_226;
	setp.lt.s32 	%p139, %r230, %r662;
	mov.u32 	%r663, %r662;
	mov.u64 	%rd484, %rd483;
	@%p139 bra 	$L__BB10_226;
	setp.lt.s64 	%p140, %rd483, %rd227;
	selp.b32 	%r663, %r662, %r230, %p140;
	min.s64 	%rd484, %rd483, %rd227;
$L__BB10_226:
	ld.shared.u32 	%r233, [_ZN6thrust24THRUST_300001_SM_1000_NS8cuda_cub4core6detail5shmemE+104];
	ld.shared.u64 	%rd230, [_ZN6thrust24THRUST_300001_SM_1000_NS8cuda_cub4core6detail5shmemE+112];
	setp.lt.s32 	%p141, %r663, %r233;
	mov.u32 	%r664, %r233;
	mov.u64 	%rd485, %rd230;
	@%p141 bra 	$L__BB10_229;
	setp.lt.s32 	%p142, %r233, %r663;
	mov.u32 	%r664, %r663;
	mov.u64 	%rd485, %rd484;
	@%p142 bra 	$L__BB10_229;
	setp.lt.s64 	%p143, %rd484, %rd230;
	selp.b32 	%r664, %r663, %r233, %p143;
	min.s64 	%rd485, %rd484, %rd230;
$L__BB10_229:
	ld.shared.u32 	%r236, [_ZN6thrust24THRUST_300001_SM_1000_NS8cuda_cub4core6detail5shmemE+120];
	ld.shared.u64 	%rd233, [_ZN6thrust24THRUST_300001_SM_1000_NS8cuda_cub4core6detail5shmemE+128];
	setp.lt.s32 	%p144, %r664, %r236;
	mov.u32 	%r665, %r236;
	mov.u64 	%rd486, %rd233;
	@%p144 bra 	$L__BB10_232;
	setp.lt.s32 	%p145, %r236, %r664;
	mov.u32 	%r665, %r664;
	mov.u64 	%rd486, %rd485;
	@%p145 bra 	$L__BB10_232;
	setp.lt.s64 	%p146, %rd485, %rd233;
	selp.b32 	%r665, %r664, %r236, %p146;
	min.s64 	%rd486, %rd485, %rd233;
$L__BB10_232:
	mov.u32 	%r578, %tid.x;
	setp.ne.s32 	%p263, %r578, 0;
	@%p263 bra 	$L__BB10_234;
	ld.param.u64 	%rd399, [_ZN6thrust24THRUST_300001_SM_1000_NS8cuda_cub4core6detail13_kernel_agentINS1_8__reduce11ReduceAgentIPN4cuda3std3__45tupleIJilEEESC_SB_lNS1_9__extrema9arg_max_fIilNS9_4lessIiEEEEEEJSC_SC_iSH_EEEvDpT0__param_1];
	cvta.to.global.u64 	%rd390, %rd399;
	st.global.u32 	[%rd390], %r665;
	st.global.u64 	[%rd390+8], %rd486;
$L__BB10_234:
	ret;

}
	// .globl	_ZN3cub18CUB_300001_SM_10006detail11EmptyKernelIvEEvv
.visible .entry _ZN3cub18CUB_300001_SM_10006detail11EmptyKernelIvEEvv()
{


	ret;

}


// ===== COMPILED SASS (sm_100) =====

	.target	sm_100

	.elftype	@"ET_EXEC"


//--------------------- .note.nv.tkinfo           --------------------------
	.section	.note.nv.tkinfo,"",@"SHT_NOTE"
	.sectionflags	@"SHF_NOTE_NV_TKINFO"
	.tkinfo
        /*0018*/ 	.word	0x00000002
        /*0030*/ 	.string	""
        /*0030*/ 	.string	"ptxas"
        /*0030*/ 	.string	"Cuda compilation tools, release 13.0, V13.0.88"
        /*0030*/ 	.string	"Build cuda_13.0.r13.0/compiler.36424714_0"
        /*0030*/ 	.string	"-arch sm_100 -m 64 "



//--------------------- .note.nv.cuinfo           --------------------------
	.section	.note.nv.cuinfo,"",@"SHT_NOTE"
	.sectionflags	@"SHF_NOTE_NV_CUINFO"
        /*0018*/ 	.short	0x0002
        /*001a*/ 	.short	0x0064
        /*001c*/ 	.short	0x0082
	.zero		2


//--------------------- .nv.info                  --------------------------
	.section	.nv.info,"",@"SHT_CUDA_INFO"
	.align	4


	//----- nvinfo : EIATTR_REGCOUNT
	.align		4
        /*0000*/ 	.byte	0x04, 0x2f
        /*0002*/ 	.short	(.L_46 - .L_45)
	.align		4
.L_45:
        /*0004*/ 	.word	index@(_Z17getSkAndRkMaxSizePiS_S_S_S_i)
        /*0008*/ 	.word	0x00000020


	//----- nvinfo : EIATTR_FRAME_SIZE
	.align		4
.L_46:
        /*000c*/ 	.byte	0x04, 0x11
        /*000e*/ 	.short	(.L_48 - .L_47)
	.align		4
.L_47:
        /*0010*/ 	.word	index@(_Z17getSkAndRkMaxSizePiS_S_S_S_i)
        /*0014*/ 	.word	0x00000000


	//----- nvinfo : EIATTR_REGCOUNT
	.align		4
.L_48:
        /*0018*/ 	.byte	0x04, 0x2f
        /*001a*/ 	.short	(.L_50 - .L_49)
	.align		4
.L_49:
        /*001c*/ 	.word	index@(_Z16extractSubMatrixPdPiS0_S0_S0_S0_S0_S0_S_iii)
        /*0020*/ 	.word	0x0000001e


	//----- nvinfo : EIATTR_FRAME_SIZE
	.align		4
.L_50:
        /*0024*/ 	.byte	0x04, 0x11
        /*0026*/ 	.short	(.L_52 - .L_51)
	.align		4
.L_51:
        /*0028*/ 	.word	index@($_Z16extractSubMatrixPdPiS0_S0_S0_S0_S0_S0_S_iii$_Z9quicksortPiii)
        /*002c*/ 	.word	0x00000000


	//----- nvinfo : EIATTR_FRAME_SIZE
	.align		4
.L_52:
        /*0030*/ 	.byte	0x04, 0x11
        /*0032*/ 	.short	(.L_54 - .L_53)
	.align		4
.L_53:
        /*0034*/ 	.word	index@(_Z16extractSubMatrixPdPiS0_S0_S0_S0_S0_S0_S_iii)
        /*0038*/ 	.word	0x00000000


	//----- nvinfo : EIATTR_REGCOUNT
	.align		4
.L_54:
        /*003c*/ 	.byte	0x04, 0x2f
        /*003e*/ 	.short	(.L_56 - .L_55)
	.align		4
.L_55:
        /*0040*/ 	.word	index@(_ZN6thrust24THRUST_300001_SM_1000_NS8cuda_cub4core6detail13_kernel_agentINS1_8__reduce11ReduceAgentINS0_12zip_iteratorIN4cuda3std3__45tupleIJNS0_10device_ptrIiEENS0_17counting_iteratorIlNS0_11use_defaultESF_SF_EEEEEEEPNSB_IJilEEESJ_iNS1_9__extrema9arg_max_fIilNSA_4lessIiEEEEEEJSI_SK_iSP_EEEvDpT0_)
        /*0044*/ 	.word	0x0000001c


	//----- nvinfo : EIATTR_FRAME_SIZE
	.align		4
.L_56:
        /*0048*/ 	.byte	0x04, 0x11
        /*004a*/ 	.short	(.L_58 - .L_57)
	.align		4
.L_57:
        /*004c*/ 	.word	index@(_ZN6thrust24THRUST_300001_SM_1000_NS8cuda_cub4core6detail13_kernel_agentINS1_8__reduce11ReduceAgentINS0_12zip_iteratorIN4cuda3std3__45tupleIJNS0_10device_ptrIiEENS0_17counting_iteratorIlNS0_11use_defaultESF_SF_EEEEEEEPNSB_IJilEEESJ_iNS1_9__extrema9arg_max_fIilNSA_4lessIiEEEEEEJSI_SK_iSP_EEEvDpT0_)
        /*0050*/ 	.word	0x00000000


	//----- nvinfo : EIATTR_REGCOUNT
	.align		4
.L_58:
        /*0054*/ 	.byte	0x04, 0x2f
        /*0056*/ 	.short	(.L_60 - .L_59)
	.align		4
.L_59:
        /*0058*/ 	.word	index@(_ZN6thrust24THRUST_300001_SM_1000_NS8cuda_cub4core6detail13_kernel_agentINS1_8__reduce11ReduceAgentINS0_12zip_iteratorIN4cuda3std3__45tupleIJNS0_10device_ptrIiEENS0_17counting_iteratorIlNS0_11use_defaultESF_SF_EEEEEEEPNSB_IJilEEESJ_iNS1_9__extrema9arg_max_fIilNSA_4lessIiEEEEEEJSI_SK_iN3cub18CUB_300001_SM_100013GridEvenShareIiEENSS_9GridQueueIjEESP_EEEvDpT0_)
        /*005c*/ 	.word	0x0000001d


	//----- nvinfo : EIATTR_FRAME_SIZE
	.align		4
.L_60:
        /*0060*/ 	.byte	0x04, 0x11
        /*0062*/ 	.short	(.L_62 - .L_61)
	.align		4
.L_61:
        /*0064*/ 	.word	index@(_ZN6thrust24THRUST_300001_SM_1000_NS8cuda_cub4core6detail13_kernel_agentINS1_8__reduce11ReduceAgentINS0_12zip_iteratorIN4cuda3std3__45tupleIJNS0_10device_ptrIiEENS0_17counting_iteratorIlNS0_11use_defaultESF_SF_EEEEEEEPNSB_IJilEEESJ_iNS1_9__extrema9arg_max_fIilNSA_4lessIiEEEEEEJSI_SK_iN3cub18CUB_300001_SM_100013GridEvenShareIiEENSS_9GridQueueIjEESP_EEEvDpT0_)
        /*0068*/ 	.word	0x00000000


	//----- nvinfo : EIATTR_REGCOUNT
	.align		4
.L_62:
        /*006c*/ 	.byte	0x04, 0x2f
        /*006e*/ 	.short	(.L_64 - .L_63)
	.align		4
.L_63:
        /*0070*/ 	.word	index@(_ZN6thrust24THRUST_300001_SM_1000_NS8cuda_cub4core6detail13_kernel_agentINS1_8__reduce10DrainAgentIiEEJN3cub18CUB_300001_SM_10009GridQueueIjEEiEEEvDpT0_)
        /*0074*/ 	.word	0x00000008


	//----- nvinfo : EIATTR_FRAME_SIZE
	.align		4
.L_64:
        /*0078*/ 	.byte	0x04, 0x11
        /*007a*/ 	.short	(.L_66 - .L_65)
	.align		4
.L_65:
        /*007c*/ 	.word	index@(_ZN6thrust24THRUST_300001_SM_1000_NS8cuda_cub4core6detail13_kernel_agentINS1_8__reduce10DrainAgentIiEEJN3cub18CUB_300001_SM_10009GridQueueIjEEiEEEvDpT0_)
        /*0080*/ 	.word	0x00000000


	//----- nvinfo : EIATTR_REGCOUNT
	.align		4
.L_66:
        /*0084*/ 	.byte	0x04, 0x2f
        /*0086*/ 	.short	(.L_68 - .L_67)
	.align		4
.L_67:
        /*0088*/ 	.word	index@(_ZN6thrust24THRUST_300001_SM_1000_NS8cuda_cub4core6detail13_kernel_agentINS1_8__reduce11ReduceAgentIPN4cuda3std3__45tupleIJilEEESC_SB_iNS1_9__extrema9arg_max_fIilNS9_4lessIiEEEEEEJSC_SC_iSH_EEEvDpT0_)
        /*008c*/ 	.word	0x00000020


	//----- nvinfo : EIATTR_FRAME_SIZE
	.align		4
.L_68:
        /*0090*/ 	.byte	0x04, 0x11
        /*0092*/ 	.short	(.L_70 - .L_69)
	.align		4
.L_69:
        /*0094*/ 	.word	index@(_ZN6thrust24THRUST_300001_SM_1000_NS8cuda_cub4core6detail13_kernel_agentINS1_8__reduce11ReduceAgentIPN4cuda3std3__45tupleIJilEEESC_SB_iNS1_9__extrema9arg_max_fIilNS9_4lessIiEEEEEEJSC_SC_iSH_EEEvDpT0_)
        /*0098*/ 	.word	0x00000000


	//----- nvinfo : EIATTR_REGCOUNT
	.align		4
.L_70:
        /*009c*/ 	.byte	0x04, 0x2f
        /*009e*/ 	.short	(.L_72 - .L_71)
	.align		4
.L_71:
        /*00a0*/ 	.word	index@(_ZN6thrust24THRUST_300001_SM_1000_NS8cuda_cub4core6detail13_kernel_agentINS1_8__reduce11ReduceAgentINS0_12zip_iteratorIN4cuda3std3__45tupleIJNS0_10device_ptrIiEENS0_17counting_iteratorIlNS0_11use_defaultESF_SF_EEEEEEEPNSB_IJilEEESJ_lNS1_9__extrema9arg_max_fIilNSA_4lessIiEEEEEEJSI_SK_lSP_EEEvDpT0_)
        /*00a4*/ 	.word	0x0000001c


	//----- nvinfo : EIATTR_FRAME_SIZE
	.align		4
.L_72:
        /*00a8*/ 	.byte	0x04, 0x11
        /*00aa*/ 	.short	(.L_74 - .L_73)
	.align		4
.L_73:
        /*00ac*/ 	.word	index@(_ZN6thrust24THRUST_300001_SM_1000_NS8cuda_cub4core6detail13_kernel_agentINS1_8__reduce11ReduceAgentINS0_12zip_iteratorIN4cuda3std3__45tupleIJNS0_10device_ptrIiEENS0_17counting_iteratorIlNS0_11use_defaultESF_SF_EEEEEEEPNSB_IJilEEESJ_lNS1_9__extrema9arg_max_fIilNSA_4lessIiEEEEEEJSI_SK_lSP_EEEvDpT0_)
        /*00b0*/ 	.word	0x00000000


	//----- nvinfo : EIATTR_REGCOUNT
	.align		4
.L_74:
        /*00b4*/ 	.byte	0x04, 0x2f
        /*00b6*/ 	.short	(.L_76 - .L_75)
	.align		4
.L_75:
        /*00b8*/ 	.word	index@(_ZN6thrust24THRUST_300001_SM_1000_NS8cuda_cub4core6detail13_kernel_agentINS1_8__reduce11ReduceAgentINS0_12zip_iteratorIN4cuda3std3__45tupleIJNS0_10device_ptrIiEENS0_17counting_iteratorIlNS0_11use_defaultESF_SF_EEEEEEEPNSB_IJilEEESJ_lNS1_9__extrema9arg_max_fIilNSA_4lessIiEEEEEEJSI_SK_lN3cub18CUB_300001_SM_100013GridEvenShareIlEENSS_9GridQueueIyEESP_EEEvDpT0_)
        /*00bc*/ 	.word	0x0000001e


	//----- nvinfo : EIATTR_FRAME_SIZE
	.align		4
.L_76:
        /*00c0*/ 	.byte	0x04, 0x11
        /*00c2*/ 	.short	(.L_78 - .L_77)
	.align		4
.L_77:
        /*00c4*/ 	.word	index@(_ZN6thrust24THRUST_300001_SM_1000_NS8cuda_cub4core6detail13_kernel_agentINS1_8__reduce11ReduceAgentINS0_12zip_iteratorIN4cuda3std3__45tupleIJNS0_10device_ptrIiEENS0_17counting_iteratorIlNS0_11use_defaultESF_SF_EEEEEEEPNSB_IJilEEESJ_lNS1_9__extrema9arg_max_fIilNSA_4lessIiEEEEEEJSI_SK_lN3cub18CUB_300001_SM_100013GridEvenShareIlEENSS_9GridQueueIyEESP_EEEvDpT0_)
        /*00c8*/ 	.word	0x00000000


	//----- nvinfo : EIATTR_REGCOUNT
	.align		4
.L_78:
        /*00cc*/ 	.byte	0x04, 0x2f
        /*00ce*/ 	.short	(.L_80 - .L_79)
	.align		4
.L_79:
        /*00d0*/ 	.word	index@(_ZN6thrust24THRUST_300001_SM_1000_NS8cuda_cub4core6detail13_kernel_agentINS1_8__reduce10DrainAgentIlEEJN3cub18CUB_300001_SM_10009GridQueueIyEElEEEvDpT0_)
        /*00d4*/ 	.word	0x00000008


	//----- nvinfo : EIATTR_FRAME_SIZE
	.align		4
.L_80:
        /*00d8*/ 	.byte	0x04, 0x11
        /*00da*/ 	.short	(.L_82 - .L_81)
	.align		4
.L_81:
        /*00dc*/ 	.word	index@(_ZN6thrust24THRUST_300001_SM_1000_NS8cuda_cub4core6detail13_kernel_agentINS1_8__reduce10DrainAgentIlEEJN3cub18CUB_300001_SM_10009GridQueueIyEElEEEvDpT0_)
        /*00e0*/ 	.word	0x00000000


	//----- nvinfo : EIATTR_REGCOUNT
	.align		4
.L_82:
        /*00e4*/ 	.byte	0x04, 0x2f
        /*00e6*/ 	.short	(.L_84 - .L_83)
	.align		4
.L_83:
        /*00e8*/ 	.word	index@(_ZN6thrust24THRUST_300001_SM_1000_NS8cuda_cub4core6detail13_kernel_agentINS1_8__reduce11ReduceAgentIPN4cuda3std3__45tupleIJilEEESC_SB_lNS1_9__extrema9arg_max_fIilNS9_4lessIiEEEEEEJSC_SC_iSH_EEEvDpT0_)
        /*00ec*/ 	.word	0x00000020


	//----- nvinfo : EIATTR_FRAME_SIZE
	.align		4
.L_84:
        /*00f0*/ 	.byte	0x04, 0x11
        /*00f2*/ 	.short	(.L_86 - .L_85)
	.align		4
.L_85:
        /*00f4*/ 	.word	index@(_ZN6thrust24THRUST_300001_SM_1000_NS8cuda_cub4core6detail13_kernel_agentINS1_8__reduce11ReduceAgentIPN4cuda3std3__45tupleIJilEEESC_SB_lNS1_9__extrema9arg_max_fIilNS9_4lessIiEEEEEEJSC_SC_iSH_EEEvDpT0_)
        /*00f8*/ 	.word	0x00000000


	//----- nvinfo : EIATTR_REGCOUNT
	.align		4
.L_86:
        /*00fc*/ 	.byte	0x04, 0x2f
        /*00fe*/ 	.short	(.L_88 - .L_87)
	.align		4
.L_87:
        /*0100*/ 	.word	index@(_ZN3cub18CUB_300001_SM_10006detail11EmptyKernelIvEEvv)
        /*0104*/ 	.word	0x00000004


	//----- nvinfo : EIATTR_FRAME_SIZE
	.align		4
.L_88:
        /*0108*/ 	.byte	0x04, 0x11
        /*010a*/ 	.short	(.L_90 - .L_89)
	.align		4
.L_89:
        /*010c*/ 	.word	index@(_ZN3cub18CUB_300001_SM_10006detail11EmptyKernelIvEEvv)
        /*0110*/ 	.word	0x00000000


	//----- nvinfo : EIATTR_MIN_STACK_SIZE
	.align		4
.L_90:
        /*0114*/ 	.byte	0x04, 0x12
        /*0116*/ 	.short	(.L_92 - .L_91)
	.align		4
.L_91:
        /*0118*/ 	.word	index@(_ZN3cub18CUB_300001_SM_10006detail11EmptyKernelIvEEvv)
        /*011c*/ 	.word	0x00000000


	//----- nvinfo : EIATTR_MIN_STACK_SIZE
	.align		4
.L_92:
        /*0120*/ 	.byte	0x04, 0x12
        /*0122*/ 	.short	(.L_94 - .L_93)
	.align		4
.L_93:
        /*0124*/ 	.word	index@(_ZN6thrust24THRUST_300001_SM_1000_NS8cuda_cub4core6detail13_kernel_agentINS1_8__reduce11ReduceAgentIPN4cuda3std3__45tupleIJilEEESC_SB_lNS1_9__extrema9arg_max_fIilNS9_4lessIiEEEEEEJSC_SC_iSH_EEEvDpT0_)
        /*0128*/ 	.word	0x00000000


	//----- nvinfo : EIATTR_MIN_STACK_SIZE
	.align		4
.L_94:
        /*012c*/ 	.byte	0x04, 0x12
        /*012e*/ 	.short	(.L_96 - .L_95)
	.align		4
.L_95:
        /*0130*/ 	.word	index@(_ZN6thrust24THRUST_300001_SM_1000_NS8cuda_cub4core6detail13_kernel_agentINS1_8__reduce10DrainAgentIlEEJN3cub18CUB_300001_SM_10009GridQueueIyEElEEEvDpT0_)
        /*0134*/ 	.word	0x00000000


	//----- nvinfo : EIATTR_MIN_STACK_SIZE
	.align		4
.L_96:
        /*0138*/ 	.byte	0x04, 0x12
        /*013a*/ 	.short	(.L_98 - .L_97)
	.align		4
.L_97:
        /*013c*/ 	.word	index@(_ZN6thrust24THRUST_300001_SM_1000_NS8cuda_cub4core6detail13_kernel_agentINS1_8__reduce11ReduceAgentINS0_12zip_iteratorIN4cuda3std3__45tupleIJNS0_10device_ptrIiEENS0_17counting_iteratorIlNS0_11use_defaultESF_SF_EEEEEEEPNSB_IJilEEESJ_lNS1_9__extrema9arg_max_fIilNSA_4lessIiEEEEEEJSI_SK_lN3cub18CUB_300001_SM_100013GridEvenShareIlEENSS_9GridQueueIyEESP_EEEvDpT0_)
        /*0140*/ 	.word	0x00000000


	//----- nvinfo : EIATTR_MIN_STACK_SIZE
	.align		4
.L_98:
        /*0144*/ 	.byte	0x04, 0x12
        /*0146*/ 	.short	(.L_100 - .L_99)
	.align		4
.L_99:
        /*0148*/ 	.word	index@(_ZN6thrust24THRUST_300001_SM_1000_NS8cuda_cub4core6detail13_kernel_agentINS1_8__reduce11ReduceAgentINS0_12zip_iteratorIN4cuda3std3__45tupleIJNS0_10device_ptrIiEENS0_17counting_iteratorIlNS0_11use_defaultESF_SF_EEEEEEEPNSB_IJilEEESJ_lNS1_9__extrema9arg_max_fIilNSA_4lessIiEEEEEEJSI_SK_lSP_EEEvDpT0_)
        /*014c*/ 	.word	0x00000000


	//----- nvinfo : EIATTR_MIN_STACK_SIZE
	.align		4
.L_100:
        /*0150*/ 	.byte	0x04, 0x12
        /*0152*/ 	.short	(.L_102 - .L_101)
	.align		4
.L_101:
        /*0154*/ 	.word	index@(_ZN6thrust24THRUST_300001_SM_1000_NS8cuda_cub4core6detail13_kernel_agentINS1_8__reduce11ReduceAgentIPN4cuda3std3__45tupleIJilEEESC_SB_iNS1_9__extrema9arg_max_fIilNS9_4lessIiEEEEEEJSC_SC_iSH_EEEvDpT0_)
        /*0158*/ 	.word	0x00000000


	//----- nvinfo : EIATTR_MIN_STACK_SIZE
	.align		4
.L_102:
        /*015c*/ 	.byte	0x04, 0x12
        /*015e*/ 	.short	(.L_104 - .L_103)
	.align		4
.L_103:
        /*0160*/ 	.word	index@(_ZN6thrust24THRUST_300001_SM_1000_NS8cuda_cub4core6detail13_kernel_agentINS1_8__reduce10DrainAgentIiEEJN3cub18CUB_300001_SM_10009GridQueueIjEEiEEEvDpT0_)
        /*0164*/ 	.word	0x00000000


	//----- nvinfo : EIATTR_MIN_STACK_SIZE
	.align		4
.L_104:
        /*0168*/ 	.byte	0x04, 0x12
        /*016a*/ 	.short	(.L_106 - .L_105)
	.align		4
.L_105:
        /*016c*/ 	.word	index@(_ZN6thrust24THRUST_300001_SM_1000_NS8cuda_cub4core6detail13_kernel_agentINS1_8__reduce11ReduceAgentINS0_12zip_iteratorIN4cuda3std3__45tupleIJNS0_10device_ptrIiEENS0_17counting_iteratorIlNS0_11use_defaultESF_SF_EEEEEEEPNSB_IJilEEESJ_iNS1_9__extrema9arg_max_fIilNSA_4lessIiEEEEEEJSI_SK_iN3cub18CUB_300001_SM_100013GridEvenShareIiEENSS_9GridQueueIjEESP_EEEvDpT0_)
        /*0170*/ 	.word	0x00000000


	//----- nvinfo : EIATTR_MIN_STACK_SIZE
	.align		4
.L_106:
        /*0174*/ 	.byte	0x04, 0x12
        /*0176*/ 	.short	(.L_108 - .L_107)
	.align		4
.L_107:
        /*0178*/ 	.word	index@(_ZN6thrust24THRUST_300001_SM_1000_NS8cuda_cub4core6detail13_kernel_agentINS1_8__reduce11ReduceAgentINS0_12zip_iteratorIN4cuda3std3__45tupleIJNS0_10device_ptrIiEENS0_17counting_iteratorIlNS0_11use_defaultESF_SF_EEEEEEEPNSB_IJilEEESJ_iNS1_9__extrema9arg_max_fIilNSA_4lessIiEEEEEEJSI_SK_iSP_EEEvDpT0_)
        /*017c*/ 	.word	0x00000000


	//----- nvinfo : EIATTR_MIN_STACK_SIZE
	.align		4
.L_108:
        /*0180*/ 	.byte	0x04, 0x12
        /*0182*/ 	.short	(.L_110 - .L_109)
	.align		4
.L_109:
        /*0184*/ 	.word	index@(_Z16extractSubMatrixPdPiS0_S0_S0_S0_S0_S0_S_iii)
        /*0188*/ 	.word	0x00000000


	//----- nvinfo : EIATTR_MIN_STACK_SIZE
	.align		4
.L_110:
        /*018c*/ 	.byte	0x04, 0x12
        /*018e*/ 	.short	(.L_112 - .L_111)
	.align		4
.L_111:
        /*0190*/ 	.word	index@(_Z17getSkAndRkMaxSizePiS_S_S_S_i)
        /*0194*/ 	.word	0x00000000
.L_112:


//--------------------- .nv.compat                --------------------------
	.section	.nv.compat,"",@"SHT_CUDA_COMPAT_INFO"
	.align	4
        /*0000*/ 	.byte	0x02, 0x09, 0x00, 0x00, 0x02, 0x02, 0x01, 0x00, 0x02, 0x05, 0x05, 0x00, 0x03, 0x07, 0x01, 0x01
        /*0010*/ 	.byte	0x02, 0x03, 0x00, 0x00, 0x02, 0x06, 0x01, 0x00, 0x04, 0x0b, 0x08, 0x00, 0x09, 0x00, 0x00, 0x00
        /*0020*/ 	.byte	0x00, 0x00, 0x00, 0x00


//--------------------- .nv.info._ZN3cub18CUB_300001_SM_10006detail11EmptyKernelIvEEvv --------------------------
	.section	.nv.info._ZN3cub18CUB_300001_SM_10006detail11EmptyKernelIvEEvv,"",@"SHT_CUDA_INFO"
	.sectionflags	@""
	.align	4


	//----- nvinfo : EIATTR_CUDA_API_VERSION
	.align		4
        /*0000*/ 	.byte	0x04, 0x37
        /*0002*/ 	.short	(.L_114 - .L_113)
.L_113:
        /*0004*/ 	.word	0x00000082


	//----- nvinfo : EIATTR_SPARSE_MMA_MASK
	.align		4
.L_114:
        /*0008*/ 	.byte	0x03, 0x50
        /*000a*/ 	.short	0x0000


	//----- nvinfo : EIATTR_MAXREG_COUNT
	.align		4
        /*000c*/ 	.byte	0x03, 0x1b
        /*000e*/ 	.short	0x00ff


	//----- nvinfo : EIATTR_MERCURY_ISA_VERSION
	.align		4
        /*0010*/ 	.byte	0x03, 0x5f
        /*0012*/ 	.short	0x0101


	//----- nvinfo : EIATTR_VRC_CTA_INIT_COUNT
	.align		4
        /*0014*/ 	.byte	0x02, 0x4a
	.zero		1
	.zero		1


	//----- nvinfo : EIATTR_EXIT_INSTR_OFFSETS
	.align		4
        /*0018*/ 	.byte	0x04, 0x1c
        /*001a*/ 	.short	(.L_116 - .L_115)


	//   ....[0]....
.L_115:
        /*001c*/ 	.word	0x00000010


	//----- nvinfo : EIATTR_SW_WAR
	.align		4
.L_116:
        /*0020*/ 	.byte	0x04, 0x36
        /*0022*/ 	.short	(.L_118 - .L_117)
.L_117:
        /*0024*/ 	.word	0x00000008
.L_118:


//--------------------- .nv.info._ZN6thrust24THRUST_300001_SM_1000_NS8cuda_cub4core6detail13_kernel_agentINS1_8__reduce11ReduceAgentIPN4cuda3std3__45tupleIJilEEESC_SB_lNS1_9__extrema9arg_max_fIilNS9_4lessIiEEEEEEJSC_SC_iSH_EEEvDpT0_ --------------------------
	.section	.nv.info._ZN6thrust24THRUST_300001_SM_1000_NS8cuda_cub4core6detail13_kernel_agentINS1_8__reduce11ReduceAgentIPN4cuda3std3__45tupleIJilEEESC_SB_lNS1_9__extrema9arg_max_fIilNS9_4lessIiEEEEEEJSC_SC_iSH_EEEvDpT0_,"",@"SHT_CUDA_INFO"
	.sectionflags	@""
	.align	4


	//----- nvinfo : EIATTR_CUDA_API_VERSION
	.align		4
        /*0000*/ 	.byte	0x04, 0x37
        /*0002*/ 	.short	(.L_120 - .L_119)
.L_119:
        /*0004*/ 	.word	0x00000082


	//----- nvinfo : EIATTR_KPARAM_INFO
	.align		4
.L_120:
        /*0008*/ 	.byte	0x04, 0x17
        /*000a*/ 	.short	(.L_122 - .L_121)
.L_121:
        /*000c*/ 	.word	0x00000000
        /*0010*/ 	.short	0x0003
        /*0012*/ 	.short	0x0014
        /*0014*/ 	.byte	0x00, 0xf0, 0x05, 0x00


	//----- nvinfo : EIATTR_KPARAM_INFO
	.align		4
.L_122:
        /*0018*/ 	.byte	0x04, 0x17
        /*001a*/ 	.short	(.L_124 - .L_123)
.L_123:
        /*001c*/ 	.word	0x00000000
        /*0020*/ 	.short	0x0002
        /*0022*/ 	.short	0x0010
        /*0024*/ 	.byte	0x00, 0xf0, 0x11, 0x00


	//----- nvinfo : EIATTR_KPARAM_INFO
	.align		4
.L_124:
        /*0028*/ 	.byte	0x04, 0x17
        /*002a*/ 	.short	(.L_126 - .L_125)
.L_125:
        /*002c*/ 	.word	0x00000000
        /*0030*/ 	.short	0x0001
        /*0032*/ 	.short	0x0008
        /*0034*/ 	.byte	0x00, 0xf5, 0x21, 0x00


	//----- nvinfo : EIATTR_KPARAM_INFO
	.align		4
.L_126:
        /*0038*/ 	.byte	0x04, 0x17
        /*003a*/ 	.short	(.L_128 - .L_127)
.L_127:
        /*003c*/ 	.word	0x00000000
        /*0040*/ 	.short	0x0000
        /*0042*/ 	.short	0x0000
        /*0044*/ 	.byte	0x00, 0xf5, 0x21, 0x00


	//----- nvinfo : EIATTR_SPARSE_MMA_MASK
	.align		4
.L_128:
        /*0048*/ 	.byte	0x03, 0x50
        /*004a*/ 	.short	0x0000


	//----- nvinfo : EIATTR_MAXREG_COUNT
	.align		4
        /*004c*/ 	.byte	0x03, 0x1b
        /*004e*/ 	.short	0x00ff


	//----- nvinfo : EIATTR_NUM_BARRIERS
	.align		4
        /*0050*/ 	.byte	0x02, 0x4c
        /*0052*/ 	.byte	0x01
	.zero		1


	//----- nvinfo : EIATTR_MERCURY_ISA_VERSION
	.align		4
        /*0054*/ 	.byte	0x03, 0x5f
        /*0056*/ 	.short	0x0101


	//----- nvinfo : EIATTR_COOP_GROUP_MASK_REGIDS
	.align		4
        /*0058*/ 	.byte	0x04, 0x29
        /*005a*/ 	.short	(.L_130 - .L_129)


	//   ....[0]....
.L_129:
        /*005c*/ 	.word	0xffffffff


	//   ....[1]....
        /*0060*/ 	.word	0xffffffff


	//   ....[2]....
        /*0064*/ 	.word	0xffffffff


	//   ....[3]....
        /*0068*/ 	.word	0xffffffff


	//   ....[4]....
        /*006c*/ 	.word	0xffffffff


	//   ....[5]....
        /*0070*/ 	.word	0xffffffff


	//   ....[6]....
        /*0074*/ 	.word	0xffffffff


	//   ....[7]....
        /*0078*/ 	.word	0xffffffff


	//   ....[8]....
        /*007c*/ 	.word	0xffffffff


	//   ....[9]....
        /*0080*/ 	.word	0xffffffff


	//   ....[10]....
        /*0084*/ 	.word	0xffffffff


	//   ....[11]....
        /*0088*/ 	.word	0xffffffff


	//   ....[12]....
        /*008c*/ 	.word	0xffffffff


	//   ....[13]....
        /*0090*/ 	.word	0xffffffff


	//   ....[14]....
        /*0094*/ 	.word	0xffffffff


	//   ....[15]....
        /*0098*/ 	.word	0xffffffff


	//   ....[16]....
        /*009c*/ 	.word	0xffffffff


	//   ....[17]....
        /*00a0*/ 	.word	0xffffffff


	//   ....[18]....
        /*00a4*/ 	.word	0xffffffff


	//   ....[19]....
        /*00a8*/ 	.word	0xffffffff


	//   ....[20]....
        /*00ac*/ 	.word	0xffffffff


	//   ....[21]....
        /*00b0*/ 	.word	0xffffffff


	//   ....[22]....
        /*00b4*/ 	.word	0xffffffff


	//   ....[23]....
        /*00b8*/ 	.word	0xffffffff


	//   ....[24]....
        /*00bc*/ 	.word	0xffffffff


	//   ....[25]....
        /*00c0*/ 	.word	0xffffffff


	//   ....[26]....
        /*00c4*/ 	.word	0xffffffff


	//   ....[27]....
        /*00c8*/ 	.word	0xffffffff


	//   ....[28]....
        /*00cc*/ 	.word	0xffffffff


	//   ....[29]....
        /*00d0*/ 	.word	0xffffffff


	//   ....[30]....
        /*00d4*/ 	.word	0xffffffff


	//   ....[31]....
        /*00d8*/ 	.word	0xffffffff


	//   ....[32]....
        /*00dc*/ 	.word	0xffffffff


	//   ....[33]....
        /*00e0*/ 	.word	0xffffffff


	//   ....[34]....
        /*00e4*/ 	.word	0xffffffff


	//   ....[35]....
        /*00e8*/ 	.word	0xffffffff


	//   ....[36]....
        /*00ec*/ 	.word	0xffffffff


	//   ....[37]....
        /*00f0*/ 	.word	0xffffffff


	//   ....[38]....
        /*00f4*/ 	.word	0xffffffff


	//   ....[39]....
        /*00f8*/ 	.word	0xffffffff


	//   ....[40]....
        /*00fc*/ 	.word	0xffffffff


	//   ....[41]....
        /*0100*/ 	.word	0xffffffff


	//   ....[42]....
        /*0104*/ 	.word	0xffffffff


	//   ....[43]....
        /*0108*/ 	.word	0xffffffff


	//   ....[44]....
        /*010c*/ 	.word	0xffffffff


	//----- nvinfo : EIATTR_COOP_GROUP_INSTR_OFFSETS
	.align		4
.L_130:
        /*0110*/ 	.byte	0x04, 0x28
        /*0112*/ 	.short	(.L_132 - .L_131)


	//   ....[0]....
.L_131:
        /*0114*/ 	.word	0x00000a60


	//   ....[1]....
        /*0118*/ 	.word	0x00000a90


	//   ....[2]....
        /*011c*/ 	.word	0x00000aa0


	//   ....[3]....
        /*0120*/ 	.word	0x00000c00


	//   ....[4]....
        /*0124*/ 	.word	0x00000c40


	//   ....[5]....
        /*0128*/ 	.word	0x00000c80


	//   ....[6]....
        /*012c*/ 	.word	0x00000dc0


	//   ....[7]....
        /*0130*/ 	.word	0x00000df0


	//   ....[8]....
        /*0134*/ 	.word	0x00000e20


	//   ....[9]....
        /*0138*/ 	.word	0x00000f50


	//   ....[10]....
        /*013c*/ 	.word	0x00000f80


	//   ....[11]....
        /*0140*/ 	.word	0x00000fb0


	//   ....[12]....
        /*0144*/ 	.word	0x000010e0


	//   ....[13]....
        /*0148*/ 	.word	0x00001110


	//   ....[14]....
        /*014c*/ 	.word	0x00001140


	//   ....[15]....
        /*0150*/ 	.word	0x00001d00


	//   ....[16]....
        /*0154*/ 	.word	0x00001d10


	//   ....[17]....
        /*0158*/ 	.word	0x00001d20


	//   ....[18]....
        /*015c*/ 	.word	0x00001ef0


	//   ....[19]....
        /*0160*/ 	.word	0x00001f30


	//   ....[20]....
        /*0164*/ 	.word	0x00001f60


	//   ....[21]....
        /*0168*/ 	.word	0x00002090


	//   ....[22]....
        /*016c*/ 	.word	0x000020c0


	//   ....[23]....
        /*0170*/ 	.word	0x000020f0


	//   ....[24]....
        /*0174*/ 	.word	0x00002220


	//   ....[25]....
        /*0178*/ 	.word	0x00002250


	//   ....[26]....
        /*017c*/ 	.word	0x00002280


	//   ....[27]....
        /*0180*/ 	.word	0x000023b0


	//   ....[28]....
        /*0184*/ 	.word	0x000023e0


	//   ....[29]....
        /*0188*/ 	.word	0x00002410


	//   ....[30]....
        /*018c*/ 	.word	0x00004a60


	//   ....[31]....
        /*0190*/ 	.word	0x00004a80


	//   ....[32]....
        /*0194*/ 	.word	0x00004a90


	//   ....[33]....
        /*0198*/ 	.word	0x00004c30


	//   ....[34]....
        /*019c*/ 	.word	0x00004c60


	//   ....[35]....
        /*01a0*/ 	.word	0x00004c90


	//   ....[36]....
        /*01a4*/ 	.word	0x00004dc0


	//   ....[37]....
        /*01a8*/ 	.word	0x00004df0


	//   ....[38]....
        /*01ac*/ 	.word	0x00004e20


	//   ....[39]....
        /*01b0*/ 	.word	0x00004f50


	//   ....[40]....
        /*01b4*/ 	.word	0x00004f80


	//   ....[41]....
        /*01b8*/ 	.word	0x00004fb0


	//   ....[42]....
        /*01bc*/ 	.word	0x000050e0


	//   ....[43]....
        /*01c0*/ 	.word	0x00005110


	//   ....[44]....
        /*01c4*/ 	.word	0x00005140


	//----- nvinfo : EIATTR_VRC_CTA_INIT_COUNT
	.align		4
.L_132:
        /*01c8*/ 	.byte	0x02, 0x4a
	.zero		1
	.zero		1


	//----- nvinfo : EIATTR_EXIT_INSTR_OFFSETS
	.align		4
        /*01cc*/ 	.byte	0x04, 0x1c
        /*01ce*/ 	.short	(.L_134 - .L_133)


	//   ....[0]....
.L_133:
        /*01d0*/ 	.word	0x00000030


	//   ....[1]....
        /*01d4*/ 	.word	0x00005c50


	//   ....[2]....
        /*01d8*/ 	.word	0x00005cc0


	//----- nvinfo : EIATTR_MAX_THREADS
	.align		4
.L_134:
        /*01dc*/ 	.byte	0x04, 0x05
        /*01de*/ 	.short	(.L_136 - .L_135)
.L_135:
        /*01e0*/ 	.word	0x00000100
        /*01e4*/ 	.word	0x00000001
        /*01e8*/ 	.word	0x00000001


	//----- nvinfo : EIATTR_CRS_STACK_SIZE
	.align		4
.L_136:
        /*01ec*/ 	.byte	0x04, 0x1e
        /*01ee*/ 	.short	(.L_138 - .L_137)
.L_137:
        /*01f0*/ 	.word	0x00000000


	//----- nvinfo : EIATTR_CBANK_PARAM_SIZE
	.align		4
.L_138:
        /*01f4*/ 	.byte	0x03, 0x19
        /*01f6*/ 	.short	0x0015


	//----- nvinfo : EIATTR_PARAM_CBANK
	.align		4
        /*01f8*/ 	.byte	0x04, 0x0a
        /*01fa*/ 	.short	(.L_140 - .L_139)
	.align		4
.L_139:
        /*01fc*/ 	.word	index@(.nv.constant0._ZN6thrust24THRUST_300001_SM_1000_NS8cuda_cub4core6detail13_kernel_agentINS1_8__reduce11ReduceAgentIPN4cuda3std3__45tupleIJilEEESC_SB_lNS1_9__extrema9arg_max_fIilNS9_4lessIiEEEEEEJSC_SC_iSH_EEEvDpT0_)
        /*0200*/ 	.short	0x0380
        /*0202*/ 	.short	0x0015


	//----- nvinfo : EIATTR_SW_WAR
	.align		4
.L_140:
        /*0204*/ 	.byte	0x04, 0x36
        /*0206*/ 	.short	(.L_142 - .L_141)
.L_141:
        /*0208*/ 	.word	0x00000008
.L_142:


//--------------------- .nv.info._ZN6thrust24THRUST_300001_SM_1000_NS8cuda_cub4core6detail13_kernel_agentINS1_8__reduce10DrainAgentIlEEJN3cub18CUB_300001_SM_10009GridQueueIyEElEEEvDpT0_ --------------------------
	.section	.nv.info._ZN6thrust24THRUST_300001_SM_1000_NS8cuda_cub4core6detail13_kernel_agentINS1_8__reduce10DrainAgentIlEEJN3cub18CUB_300001_SM_10009GridQueueIyEElEEEvDpT0_,"",@"SHT_CUDA_INFO"
	.sectionflags	@""
	.align	4


	//----- nvinfo : EIATTR_CUDA_API_VERSION
	.align		4
        /*0000*/ 	.byte	0x04, 0x37
        /*0002*/ 	.short	(.L_144 - .L_143)
.L_143:
        /*0004*/ 	.word	0x00000082


	//----- nvinfo : EIATTR_KPARAM_INFO
	.align		4
.L_144:
        /*0008*/ 	.byte	0x04, 0x17
        /*000a*/ 	.short	(.L_146 - .L_145)
.L_145:
        /*000c*/ 	.word	0x00000000
        /*0010*/ 	.short	0x0001
        /*0012*/ 	.short	0x0008
        /*0014*/ 	.byte	0x00, 0xf0, 0x21, 0x00


	//----- nvinfo : EIATTR_KPARAM_INFO
	.align		4
.L_146:
        /*0018*/ 	.byte	0x04, 0x17
        /*001a*/ 	.short	(.L_148 - .L_147)
.L_147:
        /*001c*/ 	.word	0x00000000
        /*0020*/ 	.short	0x0000
        /*0022*/ 	.short	0x0000
        /*0024*/ 	.byte	0x00, 0xf0, 0x21, 0x00


	//----- nvinfo : EIATTR_SPARSE_MMA_MASK
	.align		4
.L_148:
        /*0028*/ 	.byte	0x03, 0x50
        /*002a*/ 	.short	0x0000


	//----- nvinfo : EIATTR_MAXREG_COUNT
	.align		4
        /*002c*/ 	.byte	0x03, 0x1b
        /*002e*/ 	.short	0x00ff


	//----- nvinfo : EIATTR_MERCURY_ISA_VERSION
	.align		4
        /*0030*/ 	.byte	0x03, 0x5f
        /*0032*/ 	.short	0x0101


	//----- nvinfo : EIATTR_VRC_CTA_INIT_COUNT
	.align		4
        /*0034*/ 	.byte	0x02, 0x4a
	.zero		1
	.zero		1


	//----- nvinfo : EIATTR_EXIT_INSTR_OFFSETS
	.align		4
        /*0038*/ 	.byte	0x04, 0x1c
        /*003a*/ 	.short	(.L_150 - .L_149)


	//   ....[0]....
.L_149:
        /*003c*/ 	.word	0x00000060


	//----- nvinfo : EIATTR_MAX_THREADS
	.align		4
.L_150:
        /*0040*/ 	.byte	0x04, 0x05
        /*0042*/ 	.short	(.L_152 - .L_151)
.L_151:
        /*0044*/ 	.word	0x00000001
        /*0048*/ 	.word	0x00000001
        /*004c*/ 	.word	0x00000001


	//----- nvinfo : EIATTR_CBANK_PARAM_SIZE
	.align		4
.L_152:
        /*0050*/ 	.byte	0x03, 0x19
        /*0052*/ 	.short	0x0010


	//----- nvinfo : EIATTR_PARAM_CBANK
	.align		4
        /*0054*/ 	.byte	0x04, 0x0a
        /*0056*/ 	.short	(.L_154 - .L_153)
	.align		4
.L_153:
        /*0058*/ 	.word	index@(.nv.constant0._ZN6thrust24THRUST_300001_SM_1000_NS8cuda_cub4core6detail13_kernel_agentINS1_8__reduce10DrainAgentIlEEJN3cub18CUB_300001_SM_10009GridQueueIyEElEEEvDpT0_)
        /*005c*/ 	.short	0x0380
        /*005e*/ 	.short	0x0010


	//----- nvinfo : EIATTR_SW_WAR
	.align		4
.L_154:
        /*0060*/ 	.byte	0x04, 0x36
        /*0062*/ 	.short	(.L_156 - .L_155)
.L_155:
        /*0064*/ 	.word	0x00000008
.L_156:


//--------------------- .nv.info._ZN6thrust24THRUST_300001_SM_1000_NS8cuda_cub4core6detail13_kernel_agentINS1_8__reduce11ReduceAgentINS0_12zip_iteratorIN4cuda3std3__45tupleIJNS0_10device_ptrIiEENS0_17counting_iteratorIlNS0_11use_defaultESF_SF_EEEEEEEPNSB_IJilEEESJ_lNS1_9__extrema9arg_max_fIilNSA_4lessIiEEEEEEJSI_SK_lN3cub18CUB_300001_SM_100013GridEvenShareIlEENSS_9GridQueueIyEESP_EEEvDpT0_ --------------------------
	.section	.nv.info._ZN6thrust24THRUST_300001_SM_1000_NS8cuda_cub4core6detail13_kernel_agentINS1_8__reduce11ReduceAgentINS0_12zip_iteratorIN4cuda3std3__45tupleIJNS0_10device_ptrIiEENS0_17counting_iteratorIlNS0_11use_defaultESF_SF_EEEEEEEPNSB_IJilEEESJ_lNS1_9__extrema9arg_max_fIilNSA_4lessIiEEEEEEJSI_SK_lN3cub18CUB_300001_SM_100013GridEvenShareIlEENSS_9GridQueueIyEESP_EEEvDpT0_,"",@"SHT_CUDA_INFO"
	.sectionflags	@""
	.align	4


	//----- nvinfo : EIATTR_CUDA_API_VERSION
	.align		4
        /*0000*/ 	.byte	0x04, 0x37
        /*0002*/ 	.short	(.L_158 - .L_157)
.L_157:
        /*0004*/ 	.word	0x00000082


	//----- nvinfo : EIATTR_KPARAM_INFO
	.align		4
.L_158:
        /*0008*/ 	.byte	0x04, 0x17
        /*000a*/ 	.short	(.L_160 - .L_159)
.L_159:
        /*000c*/ 	.word	0x00000000
        /*0010*/ 	.short	0x0005
        /*0012*/ 	.short	0x0070
        /*0014*/ 	.byte	0x00, 0xf0, 0x05, 0x00


	//----- nvinfo : EIATTR_KPARAM_INFO
	.align		4
.L_160:
        /*0018*/ 	.byte	0x04, 0x17
        /*001a*/ 	.short	(.L_162 - .L_161)
.L_161:
        /*001c*/ 	.word	0x00000000
        /*0020*/ 	.short	0x0004
        /*0022*/ 	.short	0x0068
        /*0024*/ 	.byte	0x00, 0xf0, 0x21, 0x00


	//----- nvinfo : EIATTR_KPARAM_INFO
	.align		4
.L_162:
        /*0028*/ 	.byte	0x04, 0x17
        /*002a*/ 	.short	(.L_164 - .L_163)
.L_163:
        /*002c*/ 	.word	0x00000000
        /*0030*/ 	.short	0x0003
        /*0032*/ 	.short	0x0020
        /*0034*/ 	.byte	0x00, 0xf0, 0x21, 0x01


	//----- nvinfo : EIATTR_KPARAM_INFO
	.align		4
.L_164:
        /*0038*/ 	.byte	0x04, 0x17
        /*003a*/ 	.short	(.L_166 - .L_165)
.L_165:
        /*003c*/ 	.word	0x00000000
        /*0040*/ 	.short	0x0002
        /*0042*/ 	.short	0x0018
        /*0044*/ 	.byte	0x00, 0xf0, 0x21, 0x00


	//----- nvinfo : EIATTR_KPARAM_INFO
	.align		4
.L_166:
        /*0048*/ 	.byte	0x04, 0x17
        /*004a*/ 	.short	(.L_168 - .L_167)
.L_167:
        /*004c*/ 	.word	0x00000000
        /*0050*/ 	.short	0x0001
        /*0052*/ 	.short	0x0010
        /*0054*/ 	.byte	0x00, 0xf5, 0x21, 0x00


	//----- nvinfo : EIATTR_KPARAM_INFO
	.align		4
.L_168:
        /*0058*/ 	.byte	0x04, 0x17
        /*005a*/ 	.short	(.L_170 - .L_169)
.L_169:
        /*005c*/ 	.word	0x00000000
        /*0060*/ 	.short	0x0000
        /*0062*/ 	.short	0x0000
        /*0064*/ 	.byte	0x00, 0xf0, 0x41, 0x00


	//----- nvinfo : EIATTR_SPARSE_MMA_MASK
	.align		4
.L_170:
        /*0068*/ 	.byte	0x03, 0x50
        /*006a*/ 	.short	0x0000


	//----- nvinfo : EIATTR_MAXREG_COUNT
	.align		4
        /*006c*/ 	.byte	0x03, 0x1b
        /*006e*/ 	.short	0x00ff


	//----- nvinfo : EIATTR_NUM_BARRIERS
	.align		4
        /*0070*/ 	.byte	0x02, 0x4c
        /*0072*/ 	.byte	0x01
	.zero		1


	//----- nvinfo : EIATTR_MERCURY_ISA_VERSION
	.align		4
        /*0074*/ 	.byte	0x03, 0x5f
        /*0076*/ 	.short	0x0101


	//----- nvinfo : EIATTR_COOP_GROUP_MASK_REGIDS
	.align		4
        /*0078*/ 	.byte	0x04, 0x29
        /*007a*/ 	.short	(.L_172 - .L_171)


	//   ....[0]....
.L_171:
        /*007c*/ 	.word	0xffffffff


	//   ....[1]....
        /*0080*/ 	.word	0xffffffff


	//   ....[2]....
        /*0084*/ 	.word	0xffffffff


	//   ....[3]....
        /*0088*/ 	.word	0xffffffff


	//   ....[4]....
        /*008c*/ 	.word	0xffffffff


	//   ....[5]....
        /*0090*/ 	.word	0xffffffff


	//   ....[6]....
        /*0094*/ 	.word	0xffffffff


	//   ....[7]....
        /*0098*/ 	.word	0xffffffff


	//   ....[8]....
        /*009c*/ 	.word	0xffffffff


	//   ....[9]....
        /*00a0*/ 	.word	0xffffffff


	//   ....[10]....
        /*00a4*/ 	.word	0xffffffff


	//   ....[11]....
        /*00a8*/ 	.word	0xffffffff


	//   ....[12]....
        /*00ac*/ 	.word	0xffffffff


	//   ....[13]....
        /*00b0*/ 	.word	0xffffffff


	//   ....[14]....
        /*00b4*/ 	.word	0xffffffff


	//   ....[15]....
        /*00b8*/ 	.word	0xffffffff


	//   ....[16]....
        /*00bc*/ 	.word	0xffffffff


	//   ....[17]....
        /*00c0*/ 	.word	0xffffffff


	//   ....[18]....
        /*00c4*/ 	.word	0xffffffff


	//   ....[19]....
        /*00c8*/ 	.word	0xffffffff


	//   ....[20]....
        /*00cc*/ 	.word	0xffffffff


	//   ....[21]....
        /*00d0*/ 	.word	0xffffffff


	//   ....[22]....
        /*00d4*/ 	.word	0xffffffff


	//   ....[23]....
        /*00d8*/ 	.word	0xffffffff


	//   ....[24]....
        /*00dc*/ 	.word	0xffffffff


	//   ....[25]....
        /*00e0*/ 	.word	0xffffffff


	//   ....[26]....
        /*00e4*/ 	.word	0xffffffff


	//   ....[27]....
        /*00e8*/ 	.word	0xffffffff


	//   ....[28]....
        /*00ec*/ 	.word	0xffffffff


	//   ....[29]....
        /*00f0*/ 	.word	0xffffffff


	//   ....[30]....
        /*00f4*/ 	.word	0xffffffff


	//   ....[31]....
        /*00f8*/ 	.word	0xffffffff


	//   ....[32]....
        /*00fc*/ 	.word	0xffffffff


	//   ....[33]....
        /*0100*/ 	.word	0xffffffff


	//   ....[34]....
        /*0104*/ 	.word	0xffffffff


	//   ....[35]....
        /*0108*/ 	.word	0xffffffff


	//   ....[36]....
        /*010c*/ 	.word	0xffffffff


	//   ....[37]....
        /*0110*/ 	.word	0xffffffff


	//   ....[38]....
        /*0114*/ 	.word	0xffffffff


	//   ....[39]....
        /*0118*/ 	.word	0xffffffff


	//   ....[40]....
        /*011c*/ 	.word	0xffffffff


	//   ....[41]....
        /*0120*/ 	.word	0xffffffff


	//   ....[42]....
        /*0124*/ 	.word	0xffffffff


	//   ....[43]....
        /*0128*/ 	.word	0xffffffff


	//   ....[44]....
        /*012c*/ 	.word	0xffffffff


	//----- nvinfo : EIATTR_COOP_GROUP_INSTR_OFFSETS
	.align		4
.L_172:
        /*0130*/ 	.byte	0x04, 0x28
        /*0132*/ 	.short	(.L_174 - .L_173)


	//   ....[0]....
.L_173:
        /*0134*/ 	.word	0x00000c20


	//   ....[1]....
        /*0138*/ 	.word	0x00000c50


	//   ....[2]....
        /*013c*/ 	.word	0x00000c60


	//   ....[3]....
        /*0140*/ 	.word	0x00000dc0


	//   ....[4]....
        /*0144*/ 	.word	0x00000e00


	//   ....[5]....
        /*0148*/ 	.word	0x00000e40


	//   ....[6]....
        /*014c*/ 	.word	0x00000f80


	//   ....[7]....
        /*0150*/ 	.word	0x00000fb0


	//   ....[8]....
        /*0154*/ 	.word	0x00000fe0


	//   ....[9]....
        /*0158*/ 	.word	0x00001110


	//   ....[10]....
        /*015c*/ 	.word	0x00001140


	//   ....[11]....
        /*0160*/ 	.word	0x00001170


	//   ....[12]....
        /*0164*/ 	.word	0x000012a0


	//   ....[13]....
        /*0168*/ 	.word	0x000012d0


	//   ....[14]....
        /*016c*/ 	.word	0x00001300


	//   ....[15]....
        /*0170*/ 	.word	0x00001eb0


	//   ....[16]....
        /*0174*/ 	.word	0x00001ec0


	//   ....[17]....
        /*0178*/ 	.word	0x00001f40


	//   ....[18]....
        /*017c*/ 	.word	0x000020c0


	//   ....[19]....
        /*0180*/ 	.word	0x000020f0


	//   ....[20]....
        /*0184*/ 	.word	0x00002120


	//   ....[21]....
        /*0188*/ 	.word	0x00002250


	//   ....[22]....
        /*018c*/ 	.word	0x00002280


	//   ....[23]....
        /*0190*/ 	.word	0x000022b0


	//   ....[24]....
        /*0194*/ 	.word	0x000023e0


	//   ....[25]....
        /*0198*/ 	.word	0x00002410


	//   ....[26]....
        /*019c*/ 	.word	0x00002440


	//   ....[27]....
        /*01a0*/ 	.word	0x00002570


	//   ....[28]....
        /*01a4*/ 	.word	0x000025a0


	//   ....[29]....
        /*01a8*/ 	.word	0x000025d0


	//   ....[30]....
        /*01ac*/ 	.word	0x000048a0


	//   ....[31]....
        /*01b0*/ 	.word	0x000048c0


	//   ....[32]....
        /*01b4*/ 	.word	0x000048d0


	//   ....[33]....
        /*01b8*/ 	.word	0x00004a70


	//   ....[34]....
        /*01bc*/ 	.word	0x00004aa0


	//   ....[35]....
        /*01c0*/ 	.word	0x00004ad0


	//   ....[36]....
        /*01c4*/ 	.word	0x00004c00


	//   ....[37]....
        /*01c8*/ 	.word	0x00004c30


	//   ....[38]....
        /*01cc*/ 	.word	0x00004c60


	//   ....[39]....
        /*01d0*/ 	.word	0x00004d90


	//   ....[40]....
        /*01d4*/ 	.word	0x00004dc0


	//   ....[41]....
        /*01d8*/ 	.word	0x00004df0


	//   ....[42]....
        /*01dc*/ 	.word	0x00004f20


	//   ....[43]....
        /*01e0*/ 	.word	0x00004f50


	//   ....[44]....
        /*01e4*/ 	.word	0x00004f80


	//----- nvinfo : EIATTR_VRC_CTA_INIT_COUNT
	.align		4
.L_174:
        /*01e8*/ 	.byte	0x02, 0x4a
	.zero		1
	.zero		1


	//----- nvinfo : EIATTR_EXIT_INSTR_OFFSETS
	.align		4
        /*01ec*/ 	.byte	0x04, 0x1c
        /*01ee*/ 	.short	(.L_176 - .L_175)


	//   ....[0]....
.L_175:
        /*01f0*/ 	.word	0x00005a90


	//   ....[1]....
        /*01f4*/ 	.word	0x00005b00


	//----- nvinfo : EIATTR_MAX_THREADS
	.align		4
.L_176:
        /*01f8*/ 	.byte	0x04, 0x05
        /*01fa*/ 	.short	(.L_178 - .L_177)
.L_177:
        /*01fc*/ 	.word	0x00000100
        /*0200*/ 	.word	0x00000001
        /*0204*/ 	.word	0x00000001


	//----- nvinfo : EIATTR_CRS_STACK_SIZE
	.align		4
.L_178:
        /*0208*/ 	.byte	0x04, 0x1e
        /*020a*/ 	.short	(.L_180 - .L_179)
.L_179:
        /*020c*/ 	.word	0x00000000


	//----- nvinfo : EIATTR_CBANK_PARAM_SIZE
	.align		4
.L_180:
        /*0210*/ 	.byte	0x03, 0x19
        /*0212*/ 	.short	0x0071


	//----- nvinfo : EIATTR_PARAM_CBANK
	.align		4
        /*0214*/ 	.byte	0x04, 0x0a
        /*0216*/ 	.short	(.L_182 - .L_181)
	.align		4
.L_181:
        /*0218*/ 	.word	index@(.nv.constant0._ZN6thrust24THRUST_300001_SM_1000_NS8cuda_cub4core6detail13_kernel_agentINS1_8__reduce11ReduceAgentINS0_12zip_iteratorIN4cuda3std3__45tupleIJNS0_10device_ptrIiEENS0_17counting_iteratorIlNS0_11use_defaultESF_SF_EEEEEEEPNSB_IJilEEESJ_lNS1_9__extrema9arg_max_fIilNSA_4lessIiEEEEEEJSI_SK_lN3cub18CUB_300001_SM_100013GridEvenShareIlEENSS_9GridQueueIyEESP_EEEvDpT0_)
        /*021c*/ 	.short	0x0380
        /*021e*/ 	.short	0x0071


	//----- nvinfo : EIATTR_SW_WAR
	.align		4
.L_182:
        /*0220*/ 	.byte	0x04, 0x36
        /*0222*/ 	.short	(.L_184 - .L_183)
.L_183:
        /*0224*/ 	.word	0x00000008
.L_184:


//--------------------- .nv.info._ZN6thrust24THRUST_300001_SM_1000_NS8cuda_cub4core6detail13_kernel_agentINS1_8__reduce11ReduceAgentINS0_12zip_iteratorIN4cuda3std3__45tupleIJNS0_10device_ptrIiEENS0_17counting_iteratorIlNS0_11use_defaultESF_SF_EEEEEEEPNSB_IJilEEESJ_lNS1_9__extrema9arg_max_fIilNSA_4lessIiEEEEEEJSI_SK_lSP_EEEvDpT0_ --------------------------
	.section	.nv.info._ZN6thrust24THRUST_300001_SM_1000_NS8cuda_cub4core6detail13_kernel_agentINS1_8__reduce11ReduceAgentINS0_12zip_iteratorIN4cuda3std3__45tupleIJNS0_10device_ptrIiEENS0_17counting_iteratorIlNS0_11use_defaultESF_SF_EEEEEEEPNSB_IJilEEESJ_lNS1_9__extrema9arg_max_fIilNSA_4lessIiEEEEEEJSI_SK_lSP_EEEvDpT0_,"",@"SHT_CUDA_INFO"
	.sectionflags	@""
	.align	4


	//----- nvinfo : EIATTR_CUDA_API_VERSION
	.align		4
        /*0000*/ 	.byte	0x04, 0x37
        /*0002*/ 	.short	(.L_186 - .L_185)
.L_185:
        /*0004*/ 	.word	0x00000082


	//----- nvinfo : EIATTR_KPARAM_INFO
	.align		4
.L_186:
        /*0008*/ 	.byte	0x04, 0x17
        /*000a*/ 	.short	(.L_188 - .L_187)
.L_187:
        /*000c*/ 	.word	0x00000000
        /*0010*/ 	.short	0x0003
        /*0012*/ 	.short	0x0020
        /*0014*/ 	.byte	0x00, 0xf0, 0x05, 0x00


	//----- nvinfo : EIATTR_KPARAM_INFO
	.align		4
.L_188:
        /*0018*/ 	.byte	0x04, 0x17
        /*001a*/ 	.short	(.L_190 - .L_189)
.L_189:
        /*001c*/ 	.word	0x00000000
        /*0020*/ 	.short	0x0002
        /*0022*/ 	.short	0x0018
        /*0024*/ 	.byte	0x00, 0xf0, 0x21, 0x00


	//----- nvinfo : EIATTR_KPARAM_INFO
	.align		4
.L_190:
        /*0028*/ 	.byte	0x04, 0x17
        /*002a*/ 	.short	(.L_192 - .L_191)
.L_191:
        /*002c*/ 	.word	0x00000000
        /*0030*/ 	.short	0x0001
        /*0032*/ 	.short	0x0010
        /*0034*/ 	.byte	0x00, 0xf5, 0x21, 0x00


	//----- nvinfo : EIATTR_KPARAM_INFO
	.align		4
.L_192:
        /*0038*/ 	.byte	0x04, 0x17
        /*003a*/ 	.short	(.L_194 - .L_193)
.L_193:
        /*003c*/ 	.word	0x00000000
        /*0040*/ 	.short	0x0000
        /*0042*/ 	.short	0x0000
        /*0044*/ 	.byte	0x00, 0xf0, 0x41, 0x00


	//----- nvinfo : EIATTR_SPARSE_MMA_MASK
	.align		4
.L_194:
        /*0048*/ 	.byte	0x03, 0x50
        /*004a*/ 	.short	0x0000


	//----- nvinfo : EIATTR_MAXREG_COUNT
	.align		4
        /*004c*/ 	.byte	0x03, 0x1b
        /*004e*/ 	.short	0x00ff


	//----- nvinfo : EIATTR_NUM_BARRIERS
	.align		4
        /*0050*/ 	.byte	0x02, 0x4c
        /*0052*/ 	.byte	0x01
	.zero		1


	//----- nvinfo : EIATTR_MERCURY_ISA_VERSION
	.align		4
        /*0054*/ 	.byte	0x03, 0x5f
        /*0056*/ 	.short	0x0101


	//----- nvinfo : EIATTR_COOP_GROUP_MASK_REGIDS
	.align		4
        /*0058*/ 	.byte	0x04, 0x29
        /*005a*/ 	.short	(.L_196 - .L_195)


	//   ....[0]....
.L_195:
        /*005c*/ 	.word	0xffffffff


	//   ....[1]....
        /*0060*/ 	.word	0xffffffff


	//   ....[2]....
        /*0064*/ 	.word	0xffffffff


	//   ....[3]....
        /*0068*/ 	.word	0xffffffff


	//   ....[4]....
        /*006c*/ 	.word	0xffffffff


	//   ....[5]....
        /*0070*/ 	.word	0xffffffff


	//   ....[6]....
        /*0074*/ 	.word	0xffffffff


	//   ....[7]....
        /*0078*/ 	.word	0xffffffff


	//   ....[8]....
        /*007c*/ 	.word	0xffffffff


	//   ....[9]....
        /*0080*/ 	.word	0xffffffff


	//   ....[10]....
        /*0084*/ 	.word	0xffffffff


	//   ....[11]....
        /*0088*/ 	.word	0xffffffff


	//   ....[12]....
        /*008c*/ 	.word	0xffffffff


	//   ....[13]....
        /*0090*/ 	.word	0xffffffff


	//   ....[14]....
        /*0094*/ 	.word	0xffffffff


	//   ....[15]....
        /*0098*/ 	.word	0xffffffff


	//   ....[16]....
        /*009c*/ 	.word	0xffffffff


	//   ....[17]....
        /*00a0*/ 	.word	0xffffffff


	//   ....[18]....
        /*00a4*/ 	.word	0xffffffff


	//   ....[19]....
        /*00a8*/ 	.word	0xffffffff


	//   ....[20]....
        /*00ac*/ 	.word	0xffffffff


	//   ....[21]....
        /*00b0*/ 	.word	0xffffffff


	//   ....[22]....
        /*00b4*/ 	.word	0xffffffff


	//   ....[23]....
        /*00b8*/ 	.word	0xffffffff


	//   ....[24]....
        /*00bc*/ 	.word	0xffffffff


	//   ....[25]....
        /*00c0*/ 	.word	0xffffffff


	//   ....[26]....
        /*00c4*/ 	.word	0xffffffff


	//   ....[27]....
        /*00c8*/ 	.word	0xffffffff


	//   ....[28]....
        /*00cc*/ 	.word	0xffffffff


	//   ....[29]....
        /*00d0*/ 	.word	0xffffffff


	//   ....[30]....
        /*00d4*/ 	.word	0xffffffff


	//   ....[31]....
        /*00d8*/ 	.word	0xffffffff


	//   ....[32]....
        /*00dc*/ 	.word	0xffffffff


	//   ....[33]....
        /*00e0*/ 	.word	0xffffffff


	//   ....[34]....
        /*00e4*/ 	.word	0xffffffff


	//   ....[35]....
        /*00e8*/ 	.word	0xffffffff


	//   ....[36]....
        /*00ec*/ 	.word	0xffffffff


	//   ....[37]....
        /*00f0*/ 	.word	0xffffffff


	//   ....[38]....
        /*00f4*/ 	.word	0xffffffff


	//   ....[39]....
        /*00f8*/ 	.word	0xffffffff


	//   ....[40]....
        /*00fc*/ 	.word	0xffffffff


	//   ....[41]....
        /*0100*/ 	.word	0xffffffff


	//   ....[42]....
        /*0104*/ 	.word	0xffffffff


	//   ....[43]....
        /*0108*/ 	.word	0xffffffff


	//   ....[44]....
        /*010c*/ 	.word	0xffffffff


	//----- nvinfo : EIATTR_COOP_GROUP_INSTR_OFFSETS
	.align		4
.L_196:
        /*0110*/ 	.byte	0x04, 0x28
        /*0112*/ 	.short	(.L_198 - .L_197)


	//   ....[0]....
.L_197:
        /*0114*/ 	.word	0x00000b20


	//   ....[1]....
        /*0118*/ 	.word	0x00000b50


	//   ....[2]....
        /*011c*/ 	.word	0x00000b60


	//   ....[3]....
        /*0120*/ 	.word	0x00000cd0


	//   ....[4]....
        /*0124*/ 	.word	0x00000d10


	//   ....[5]....
        /*0128*/ 	.word	0x00000d40


	//   ....[6]....
        /*012c*/ 	.word	0x00000e80


	//   ....[7]....
        /*0130*/ 	.word	0x00000eb0


	//   ....[8]....
        /*0134*/ 	.word	0x00000ee0


	//   ....[9]....
        /*0138*/ 	.word	0x00001010


	//   ....[10]....
        /*013c*/ 	.word	0x00001040


	//   ....[11]....
        /*0140*/ 	.word	0x00001070


	//   ....[12]....
        /*0144*/ 	.word	0x000011a0


	//   ....[13]....
        /*0148*/ 	.word	0x000011d0


	//   ....[14]....
        /*014c*/ 	.word	0x00001200


	//   ....[15]....
        /*0150*/ 	.word	0x00001dc0


	//   ....[16]....
        /*0154*/ 	.word	0x00001dd0


	//   ....[17]....
        /*0158*/ 	.word	0x00001e50


	//   ....[18]....
        /*015c*/ 	.word	0x00001fc0


	//   ....[19]....
        /*0160*/ 	.word	0x00001ff0


	//   ....[20]....
        /*0164*/ 	.word	0x00002020


	//   ....[21]....
        /*0168*/ 	.word	0x00002150


	//   ....[22]....
        /*016c*/ 	.word	0x00002180


	//   ....[23]....
        /*0170*/ 	.word	0x000021b0


	//   ....[24]....
        /*0174*/ 	.word	0x000022e0


	//   ....[25]....
        /*0178*/ 	.word	0x00002310


	//   ....[26]....
        /*017c*/ 	.word	0x00002340


	//   ....[27]....
        /*0180*/ 	.word	0x00002470


	//   ....[28]....
        /*0184*/ 	.word	0x000024a0


	//   ....[29]....
        /*0188*/ 	.word	0x000024d0


	//   ....[30]....
        /*018c*/ 	.word	0x00004400


	//   ....[31]....
        /*0190*/ 	.word	0x00004420


	//   ....[32]....
        /*0194*/ 	.word	0x00004430


	//   ....[33]....
        /*0198*/ 	.word	0x000045d0


	//   ....[34]....
        /*019c*/ 	.word	0x00004600


	//   ....[35]....
        /*01a0*/ 	.word	0x00004630


	//   ....[36]....
        /*01a4*/ 	.word	0x00004760


	//   ....[37]....
        /*01a8*/ 	.word	0x00004790


	//   ....[38]....
        /*01ac*/ 	.word	0x000047c0


	//   ....[39]....
        /*01b0*/ 	.word	0x000048f0


	//   ....[40]....
        /*01b4*/ 	.word	0x00004920


	//   ....[41]....
        /*01b8*/ 	.word	0x00004950


	//   ....[42]....
        /*01bc*/ 	.word	0x00004a80


	//   ....[43]....
        /*01c0*/ 	.word	0x00004ab0


	//   ....[44]....
        /*01c4*/ 	.word	0x00004ae0


	//----- nvinfo : EIATTR_VRC_CTA_INIT_COUNT
	.align		4
.L_198:
        /*01c8*/ 	.byte	0x02, 0x4a
	.zero		1
	.zero		1


	//----- nvinfo : EIATTR_EXIT_INSTR_OFFSETS
	.align		4
        /*01cc*/ 	.byte	0x04, 0x1c
        /*01ce*/ 	.short	(.L_200 - .L_199)


	//   ....[0]....
.L_199:
        /*01d0*/ 	.word	0x00000040


	//   ....[1]....
        /*01d4*/ 	.word	0x000055f0


	//   ....[2]....
        /*01d8*/ 	.word	0x00005660


	//----- nvinfo : EIATTR_MAX_THREADS
	.align		4
.L_200:
        /*01dc*/ 	.byte	0x04, 0x05
        /*01de*/ 	.short	(.L_202 - .L_201)
.L_201:
        /*01e0*/ 	.word	0x00000100
        /*01e4*/ 	.word	0x00000001
        /*01e8*/ 	.word	0x00000001


	//----- nvinfo : EIATTR_CRS_STACK_SIZE
	.align		4
.L_202:
        /*01ec*/ 	.byte	0x04, 0x1e
        /*01ee*/ 	.short	(.L_204 - .L_203)
.L_203:
        /*01f0*/ 	.word	0x00000000


	//----- nvinfo : EIATTR_CBANK_PARAM_SIZE
	.align		4
.L_204:
        /*01f4*/ 	.byte	0x03, 0x19
        /*01f6*/ 	.short	0x0021


	//----- nvinfo : EIATTR_PARAM_CBANK
	.align		4
        /*01f8*/ 	.byte	0x04, 0x0a
        /*01fa*/ 	.short	(.L_206 - .L_205)
	.align		4
.L_205:
        /*01fc*/ 	.word	index@(.nv.constant0._ZN6thrust24THRUST_300001_SM_1000_NS8cuda_cub4core6detail13_kernel_agentINS1_8__reduce11ReduceAgentINS0_12zip_iteratorIN4cuda3std3__45tupleIJNS0_10device_ptrIiEENS0_17counting_iteratorIlNS0_11use_defaultESF_SF_EEEEEEEPNSB_IJilEEESJ_lNS1_9__extrema9arg_max_fIilNSA_4lessIiEEEEEEJSI_SK_lSP_EEEvDpT0_)
        /*0200*/ 	.short	0x0380
        /*0202*/ 	.short	0x0021


	//----- nvinfo : EIATTR_SW_WAR
	.align		4
.L_206:
        /*0204*/ 	.byte	0x04, 0x36
        /*0206*/ 	.short	(.L_208 - .L_207)
.L_207:
        /*0208*/ 	.word	0x00000008
.L_208:


//--------------------- .nv.info._ZN6thrust24THRUST_300001_SM_1000_NS8cuda_cub4core6detail13_kernel_agentINS1_8__reduce11ReduceAgentIPN4cuda3std3__45tupleIJilEEESC_SB_iNS1_9__extrema9arg_max_fIilNS9_4lessIiEEEEEEJSC_SC_iSH_EEEvDpT0_ --------------------------
	.section	.nv.info._ZN6thrust24THRUST_300001_SM_1000_NS8cuda_cub4core6detail13_kernel_agentINS1_8__reduce11ReduceAgentIPN4cuda3std3__45tupleIJilEEESC_SB_iNS1_9__extrema9arg_max_fIilNS9_4lessIiEEEEEEJSC_SC_iSH_EEEvDpT0_,"",@"SHT_CUDA_INFO"
	.sectionflags	@""
	.align	4


	//----- nvinfo : EIATTR_CUDA_API_VERSION
	.align		4
        /*0000*/ 	.byte	0x04, 0x37
        /*0002*/ 	.short	(.L_210 - .L_209)
.L_209:
        /*0004*/ 	.word	0x00000082


	//----- nvinfo : EIATTR_KPARAM_INFO
	.align		4
.L_210:
        /*0008*/ 	.byte	0x04, 0x17
        /*000a*/ 	.short	(.L_212 - .L_211)
.L_211:
        /*000c*/ 	.word	0x00000000
        /*0010*/ 	.short	0x0003
        /*0012*/ 	.short	0x0014
        /*0014*/ 	.byte	0x00, 0xf0, 0x05, 0x00


	//----- nvinfo : EIATTR_KPARAM_INFO
	.align		4
.L_212:
        /*0018*/ 	.byte	0x04, 0x17
        /*001a*/ 	.short	(.L_214 - .L_213)
.L_213:
        /*001c*/ 	.word	0x00000000
        /*0020*/ 	.short	0x0002
        /*0022*/ 	.short	0x0010
        /*0024*/ 	.byte	0x00, 0xf0, 0x11, 0x00


	//----- nvinfo : EIATTR_KPARAM_INFO
	.align		4
.L_214:
        /*0028*/ 	.byte	0x04, 0x17
        /*002a*/ 	.short	(.L_216 - .L_215)
.L_215:
        /*002c*/ 	.word	0x00000000
        /*0030*/ 	.short	0x0001
        /*0032*/ 	.short	0x0008
        /*0034*/ 	.byte	0x00, 0xf5, 0x21, 0x00


	//----- nvinfo : EIATTR_KPARAM_INFO
	.align		4
.L_216:
        /*0038*/ 	.byte	0x04, 0x17
        /*003a*/ 	.short	(.L_218 - .L_217)
.L_217:
        /*003c*/ 	.word	0x00000000
        /*0040*/ 	.short	0x0000
        /*0042*/ 	.short	0x0000
        /*0044*/ 	.byte	0x00, 0xf5, 0x21, 0x00


	//----- nvinfo : EIATTR_SPARSE_MMA_MASK
	.align		4
.L_218:
        /*0048*/ 	.byte	0x03, 0x50
        /*004a*/ 	.short	0x0000


	//----- nvinfo : EIATTR_MAXREG_COUNT
	.align		4
        /*004c*/ 	.byte	0x03, 0x1b
        /*004e*/ 	.short	0x00ff


	//----- nvinfo : EIATTR_NUM_BARRIERS
	.align		4
        /*0050*/ 	.byte	0x02, 0x4c
        /*0052*/ 	.byte	0x01
	.zero		1


	//----- nvinfo : EIATTR_MERCURY_ISA_VERSION
	.align		4
        /*0054*/ 	.byte	0x03, 0x5f
        /*0056*/ 	.short	0x0101


	//----- nvinfo : EIATTR_COOP_GROUP_MASK_REGIDS
	.align		4
        /*0058*/ 	.byte	0x04, 0x29
        /*005a*/ 	.short	(.L_220 - .L_219)


	//   ....[0]....
.L_219:
        /*005c*/ 	.word	0xffffffff


	//   ....[1]....
        /*0060*/ 	.word	0xffffffff


	//   ....[2]....
        /*0064*/ 	.word	0xffffffff


	//   ....[3]....
        /*0068*/ 	.word	0xffffffff


	//   ....[4]....
        /*006c*/ 	.word	0xffffffff


	//   ....[5]....
        /*0070*/ 	.word	0xffffffff


	//   ....[6]....
        /*0074*/ 	.word	0xffffffff


	//   ....[7]....
        /*0078*/ 	.word	0xffffffff


	//   ....[8]....
        /*007c*/ 	.word	0xffffffff


	//   ....[9]....
        /*0080*/ 	.word	0xffffffff


	//   ....[10]....
        /*0084*/ 	.word	0xffffffff


	//   ....[11]....
        /*0088*/ 	.word	0xffffffff


	//   ....[12]....
        /*008c*/ 	.word	0xffffffff


	//   ....[13]....
        /*0090*/ 	.word	0xffffffff


	//   ....[14]....
        /*0094*/ 	.word	0xffffffff


	//   ....[15]....
        /*0098*/ 	.word	0xffffffff


	//   ....[16]....
        /*009c*/ 	.word	0xffffffff


	//   ....[17]....
        /*00a0*/ 	.word	0xffffffff


	//   ....[18]....
        /*00a4*/ 	.word	0xffffffff


	//   ....[19]....
        /*00a8*/ 	.word	0xffffffff


	//   ....[20]....
        /*00ac*/ 	.word	0xffffffff


	//   ....[21]....
        /*00b0*/ 	.word	0xffffffff


	//   ....[22]....
        /*00b4*/ 	.word	0xffffffff


	//   ....[23]....
        /*00b8*/ 	.word	0xffffffff


	//   ....[24]....
        /*00bc*/ 	.word	0xffffffff


	//   ....[25]....
        /*00c0*/ 	.word	0xffffffff


	//   ....[26]....
        /*00c4*/ 	.word	0xffffffff


	//   ....[27]....
        /*00c8*/ 	.word	0xffffffff


	//   ....[28]....
        /*00cc*/ 	.word	0xffffffff


	//   ....[29]....
        /*00d0*/ 	.word	0xffffffff


	//   ....[30]....
        /*00d4*/ 	.word	0xffffffff


	//   ....[31]....
        /*00d8*/ 	.word	0xffffffff


	//   ....[32]....
        /*00dc*/ 	.word	0xffffffff


	//   ....[33]....
        /*00e0*/ 	.word	0xffffffff


	//   ....[34]....
        /*00e4*/ 	.word	0xffffffff


	//   ....[35]....
        /*00e8*/ 	.word	0xffffffff


	//   ....[36]....
        /*00ec*/ 	.word	0xffffffff


	//   ....[37]....
        /*00f0*/ 	.word	0xffffffff


	//   ....[38]....
        /*00f4*/ 	.word	0xffffffff


	//   ....[39]....
        /*00f8*/ 	.word	0xffffffff


	//   ....[40]....
        /*00fc*/ 	.word	0xffffffff


	//   ....[41]....
        /*0100*/ 	.word	0xffffffff


	//   ....[42]....
        /*0104*/ 	.word	0xffffffff


	//   ....[43]....
        /*0108*/ 	.word	0xffffffff


	//   ....[44]....
        /*010c*/ 	.word	0xffffffff


	//----- nvinfo : EIATTR_COOP_GROUP_INSTR_OFFSETS
	.align		4
.L_220:
        /*0110*/ 	.byte	0x04, 0x28
        /*0112*/ 	.short	(.L_222 - .L_221)


	//   ....[0]....
.L_221:
        /*0114*/ 	.word	0x00000a60


	//   ....[1]....
        /*0118*/ 	.word	0x00000a90


	//   ....[2]....
        /*011c*/ 	.word	0x00000aa0


	//   ....[3]....
        /*0120*/ 	.word	0x00000c00


	//   ....[4]....
        /*0124*/ 	.word	0x00000c40


	//   ....[5]....
        /*0128*/ 	.word	0x00000c80


	//   ....[6]....
        /*012c*/ 	.word	0x00000dc0


	//   ....[7]....
        /*0130*/ 	.word	0x00000df0


	//   ....[8]....
        /*0134*/ 	.word	0x00000e20


	//   ....[9]....
        /*0138*/ 	.word	0x00000f50


	//   ....[10]....
        /*013c*/ 	.word	0x00000f80


	//   ....[11]....
        /*0140*/ 	.word	0x00000fb0


	//   ....[12]....
        /*0144*/ 	.word	0x000010e0


	//   ....[13]....
        /*0148*/ 	.word	0x00001110


	//   ....[14]....
        /*014c*/ 	.word	0x00001140


	//   ....[15]....
        /*0150*/ 	.word	0x00001d00


	//   ....[16]....
        /*0154*/ 	.word	0x00001d10


	//   ....[17]....
        /*0158*/ 	.word	0x00001d20


	//   ....[18]....
        /*015c*/ 	.word	0x00001ef0


	//   ....[19]....
        /*0160*/ 	.word	0x00001f30


	//   ....[20]....
        /*0164*/ 	.word	0x00001f60


	//   ....[21]....
        /*0168*/ 	.word	0x00002090


	//   ....[22]....
        /*016c*/ 	.word	0x000020c0


	//   ....[23]....
        /*0170*/ 	.word	0x000020f0


	//   ....[24]....
        /*0174*/ 	.word	0x00002220


	//   ....[25]....
        /*0178*/ 	.word	0x00002250


	//   ....[26]....
        /*017c*/ 	.word	0x00002280


	//   ....[27]....
        /*0180*/ 	.word	0x000023b0


	//   ....[28]....
        /*0184*/ 	.word	0x000023e0


	//   ....[29]....
        /*0188*/ 	.word	0x00002410


	//   ....[30]....
        /*018c*/ 	.word	0x000042a0


	//   ....[31]....
        /*0190*/ 	.word	0x000042c0


	//   ....[32]....
        /*0194*/ 	.word	0x000042d0


	//   ....[33]....
        /*0198*/ 	.word	0x00004470


	//   ....[34]....
        /*019c*/ 	.word	0x000044a0


	//   ....[35]....
        /*01a0*/ 	.word	0x000044d0


	//   ....[36]....
        /*01a4*/ 	.word	0x00004600


	//   ....[37]....
        /*01a8*/ 	.word	0x00004630


	//   ....[38]....
        /*01ac*/ 	.word	0x00004660


	//   ....[39]....
        /*01b0*/ 	.word	0x00004790


	//   ....[40]....
        /*01b4*/ 	.word	0x000047c0


	//   ....[41]....
        /*01b8*/ 	.word	0x000047f0


	//   ....[42]....
        /*01bc*/ 	.word	0x00004920


	//   ....[43]....
        /*01c0*/ 	.word	0x00004950


	//   ....[44]....
        /*01c4*/ 	.word	0x00004980


	//----- nvinfo : EIATTR_VRC_CTA_INIT_COUNT
	.align		4
.L_222:
        /*01c8*/ 	.byte	0x02, 0x4a
	.zero		1
	.zero		1


	//----- nvinfo : EIATTR_EXIT_INSTR_OFFSETS
	.align		4
        /*01cc*/ 	.byte	0x04, 0x1c
        /*01ce*/ 	.short	(.L_224 - .L_223)


	//   ....[0]....
.L_223:
        /*01d0*/ 	.word	0x00000030


	//   ....[1]....
        /*01d4*/ 	.word	0x00005490


	//   ....[2]....
        /*01d8*/ 	.word	0x00005500


	//----- nvinfo : EIATTR_MAX_THREADS
	.align		4
.L_224:
        /*01dc*/ 	.byte	0x04, 0x05
        /*01de*/ 	.short	(.L_226 - .L_225)
.L_225:
        /*01e0*/ 	.word	0x00000100
        /*01e4*/ 	.word	0x00000001
        /*01e8*/ 	.word	0x00000001


	//----- nvinfo : EIATTR_CRS_STACK_SIZE
	.align		4
.L_226:
        /*01ec*/ 	.byte	0x04, 0x1e
        /*01ee*/ 	.short	(.L_228 - .L_227)
.L_227:
        /*01f0*/ 	.word	0x00000000


	//----- nvinfo : EIATTR_CBANK_PARAM_SIZE
	.align		4
.L_228:
        /*01f4*/ 	.byte	0x03, 0x19
        /*01f6*/ 	.short	0x0015


	//----- nvinfo : EIATTR_PARAM_CBANK
	.align		4
        /*01f8*/ 	.byte	0x04, 0x0a
        /*01fa*/ 	.short	(.L_230 - .L_229)
	.align		4
.L_229:
        /*01fc*/ 	.word	index@(.nv.constant0._ZN6thrust24THRUST_300001_SM_1000_NS8cuda_cub4core6detail13_kernel_agentINS1_8__reduce11ReduceAgentIPN4cuda3std3__45tupleIJilEEESC_SB_iNS1_9__extrema9arg_max_fIilNS9_4lessIiEEEEEEJSC_SC_iSH_EEEvDpT0_)
        /*0200*/ 	.short	0x0380
        /*0202*/ 	.short	0x0015


	//----- nvinfo : EIATTR_SW_WAR
	.align		4
.L_230:
        /*0204*/ 	.byte	0x04, 0x36
        /*0206*/ 	.short	(.L_232 - .L_231)
.L_231:
        /*0208*/ 	.word	0x00000008
.L_232:


//--------------------- .nv.info._ZN6thrust24THRUST_300001_SM_1000_NS8cuda_cub4core6detail13_kernel_agentINS1_8__reduce10DrainAgentIiEEJN3cub18CUB_300001_SM_10009GridQueueIjEEiEEEvDpT0_ --------------------------
	.section	.nv.info._ZN6thrust24THRUST_300001_SM_1000_NS8cuda_cub4core6detail13_kernel_agentINS1_8__reduce10DrainAgentIiEEJN3cub18CUB_300001_SM_10009GridQueueIjEEiEEEvDpT0_,"",@"SHT_CUDA_INFO"
	.sectionflags	@""
	.align	4


	//----- nvinfo : EIATTR_CUDA_API_VERSION
	.align		4
        /*0000*/ 	.byte	0x04, 0x37
        /*0002*/ 	.short	(.L_234 - .L_233)
.L_233:
        /*0004*/ 	.word	0x00000082


	//----- nvinfo : EIATTR_KPARAM_INFO
	.align		4
.L_234:
        /*0008*/ 	.byte	0x04, 0x17
        /*000a*/ 	.short	(.L_236 - .L_235)
.L_235:
        /*000c*/ 	.word	0x00000000
        /*0010*/ 	.short	0x0001
        /*0012*/ 	.short	0x0008
        /*0014*/ 	.byte	0x00, 0xf0, 0x11, 0x00


	//----- nvinfo : EIATTR_KPARAM_INFO
	.align		4
.L_236:
        /*0018*/ 	.byte	0x04, 0x17
        /*001a*/ 	.short	(.L_238 - .L_237)
.L_237:
        /*001c*/ 	.word	0x00000000
        /*0020*/ 	.short	0x0000
        /*0022*/ 	.short	0x0000
        /*0024*/ 	.byte	0x00, 0xf0, 0x21, 0x00


	//----- nvinfo : EIATTR_SPARSE_MMA_MASK
	.align		4
.L_238:
        /*0028*/ 	.byte	0x03, 0x50
        /*002a*/ 	.short	0x0000


	//----- nvinfo : EIATTR_MAXREG_COUNT
	.align		4
        /*002c*/ 	.byte	0x03, 0x1b
        /*002e*/ 	.short	0x00ff


	//----- nvinfo : EIATTR_MERCURY_ISA_VERSION
	.align		4
        /*0030*/ 	.byte	0x03, 0x5f
        /*0032*/ 	.short	0x0101


	//----- nvinfo : EIATTR_VRC_CTA_INIT_COUNT
	.align		4
        /*0034*/ 	.byte	0x02, 0x4a
	.zero		1
	.zero		1


	//----- nvinfo : EIATTR_EXIT_INSTR_OFFSETS
	.align		4
        /*0038*/ 	.byte	0x04, 0x1c
        /*003a*/ 	.short	(.L_240 - .L_239)


	//   ....[0]....
.L_239:
        /*003c*/ 	.word	0x00000060


	//----- nvinfo : EIATTR_MAX_THREADS
	.align		4
.L_240:
        /*0040*/ 	.byte	0x04, 0x05
        /*0042*/ 	.short	(.L_242 - .L_241)
.L_241:
        /*0044*/ 	.word	0x00000001
        /*0048*/ 	.word	0x00000001
        /*004c*/ 	.word	0x00000001


	//----- nvinfo : EIATTR_CBANK_PARAM_SIZE
	.align		4
.L_242:
        /*0050*/ 	.byte	0x03, 0x19
        /*0052*/ 	.short	0x000c


	//----- nvinfo : EIATTR_PARAM_CBANK
	.align		4
        /*0054*/ 	.byte	0x04, 0x0a
        /*0056*/ 	.short	(.L_244 - .L_243)
	.align		4
.L_243:
        /*0058*/ 	.word	index@(.nv.constant0._ZN6thrust24THRUST_300001_SM_1000_NS8cuda_cub4core6detail13_kernel_agentINS1_8__reduce10DrainAgentIiEEJN3cub18CUB_300001_SM_10009GridQueueIjEEiEEEvDpT0_)
        /*005c*/ 	.short	0x0380
        /*005e*/ 	.short	0x000c


	//----- nvinfo : EIATTR_SW_WAR
	.align		4
.L_244:
        /*0060*/ 	.byte	0x04, 0x36
        /*0062*/ 	.short	(.L_246 - .L_245)
.L_245:
        /*0064*/ 	.word	0x00000008
.L_246:


//--------------------- .nv.info._ZN6thrust24THRUST_300001_SM_1000_NS8cuda_cub4core6detail13_kernel_agentINS1_8__reduce11ReduceAgentINS0_12zip_iteratorIN4cuda3std3__45tupleIJNS0_10device_ptrIiEENS0_17counting_iteratorIlNS0_11use_defaultESF_SF_EEEEEEEPNSB_IJilEEESJ_iNS1_9__extrema9arg_max_fIilNSA_4lessIiEEEEEEJSI_SK_iN3cub18CUB_300001_SM_100013GridEvenShareIiEENSS_9GridQueueIjEESP_EEEvDpT0_ --------------------------
	.section	.nv.info._ZN6thrust24THRUST_300001_SM_1000_NS8cuda_cub4core6detail13_kernel_agentINS1_8__reduce11ReduceAgentINS0_12zip_iteratorIN4cuda3std3__45tupleIJNS0_10device_ptrIiEENS0_17counting_iteratorIlNS0_11use_defaultESF_SF_EEEEEEEPNSB_IJilEEESJ_iNS1_9__extrema9arg_max_fIilNSA_4lessIiEEEEEEJSI_SK_iN3cub18CUB_300001_SM_100013GridEvenShareIiEENSS_9GridQueueIjEESP_EEEvDpT0_,"",@"SHT_CUDA_INFO"
	.sectionflags	@""
	.align	4


	//----- nvinfo : EIATTR_CUDA_API_VERSION
	.align		4
        /*0000*/ 	.byte	0x04, 0x37
        /*0002*/ 	.short	(.L_248 - .L_247)
.L_247:
        /*0004*/ 	.word	0x00000082


	//----- nvinfo : EIATTR_KPARAM_INFO
	.align		4
.L_248:
        /*0008*/ 	.byte	0x04, 0x17
        /*000a*/ 	.short	(.L_250 - .L_249)
.L_249:
        /*000c*/ 	.word	0x00000000
        /*0010*/ 	.short	0x0005
        /*0012*/ 	.short	0x0050
        /*0014*/ 	.byte	0x00, 0xf0, 0x05, 0x00


	//----- nvinfo : EIATTR_KPARAM_INFO
	.align		4
.L_250:
        /*0018*/ 	.byte	0x04, 0x17
        /*001a*/ 	.short	(.L_252 - .L_251)
.L_251:
        /*001c*/ 	.word	0x00000000
        /*0020*/ 	.short	0x0004
        /*0022*/ 	.short	0x0048
        /*0024*/ 	.byte	0x00, 0xf0, 0x21, 0x00


	//----- nvinfo : EIATTR_KPARAM_INFO
	.align		4
.L_252:
        /*0028*/ 	.byte	0x04, 0x17
        /*002a*/ 	.short	(.L_254 - .L_253)
.L_253:
        /*002c*/ 	.word	0x00000000
        /*0030*/ 	.short	0x0003
        /*0032*/ 	.short	0x001c
        /*0034*/ 	.byte	0x00, 0xf0, 0xa1, 0x00


	//----- nvinfo : EIATTR_KPARAM_INFO
	.align		4
.L_254:
        /*0038*/ 	.byte	0x04, 0x17
        /*003a*/ 	.short	(.L_256 - .L_255)
.L_255:
        /*003c*/ 	.word	0x00000000
        /*0040*/ 	.short	0x0002
        /*0042*/ 	.short	0x0018
        /*0044*/ 	.byte	0x00, 0xf0, 0x11, 0x00


	//----- nvinfo : EIATTR_KPARAM_INFO
	.align		4
.L_256:
        /*0048*/ 	.byte	0x04, 0x17
        /*004a*/ 	.short	(.L_258 - .L_257)
.L_257:
        /*004c*/ 	.word	0x00000000
        /*0050*/ 	.short	0x0001
        /*0052*/ 	.short	0x0010
        /*0054*/ 	.byte	0x00, 0xf5, 0x21, 0x00


	//----- nvinfo : EIATTR_KPARAM_INFO
	.align		4
.L_258:
        /*0058*/ 	.byte	0x04, 0x17
        /*005a*/ 	.short	(.L_260 - .L_259)
.L_259:
        /*005c*/ 	.word	0x00000000
        /*0060*/ 	.short	0x0000
        /*0062*/ 	.short	0x0000
        /*0064*/ 	.byte	0x00, 0xf0, 0x41, 0x00


	//----- nvinfo : EIATTR_SPARSE_MMA_MASK
	.align		4
.L_260:
        /*0068*/ 	.byte	0x03, 0x50
        /*006a*/ 	.short	0x0000


	//----- nvinfo : EIATTR_MAXREG_COUNT
	.align		4
        /*006c*/ 	.byte	0x03, 0x1b
        /*006e*/ 	.short	0x00ff


	//----- nvinfo : EIATTR_NUM_BARRIERS
	.align		4
        /*0070*/ 	.byte	0x02, 0x4c
        /*0072*/ 	.byte	0x01
	.zero		1


	//----- nvinfo : EIATTR_MERCURY_ISA_VERSION
	.align		4
        /*0074*/ 	.byte	0x03, 0x5f
        /*0076*/ 	.short	0x0101


	//----- nvinfo : EIATTR_COOP_GROUP_MASK_REGIDS
	.align		4
        /*0078*/ 	.byte	0x04, 0x29
        /*007a*/ 	.short	(.L_262 - .L_261)


	//   ....[0]....
.L_261:
        /*007c*/ 	.word	0xffffffff


	//   ....[1]....
        /*0080*/ 	.word	0xffffffff


	//   ....[2]....
        /*0084*/ 	.word	0xffffffff


	//   ....[3]....
        /*0088*/ 	.word	0xffffffff


	//   ....[4]....
        /*008c*/ 	.word	0xffffffff


	//   ....[5]....
        /*0090*/ 	.word	0xffffffff


	//   ....[6]....
        /*0094*/ 	.word	0xffffffff


	//   ....[7]....
        /*0098*/ 	.word	0xffffffff


	//   ....[8]....
        /*009c*/ 	.word	0xffffffff


	//   ....[9]....
        /*00a0*/ 	.word	0xffffffff


	//   ....[10]....
        /*00a4*/ 	.word	0xffffffff


	//   ....[11]....
        /*00a8*/ 	.word	0xffffffff


	//   ....[12]....
        /*00ac*/ 	.word	0xffffffff


	//   ....[13]....
        /*00b0*/ 	.word	0xffffffff


	//   ....[14]....
        /*00b4*/ 	.word	0xffffffff


	//   ....[15]....
        /*00b8*/ 	.word	0xffffffff


	//   ....[16]....
        /*00bc*/ 	.word	0xffffffff


	//   ....[17]....
        /*00c0*/ 	.word	0xffffffff


	//   ....[18]....
        /*00c4*/ 	.word	0xffffffff


	//   ....[19]....
        /*00c8*/ 	.word	0xffffffff


	//   ....[20]....
        /*00cc*/ 	.word	0xffffffff


	//   ....[21]....
        /*00d0*/ 	.word	0xffffffff


	//   ....[22]....
        /*00d4*/ 	.word	0xffffffff


	//   ....[23]....
        /*00d8*/ 	.word	0xffffffff


	//   ....[24]....
        /*00dc*/ 	.word	0xffffffff


	//   ....[25]....
        /*00e0*/ 	.word	0xffffffff


	//   ....[26]....
        /*00e4*/ 	.word	0xffffffff


	//   ....[27]....
        /*00e8*/ 	.word	0xffffffff


	//   ....[28]....
        /*00ec*/ 	.word	0xffffffff


	//   ....[29]....
        /*00f0*/ 	.word	0xffffffff


	//   ....[30]....
        /*00f4*/ 	.word	0xffffffff


	//   ....[31]....
        /*00f8*/ 	.word	0xffffffff


	//   ....[32]....
        /*00fc*/ 	.word	0xffffffff


	//   ....[33]....
        /*0100*/ 	.word	0xffffffff


	//   ....[34]....
        /*0104*/ 	.word	0xffffffff


	//   ....[35]....
        /*0108*/ 	.word	0xffffffff


	//   ....[36]....
        /*010c*/ 	.word	0xffffffff


	//   ....[37]....
        /*0110*/ 	.word	0xffffffff


	//   ....[38]....
        /*0114*/ 	.word	0xffffffff


	//   ....[39]....
        /*0118*/ 	.word	0xffffffff


	//   ....[40]....
        /*011c*/ 	.word	0xffffffff


	//   ....[41]....
        /*0120*/ 	.word	0xffffffff


	//   ....[42]....
        /*0124*/ 	.word	0xffffffff


	//   ....[43]....
        /*0128*/ 	.word	0xffffffff


	//   ....[44]....
        /*012c*/ 	.word	0xffffffff


	//----- nvinfo : EIATTR_COOP_GROUP_INSTR_OFFSETS
	.align		4
.L_262:
        /*0130*/ 	.byte	0x04, 0x28
        /*0132*/ 	.short	(.L_264 - .L_263)


	//   ....[0]....
.L_263:
        /*0134*/ 	.word	0x00000b70


	//   ....[1]....
        /*0138*/ 	.word	0x00000ba0


	//   ....[2]....
        /*013c*/ 	.word	0x00000bb0


	//   ....[3]....
        /*0140*/ 	.word	0x00000d20


	//   ....[4]....
        /*0144*/ 	.word	0x00000d60


	//   ....[5]....
        /*0148*/ 	.word	0x00000d90


	//   ....[6]....
        /*014c*/ 	.word	0x00000ed0


	//   ....[7]....
        /*0150*/ 	.word	0x00000f00


	//   ....[8]....
        /*0154*/ 	.word	0x00000f30


	//   ....[9]....
        /*0158*/ 	.word	0x00001060


	//   ....[10]....
        /*015c*/ 	.word	0x00001090


	//   ....[11]....
        /*0160*/ 	.word	0x000010c0


	//   ....[12]....
        /*0164*/ 	.word	0x000011f0


	//   ....[13]....
        /*0168*/ 	.word	0x00001220


	//   ....[14]....
        /*016c*/ 	.word	0x00001250


	//   ....[15]....
        /*0170*/ 	.word	0x00001e00


	//   ....[16]....
        /*0174*/ 	.word	0x00001e10


	//   ....[17]....
        /*0178*/ 	.word	0x00001e90


	//   ....[18]....
        /*017c*/ 	.word	0x00002010


	//   ....[19]....
        /*0180*/ 	.word	0x00002040


	//   ....[20]....
        /*0184*/ 	.word	0x00002070


	//   ....[21]....
        /*0188*/ 	.word	0x000021a0


	//   ....[22]....
        /*018c*/ 	.word	0x000021d0


	//   ....[23]....
        /*0190*/ 	.word	0x00002200


	//   ....[24]....
        /*0194*/ 	.word	0x00002330


	//   ....[25]....
        /*0198*/ 	.word	0x00002360


	//   ....[26]....
        /*019c*/ 	.word	0x00002390


	//   ....[27]....
        /*01a0*/ 	.word	0x000024c0


	//   ....[28]....
        /*01a4*/ 	.word	0x000024f0


	//   ....[29]....
        /*01a8*/ 	.word	0x00002520


	//   ....[30]....
        /*01ac*/ 	.word	0x000046b0


	//   ....[31]....
        /*01b0*/ 	.word	0x000046d0


	//   ....[32]....
        /*01b4*/ 	.word	0x000046e0


	//   ....[33]....
        /*01b8*/ 	.word	0x00004880


	//   ....[34]....
        /*01bc*/ 	.word	0x000048b0


	//   ....[35]....
        /*01c0*/ 	.word	0x000048e0


	//   ....[36]....
        /*01c4*/ 	.word	0x00004a10


	//   ....[37]....
        /*01c8*/ 	.word	0x00004a40


	//   ....[38]....
        /*01cc*/ 	.word	0x00004a70


	//   ....[39]....
        /*01d0*/ 	.word	0x00004ba0


	//   ....[40]....
        /*01d4*/ 	.word	0x00004bd0


	//   ....[41]....
        /*01d8*/ 	.word	0x00004c00


	//   ....[42]....
        /*01dc*/ 	.word	0x00004d30


	//   ....[43]....
        /*01e0*/ 	.word	0x00004d60


	//   ....[44]....
        /*01e4*/ 	.word	0x00004d90


	//----- nvinfo : EIATTR_VRC_CTA_INIT_COUNT
	.align		4
.L_264:
        /*01e8*/ 	.byte	0x02, 0x4a
	.zero		1
	.zero		1


	//----- nvinfo : EIATTR_EXIT_INSTR_OFFSETS
	.align		4
        /*01ec*/ 	.byte	0x04, 0x1c
        /*01ee*/ 	.short	(.L_266 - .L_265)


	//   ....[0]....
.L_265:
        /*01f0*/ 	.word	0x000058a0


	//   ....[1]....
        /*01f4*/ 	.word	0x00005910


	//----- nvinfo : EIATTR_MAX_THREADS
	.align		4
.L_266:
        /*01f8*/ 	.byte	0x04, 0x05
        /*01fa*/ 	.short	(.L_268 - .L_267)
.L_267:
        /*01fc*/ 	.word	0x00000100
        /*0200*/ 	.word	0x00000001
        /*0204*/ 	.word	0x00000001


	//----- nvinfo : EIATTR_CRS_STACK_SIZE
	.align		4
.L_268:
        /*0208*/ 	.byte	0x04, 0x1e
        /*020a*/ 	.short	(.L_270 - .L_269)
.L_269:
        /*020c*/ 	.word	0x00000000


	//----- nvinfo : EIATTR_CBANK_PARAM_SIZE
	.align		4
.L_270:
        /*0210*/ 	.byte	0x03, 0x19
        /*0212*/ 	.short	0x0051


	//----- nvinfo : EIATTR_PARAM_CBANK
	.align		4
        /*0214*/ 	.byte	0x04, 0x0a
        /*0216*/ 	.short	(.L_272 - .L_271)
	.align		4
.L_271:
        /*0218*/ 	.word	index@(.nv.constant0._ZN6thrust24THRUST_300001_SM_1000_NS8cuda_cub4core6detail13_kernel_agentINS1_8__reduce11ReduceAgentINS0_12zip_iteratorIN4cuda3std3__45tupleIJNS0_10device_ptrIiEENS0_17counting_iteratorIlNS0_11use_defaultESF_SF_EEEEEEEPNSB_IJilEEESJ_iNS1_9__extrema9arg_max_fIilNSA_4lessIiEEEEEEJSI_SK_iN3cub18CUB_300001_SM_100013GridEvenShareIiEENSS_9GridQueueIjEESP_EEEvDpT0_)
        /*021c*/ 	.short	0x0380
        /*021e*/ 	.short	0x0051


	//----- nvinfo : EIATTR_SW_WAR
	.align		4
.L_272:
        /*0220*/ 	.byte	0x04, 0x36
        /*0222*/ 	.short	(.L_274 - .L_273)
.L_273:
        /*0224*/ 	.word	0x00000008
.L_274:


//--------------------- .nv.info._ZN6thrust24THRUST_300001_SM_1000_NS8cuda_cub4core6detail13_kernel_agentINS1_8__reduce11ReduceAgentINS0_12zip_iteratorIN4cuda3std3__45tupleIJNS0_10device_ptrIiEENS0_17counting_iteratorIlNS0_11use_defaultESF_SF_EEEEEEEPNSB_IJilEEESJ_iNS1_9__extrema9arg_max_fIilNSA_4lessIiEEEEEEJSI_SK_iSP_EEEvDpT0_ --------------------------
	.section	.nv.info._ZN6thrust24THRUST_300001_SM_1000_NS8cuda_cub4core6detail13_kernel_agentINS1_8__reduce11ReduceAgentINS0_12zip_iteratorIN4cuda3std3__45tupleIJNS0_10device_ptrIiEENS0_17counting_iteratorIlNS0_11use_defaultESF_SF_EEEEEEEPNSB_IJilEEESJ_iNS1_9__extrema9arg_max_fIilNSA_4lessIiEEEEEEJSI_SK_iSP_EEEvDpT0_,"",@"SHT_CUDA_INFO"
	.sectionflags	@""
	.align	4


	//----- nvinfo : EIATTR_CUDA_API_VERSION
	.align		4
        /*0000*/ 	.byte	0x04, 0x37
        /*0002*/ 	.short	(.L_276 - .L_275)
.L_275:
        /*0004*/ 	.word	0x00000082


	//----- nvinfo : EIATTR_KPARAM_INFO
	.align		4
.L_276:
        /*0008*/ 	.byte	0x04, 0x17
        /*000a*/ 	.short	(.L_278 - .L_277)
.L_277:
        /*000c*/ 	.word	0x00000000
        /*0010*/ 	.short	0x0003
        /*0012*/ 	.short	0x001c
        /*0014*/ 	.byte	0x00, 0xf0, 0x05, 0x00


	//----- nvinfo : EIATTR_KPARAM_INFO
	.align		4
.L_278:
        /*0018*/ 	.byte	0x04, 0x17
        /*001a*/ 	.short	(.L_280 - .L_279)
.L_279:
        /*001c*/ 	.word	0x00000000
        /*0020*/ 	.short	0x0002
        /*0022*/ 	.short	0x0018
        /*0024*/ 	.byte	0x00, 0xf0, 0x11, 0x00


	//----- nvinfo : EIATTR_KPARAM_INFO
	.align		4
.L_280:
        /*0028*/ 	.byte	0x04, 0x17
        /*002a*/ 	.short	(.L_282 - .L_281)
.L_281:
        /*002c*/ 	.word	0x00000000
        /*0030*/ 	.short	0x0001
        /*0032*/ 	.short	0x0010
        /*0034*/ 	.byte	0x00, 0xf5, 0x21, 0x00


	//----- nvinfo : EIATTR_KPARAM_INFO
	.align		4
.L_282:
        /*0038*/ 	.byte	0x04, 0x17
        /*003a*/ 	.short	(.L_284 - .L_283)
.L_283:
        /*003c*/ 	.word	0x00000000
        /*0040*/ 	.short	0x0000
        /*0042*/ 	.short	0x0000
        /*0044*/ 	.byte	0x00, 0xf0, 0x41, 0x00


	//----- nvinfo : EIATTR_SPARSE_MMA_MASK
	.align		4
.L_284:
        /*0048*/ 	.byte	0x03, 0x50
        /*004a*/ 	.short	0x0000


	//----- nvinfo : EIATTR_MAXREG_COUNT
	.align		4
        /*004c*/ 	.byte	0x03, 0x1b
        /*004e*/ 	.short	0x00ff


	//----- nvinfo : EIATTR_NUM_BARRIERS
	.align		4
        /*0050*/ 	.byte	0x02, 0x4c
        /*0052*/ 	.byte	0x01
	.zero		1


	//----- nvinfo : EIATTR_MERCURY_ISA_VERSION
	.align		4
        /*0054*/ 	.byte	0x03, 0x5f
        /*0056*/ 	.short	0x0101


	//----- nvinfo : EIATTR_COOP_GROUP_MASK_REGIDS
	.align		4
        /*0058*/ 	.byte	0x04, 0x29
        /*005a*/ 	.short	(.L_286 - .L_285)


	//   ....[0]....
.L_285:
        /*005c*/ 	.word	0xffffffff


	//   ....[1]....
        /*0060*/ 	.word	0xffffffff


	//   ....[2]....
        /*0064*/ 	.word	0xffffffff


	//   ....[3]....
        /*0068*/ 	.word	0xffffffff


	//   ....[4]....
        /*006c*/ 	.word	0xffffffff


	//   ....[5]....
        /*0070*/ 	.word	0xffffffff


	//   ....[6]....
        /*0074*/ 	.word	0xffffffff


	//   ....[7]....
        /*0078*/ 	.word	0xffffffff


	//   ....[8]....
        /*007c*/ 	.word	0xffffffff


	//   ....[9]....
        /*0080*/ 	.word	0xffffffff


	//   ....[10]....
        /*0084*/ 	.word	0xffffffff


	//   ....[11]....
        /*0088*/ 	.word	0xffffffff


	//   ....[12]....
        /*008c*/ 	.word	0xffffffff


	//   ....[13]....
        /*0090*/ 	.word	0xffffffff


	//   ....[14]....
        /*0094*/ 	.word	0xffffffff


	//   ....[15]....
        /*0098*/ 	.word	0xffffffff


	//   ....[16]....
        /*009c*/ 	.word	0xffffffff


	//   ....[17]....
        /*00a0*/ 	.word	0xffffffff


	//   ....[18]....
        /*00a4*/ 	.word	0xffffffff


	//   ....[19]....
        /*00a8*/ 	.word	0xffffffff


	//   ....[20]....
        /*00ac*/ 	.word	0xffffffff


	//   ....[21]....
        /*00b0*/ 	.word	0xffffffff


	//   ....[22]....
        /*00b4*/ 	.word	0xffffffff


	//   ....[23]....
        /*00b8*/ 	.word	0xffffffff


	//   ....[24]....
        /*00bc*/ 	.word	0xffffffff


	//   ....[25]....
        /*00c0*/ 	.word	0xffffffff


	//   ....[26]....
        /*00c4*/ 	.word	0xffffffff


	//   ....[27]....
        /*00c8*/ 	.word	0xffffffff


	//   ....[28]....
        /*00cc*/ 	.word	0xffffffff


	//   ....[29]....
        /*00d0*/ 	.word	0xffffffff


	//   ....[30]....
        /*00d4*/ 	.word	0xffffffff


	//   ....[31]....
        /*00d8*/ 	.word	0xffffffff


	//   ....[32]....
        /*00dc*/ 	.word	0xffffffff


	//   ....[33]....
        /*00e0*/ 	.word	0xffffffff


	//   ....[34]....
        /*00e4*/ 	.word	0xffffffff


	//   ....[35]....
        /*00e8*/ 	.word	0xffffffff


	//   ....[36]....
        /*00ec*/ 	.word	0xffffffff


	//   ....[37]....
        /*00f0*/ 	.word	0xffffffff


	//   ....[38]....
        /*00f4*/ 	.word	0xffffffff


	//   ....[39]....
        /*00f8*/ 	.word	0xffffffff


	//   ....[40]....
        /*00fc*/ 	.word	0xffffffff


	//   ....[41]....
        /*0100*/ 	.word	0xffffffff


	//   ....[42]....
        /*0104*/ 	.word	0xffffffff


	//   ....[43]....
        /*0108*/ 	.word	0xffffffff


	//   ....[44]....
        /*010c*/ 	.word	0xffffffff


	//----- nvinfo : EIATTR_COOP_GROUP_INSTR_OFFSETS
	.align		4
.L_286:
        /*0110*/ 	.byte	0x04, 0x28
        /*0112*/ 	.short	(.L_288 - .L_287)


	//   ....[0]....
.L_287:
        /*0114*/ 	.word	0x00000b00


	//   ....[1]....
        /*0118*/ 	.word	0x00000b30


	//   ....[2]....
        /*011c*/ 	.word	0x00000b40


	//   ....[3]....
        /*0120*/ 	.word	0x00000cb0


	//   ....[4]....
        /*0124*/ 	.word	0x00000cf0


	//   ....[5]....
        /*0128*/ 	.word	0x00000d20


	//   ....[6]....
        /*012c*/ 	.word	0x00000e60


	//   ....[7]....
        /*0130*/ 	.word	0x00000e90


	//   ....[8]....
        /*0134*/ 	.word	0x00000ec0


	//   ....[9]....
        /*0138*/ 	.word	0x00000ff0


	//   ....[10]....
        /*013c*/ 	.word	0x00001020


	//   ....[11]....
        /*0140*/ 	.word	0x00001050


	//   ....[12]....
        /*0144*/ 	.word	0x00001180


	//   ....[13]....
        /*0148*/ 	.word	0x000011b0


	//   ....[14]....
        /*014c*/ 	.word	0x000011e0


	//   ....[15]....
        /*0150*/ 	.word	0x00001da0


	//   ....[16]....
        /*0154*/ 	.word	0x00001db0


	//   ....[17]....
        /*0158*/ 	.word	0x00001e30


	//   ....[18]....
        /*015c*/ 	.word	0x00001fa0


	//   ....[19]....
        /*0160*/ 	.word	0x00001fd0


	//   ....[20]....
        /*0164*/ 	.word	0x00002000


	//   ....[21]....
        /*0168*/ 	.word	0x00002130


	//   ....[22]....
        /*016c*/ 	.word	0x00002160


	//   ....[23]....
        /*0170*/ 	.word	0x00002190


	//   ....[24]....
        /*0174*/ 	.word	0x000022c0


	//   ....[25]....
        /*0178*/ 	.word	0x000022f0


	//   ....[26]....
        /*017c*/ 	.word	0x00002320


	//   ....[27]....
        /*0180*/ 	.word	0x00002450


	//   ....[28]....
        /*0184*/ 	.word	0x00002480


	//   ....[29]....
        /*0188*/ 	.word	0x000024b0


	//   ....[30]....
        /*018c*/ 	.word	0x000043f0


	//   ....[31]....
        /*0190*/ 	.word	0x00004410


	//   ....[32]....
        /*0194*/ 	.word	0x00004420


	//   ....[33]....
        /*0198*/ 	.word	0x000045c0


	//   ....[34]....
        /*019c*/ 	.word	0x000045f0


	//   ....[35]....
        /*01a0*/ 	.word	0x00004620


	//   ....[36]....
        /*01a4*/ 	.word	0x00004750


	//   ....[37]....
        /*01a8*/ 	.word	0x00004780


	//   ....[38]....
        /*01ac*/ 	.word	0x000047b0


	//   ....[39]....
        /*01b0*/ 	.word	0x000048e0


	//   ....[40]....
        /*01b4*/ 	.word	0x00004910


	//   ....[41]....
        /*01b8*/ 	.word	0x00004940


	//   ....[42]....
        /*01bc*/ 	.word	0x00004a70


	//   ....[43]....
        /*01c0*/ 	.word	0x00004aa0


	//   ....[44]....
        /*01c4*/ 	.word	0x00004ad0


	//----- nvinfo : EIATTR_VRC_CTA_INIT_COUNT
	.align		4
.L_288:
        /*01c8*/ 	.byte	0x02, 0x4a
	.zero		1
	.zero		1


	//----- nvinfo : EIATTR_EXIT_INSTR_OFFSETS
	.align		4
        /*01cc*/ 	.byte	0x04, 0x1c
        /*01ce*/ 	.short	(.L_290 - .L_289)


	//   ....[0]....
.L_289:
        /*01d0*/ 	.word	0x00000030


	//   ....[1]....
        /*01d4*/ 	.word	0x000055e0


	//   ....[2]....
        /*01d8*/ 	.word	0x00005650


	//----- nvinfo : EIATTR_MAX_THREADS
	.align		4
.L_290:
        /*01dc*/ 	.byte	0x04, 0x05
        /*01de*/ 	.short	(.L_292 - .L_291)
.L_291:
        /*01e0*/ 	.word	0x00000100
        /*01e4*/ 	.word	0x00000001
        /*01e8*/ 	.word	0x00000001


	//----- nvinfo : EIATTR_CRS_STACK_SIZE
	.align		4
.L_292:
        /*01ec*/ 	.byte	0x04, 0x1e
        /*01ee*/ 	.short	(.L_294 - .L_293)
.L_293:
        /*01f0*/ 	.word	0x00000000


	//----- nvinfo : EIATTR_CBANK_PARAM_SIZE
	.align		4
.L_294:
        /*01f4*/ 	.byte	0x03, 0x19
        /*01f6*/ 	.short	0x001d


	//----- nvinfo : EIATTR_PARAM_CBANK
	.align		4
        /*01f8*/ 	.byte	0x04, 0x0a
        /*01fa*/ 	.short	(.L_296 - .L_295)
	.align		4
.L_295:
        /*01fc*/ 	.word	index@(.nv.constant0._ZN6thrust24THRUST_300001_SM_1000_NS8cuda_cub4core6detail13_kernel_agentINS1_8__reduce11ReduceAgentINS0_12zip_iteratorIN4cuda3std3__45tupleIJNS0_10device_ptrIiEENS0_17counting_iteratorIlNS0_11use_defaultESF_SF_EEEEEEEPNSB_IJilEEESJ_iNS1_9__extrema9arg_max_fIilNSA_4lessIiEEEEEEJSI_SK_iSP_EEEvDpT0_)
        /*0200*/ 	.short	0x0380
        /*0202*/ 	.short	0x001d


	//----- nvinfo : EIATTR_SW_WAR
	.align		4
.L_296:
        /*0204*/ 	.byte	0x04, 0x36
        /*0206*/ 	.short	(.L_298 - .L_297)
.L_297:
        /*0208*/ 	.word	0x00000008
.L_298:


//--------------------- .nv.info._Z16extractSubMatrixPdPiS0_S0_S0_S0_S0_S0_S_iii --------------------------
	.section	.nv.info._Z16extractSubMatrixPdPiS0_S0_S0_S0_S0_S0_S_iii,"",@"SHT_CUDA_INFO"
	.sectionflags	@""
	.align	4


	//----- nvinfo : EIATTR_CUDA_API_VERSION
	.align		4
        /*0000*/ 	.byte	0x04, 0x37
        /*0002*/ 	.short	(.L_300 - .L_299)
.L_299:
        /*0004*/ 	.word	0x00000082


	//----- nvinfo : EIATTR_KPARAM_INFO
	.align		4
.L_300:
        /*0008*/ 	.byte	0x04, 0x17
        /*000a*/ 	.short	(.L_302 - .L_301)
.L_301:
        /*000c*/ 	.word	0x00000000
        /*0010*/ 	.short	0x000b
        /*0012*/ 	.short	0x0050
        /*0014*/ 	.byte	0x00, 0xf0, 0x11, 0x00


	//----- nvinfo : EIATTR_KPARAM_INFO
	.align		4
.L_302:
        /*0018*/ 	.byte	0x04, 0x17
        /*001a*/ 	.short	(.L_304 - .L_303)
.L_303:
        /*001c*/ 	.word	0x00000000
        /*0020*/ 	.short	0x000a
        /*0022*/ 	.short	0x004c
        /*0024*/ 	.byte	0x00, 0xf0, 0x11, 0x00


	//----- nvinfo : EIATTR_KPARAM_INFO
	.align		4
.L_304:
        /*0028*/ 	.byte	0x04, 0x17
        /*002a*/ 	.short	(.L_306 - .L_305)
.L_305:
        /*002c*/ 	.word	0x00000000
        /*0030*/ 	.short	0x0009
        /*0032*/ 	.short	0x0048
        /*0034*/ 	.byte	0x00, 0xf0, 0x11, 0x00


	//----- nvinfo : EIATTR_KPARAM_INFO
	.align		4
.L_306:
        /*0038*/ 	.byte	0x04, 0x17
        /*003a*/ 	.short	(.L_308 - .L_307)
.L_307:
        /*003c*/ 	.word	0x00000000
        /*0040*/ 	.short	0x0008
        /*0042*/ 	.short	0x0040
        /*0044*/ 	.byte	0x00, 0xf5, 0x21, 0x00


	//----- nvinfo : EIATTR_KPARAM_INFO
	.align		4
.L_308:
        /*0048*/ 	.byte	0x04, 0x17
        /*004a*/ 	.short	(.L_310 - .L_309)
.L_309:
        /*004c*/ 	.word	0x00000000
        /*0050*/ 	.short	0x0007
        /*0052*/ 	.short	0x0038
        /*0054*/ 	.byte	0x00, 0xf5, 0x21, 0x00


	//----- nvinfo : EIATTR_KPARAM_INFO
	.align		4
.L_310:
        /*0058*/ 	.byte	0x04, 0x17
        /*005a*/ 	.short	(.L_312 - .L_311)
.L_311:
        /*005c*/ 	.word	0x00000000
        /*0060*/ 	.short	0x0006
        /*0062*/ 	.short	0x0030
        /*0064*/ 	.byte	0x00, 0xf5, 0x21, 0x00


	//----- nvinfo : EIATTR_KPARAM_INFO
	.align		4
.L_312:
        /*0068*/ 	.byte	0x04, 0x17
        /*006a*/ 	.short	(.L_314 - .L_313)
.L_313:
        /*006c*/ 	.word	0x00000000
        /*0070*/ 	.short	0x0005
        /*0072*/ 	.short	0x0028
        /*0074*/ 	.byte	0x00, 0xf5, 0x21, 0x00


	//----- nvinfo : EIATTR_KPARAM_INFO
	.align		4
.L_314:
        /*0078*/ 	.byte	0x04, 0x17
        /*007a*/ 	.short	(.L_316 - .L_315)
.L_315:
        /*007c*/ 	.word	0x00000000
        /*0080*/ 	.short	0x0004
        /*0082*/ 	.short	0x0020
        /*0084*/ 	.byte	0x00, 0xf5, 0x21, 0x00


	//----- nvinfo : EIATTR_KPARAM_INFO
	.align		4
.L_316:
        /*0088*/ 	.byte	0x04, 0x17
        /*008a*/ 	.short	(.L_318 - .L_317)
.L_317:
        /*008c*/ 	.word	0x00000000
        /*0090*/ 	.short	0x0003
        /*0092*/ 	.short	0x0018
        /*0094*/ 	.byte	0x00, 0xf5, 0x21, 0x00


	//----- nvinfo : EIATTR_KPARAM_INFO
	.align		4
.L_318:
        /*0098*/ 	.byte	0x04, 0x17
        /*009a*/ 	.short	(.L_320 - .L_319)
.L_319:
        /*009c*/ 	.word	0x00000000
        /*00a0*/ 	.short	0x0002
        /*00a2*/ 	.short	0x0010
        /*00a4*/ 	.byte	0x00, 0xf5, 0x21, 0x00


	//----- nvinfo : EIATTR_KPARAM_INFO
	.align		4
.L_320:
        /*00a8*/ 	.byte	0x04, 0x17
        /*00aa*/ 	.short	(.L_322 - .L_321)
.L_321:
        /*00ac*/ 	.word	0x00000000
        /*00b0*/ 	.short	0x0001
        /*00b2*/ 	.short	0x0008
        /*00b4*/ 	.byte	0x00, 0xf5, 0x21, 0x00


	//----- nvinfo : EIATTR_KPARAM_INFO
	.align		4
.L_322:
        /*00b8*/ 	.byte	0x04, 0x17
        /*00ba*/ 	.short	(.L_324 - .L_323)
.L_323:
        /*00bc*/ 	.word	0x00000000
        /*00c0*/ 	.short	0x0000
        /*00c2*/ 	.short	0x0000
        /*00c4*/ 	.byte	0x00, 0xf5, 0x21, 0x00


	//----- nvinfo : EIATTR_SPARSE_MMA_MASK
	.align		4
.L_324:
        /*00c8*/ 	.byte	0x03, 0x50
        /*00ca*/ 	.short	0x0000


	//----- nvinfo : EIATTR_MAXREG_COUNT
	.align		4
        /*00cc*/ 	.byte	0x03, 0x1b
        /*00ce*/ 	.short	0x00ff


	//----- nvinfo : EIATTR_MERCURY_ISA_VERSION
	.align		4
        /*00d0*/ 	.byte	0x03, 0x5f
        /*00d2*/ 	.short	0x0101


	//----- nvinfo : EIATTR_VRC_CTA_INIT_COUNT
	.align		4
        /*00d4*/ 	.byte	0x02, 0x4a
	.zero		1
	.zero		1


	//----- nvinfo : EIATTR_EXIT_INSTR_OFFSETS
	.align		4
        /*00d8*/ 	.byte	0x04, 0x1c
        /*00da*/ 	.short	(.L_326 - .L_325)


	//   ....[0]....
.L_325:
        /*00dc*/ 	.word	0x00000070


	//   ....[1]....
        /*00e0*/ 	.word	0x00000bb0


	//   ....[2]....
        /*00e4*/ 	.word	0x00000f20


	//----- nvinfo : EIATTR_CRS_STACK_SIZE
	.align		4
.L_326:
        /*00e8*/ 	.byte	0x04, 0x1e
        /*00ea*/ 	.short	(.L_328 - .L_327)
.L_327:
        /*00ec*/ 	.word	0x00000000


	//----- nvinfo : EIATTR_CBANK_PARAM_SIZE
	.align		4
.L_328:
        /*00f0*/ 	.byte	0x03, 0x19
        /*00f2*/ 	.short	0x0054


	//----- nvinfo : EIATTR_PARAM_CBANK
	.align		4
        /*00f4*/ 	.byte	0x04, 0x0a
        /*00f6*/ 	.short	(.L_330 - .L_329)
	.align		4
.L_329:
        /*00f8*/ 	.word	index@(.nv.constant0._Z16extractSubMatrixPdPiS0_S0_S0_S0_S0_S0_S_iii)
        /*00fc*/ 	.short	0x0380
        /*00fe*/ 	.short	0x0054


	//----- nvinfo : EIATTR_SW_WAR
	.align		4
.L_330:
        /*0100*/ 	.byte	0x04, 0x36
        /*0102*/ 	.short	(.L_332 - .L_331)
.L_331:
        /*0104*/ 	.word	0x00000008
.L_332:


//--------------------- .nv.info._Z17getSkAndRkMaxSizePiS_S_S_S_i --------------------------
	.section	.nv.info._Z17getSkAndRkMaxSizePiS_S_S_S_i,"",@"SHT_CUDA_INFO"
	.sectionflags	@""
	.align	4


	//----- nvinfo : EIATTR_CUDA_API_VERSION
	.align		4
        /*0000*/ 	.byte	0x04, 0x37
        /*0002*/ 	.short	(.L_334 - .L_333)
.L_333:
        /*0004*/ 	.word	0x00000082


	//----- nvinfo : EIATTR_KPARAM_INFO
	.align		4
.L_334:
        /*0008*/ 	.byte	0x04, 0x17
        /*000a*/ 	.short	(.L_336 - .L_335)
.L_335:
        /*000c*/ 	.word	0x00000000
        /*0010*/ 	.short	0x0005
        /*0012*/ 	.short	0x0028
        /*0014*/ 	.byte	0x00, 0xf0, 0x11, 0x00


	//----- nvinfo : EIATTR_KPARAM_INFO
	.align		4
.L_336:
        /*0018*/ 	.byte	0x04, 0x17
        /*001a*/ 	.short	(.L_338 - .L_337)
.L_337:
        /*001c*/ 	.word	0x00000000
        /*0020*/ 	.short	0x0004
        /*0022*/ 	.short	0x0020
        /*0024*/ 	.byte	0x00, 0xf5, 0x21, 0x00


	//----- nvinfo : EIATTR_KPARAM_INFO
	.align		4
.L_338:
        /*0028*/ 	.byte	0x04, 0x17
        /*002a*/ 	.short	(.L_340 - .L_339)
.L_339:
        /*002c*/ 	.word	0x00000000
        /*0030*/ 	.short	0x0003
        /*0032*/ 	.short	0x0018
        /*0034*/ 	.byte	0x00, 0xf5, 0x21, 0x00


	//----- nvinfo : EIATTR_KPARAM_INFO
	.align		4
.L_340:
        /*0038*/ 	.byte	0x04, 0x17
        /*003a*/ 	.short	(.L_342 - .L_341)
.L_341:
        /*003c*/ 	.word	0x00000000
        /*0040*/ 	.short	0x0002
        /*0042*/ 	.short	0x0010
        /*0044*/ 	.byte	0x00, 0xf5, 0x21, 0x00


	//----- nvinfo : EIATTR_KPARAM_INFO
	.align		4
.L_342:
        /*0048*/ 	.byte	0x04, 0x17
        /*004a*/ 	.short	(.L_344 - .L_343)
.L_343:
        /*004c*/ 	.word	0x00000000
        /*0050*/ 	.short	0x0001
        /*0052*/ 	.short	0x0008
        /*0054*/ 	.byte	0x00, 0xf5, 0x21, 0x00


	//----- nvinfo : EIATTR_KPARAM_INFO
	.align		4
.L_344:
        /*0058*/ 	.byte	0x04, 0x17
        /*005a*/ 	.short	(.L_346 - .L_345)
.L_345:
        /*005c*/ 	.word	0x00000000
        /*0060*/ 	.short	0x0000
        /*0062*/ 	.short	0x0000
        /*0064*/ 	.byte	0x00, 0xf5, 0x21, 0x00


	//----- nvinfo : EIATTR_SPARSE_MMA_MASK
	.align		4
.L_346:
        /*0068*/ 	.byte	0x03, 0x50
        /*006a*/ 	.short	0x0000


	//----- nvinfo : EIATTR_MAXREG_COUNT
	.align		4
        /*006c*/ 	.byte	0x03, 0x1b
        /*006e*/ 	.short	0x00ff


	//----- nvinfo : EIATTR_MERCURY_ISA_VERSION
	.align		4
        /*0070*/ 	.byte	0x03, 0x5f
        /*0072*/ 	.short	0x0101


	//----- nvinfo : EIATTR_VRC_CTA_INIT_COUNT
	.align		4
        /*0074*/ 	.byte	0x02, 0x4a
	.zero		1
	.zero		1


	//----- nvinfo : EIATTR_EXIT_INSTR_OFFSETS
	.align		4
        /*0078*/ 	.byte	0x04, 0x1c
        /*007a*/ 	.short	(.L_348 - .L_347)


	//   ....[0]....
.L_347:
        /*007c*/ 	.word	0x00000070


	//   ....[1]....
        /*0080*/ 	.word	0x00000910


	//----- nvinfo : EIATTR_CRS_STACK_SIZE
	.align		4
.L_348:
        /*0084*/ 	.byte	0x04, 0x1e
        /*0086*/ 	.short	(.L_350 - .L_349)
.L_349:
        /*0088*/ 	.word	0x00000000


	//----- nvinfo : EIATTR_CBANK_PARAM_SIZE
	.align		4
.L_350:
        /*008c*/ 	.byte	0x03, 0x19
        /*008e*/ 	.short	0x002c


	//----- nvinfo : EIATTR_PARAM_CBANK
	.align		4
        /*0090*/ 	.byte	0x04, 0x0a
        /*0092*/ 	.short	(.L_352 - .L_351)
	.align		4
.L_351:
        /*0094*/ 	.word	index@(.nv.constant0._Z17getSkAndRkMaxSizePiS_S_S_S_i)
        /*0098*/ 	.short	0x0380
        /*009a*/ 	.short	0x002c


	//----- nvinfo : EIATTR_SW_WAR
	.align		4
.L_352:
        /*009c*/ 	.byte	0x04, 0x36
        /*009e*/ 	.short	(.L_354 - .L_353)
.L_353:
        /*00a0*/ 	.word	0x00000008
.L_354:


//--------------------- .nv.callgraph             --------------------------
	.section	.nv.callgraph,"",@"SHT_CUDA_CALLGRAPH"
	.align	4
	.sectionentsize	8
	.align		4
        /*0000*/ 	.word	0x00000000
	.align		4
        /*0004*/ 	.word	0xffffffff
	.align		4
        /*0008*/ 	.word	0x00000000
	.align		4
        /*000c*/ 	.word	0xfffffffe
	.align		4
        /*0010*/ 	.word	0x00000000
	.align		4
        /*0014*/ 	.word	0xfffffffd
	.align		4
        /*0018*/ 	.word	0x00000000
	.align		4
        /*001c*/ 	.word	0xfffffffc


//--------------------- .nv.constant4             --------------------------
	.section	.nv.constant4,"a",@progbits
	.align	8
	.align		8
.nv.constant4:
        /*0000*/ 	.dword	_ZN34_INTERNAL_d23d1207_4_k_cu_ae71db004cuda3std3__45__cpo5beginE
	.align		8
        /*0008*/ 	.dword	_ZN34_INTERNAL_d23d1207_4_k_cu_ae71db004cuda3std3__45__cpo3endE
	.align		8
        /*0010*/ 	.dword	_ZN34_INTERNAL_d23d1207_4_k_cu_ae71db004cuda3std3__45__cpo6cbeginE
	.align		8
        /*0018*/ 	.dword	_ZN34_INTERNAL_d23d1207_4_k_cu_ae71db004cuda3std3__45__cpo4cendE
	.align		8
        /*0020*/ 	.dword	_ZN34_INTERNAL_d23d1207_4_k_cu_ae71db004cuda3std3__45__cpo6rbeginE
	.align		8
        /*0028*/ 	.dword	_ZN34_INTERNAL_d23d1207_4_k_cu_ae71db004cuda3std3__45__cpo4rendE
	.align		8
        /*0030*/ 	.dword	_ZN34_INTERNAL_d23d1207_4_k_cu_ae71db004cuda3std3__45__cpo7crbeginE
	.align		8
        /*0038*/ 	.dword	_ZN34_INTERNAL_d23d1207_4_k_cu_ae71db004cuda3std3__45__cpo5crendE
	.align		8
        /*0040*/ 	.dword	_ZN34_INTERNAL_d23d1207_4_k_cu_ae71db004cuda3std3__436_GLOBAL__N__d23d1207_4_k_cu_ae71db006ignoreE
	.align		8
        /*0048*/ 	.dword	_ZN34_INTERNAL_d23d1207_4_k_cu_ae71db004cuda3std3__419piecewise_constructE
	.align		8
        /*0050*/ 	.dword	_ZN34_INTERNAL_d23d1207_4_k_cu_ae71db004cuda3std3__48in_placeE
	.align		8
        /*0058*/ 	.dword	_ZN34_INTERNAL_d23d1207_4_k_cu_ae71db004cuda3std3__420unreachable_sentinelE
	.align		8
        /*0060*/ 	.dword	_ZN34_INTERNAL_d23d1207_4_k_cu_ae71db004cuda3std3__47nulloptE
	.align		8
        /*0068*/ 	.dword	_ZN34_INTERNAL_d23d1207_4_k_cu_ae71db004cuda3std3__48unexpectE
	.align		8
        /*0070*/ 	.dword	_ZN34_INTERNAL_d23d1207_4_k_cu_ae71db004cuda3std6ranges3__45__cpo4swapE
	.align		8
        /*0078*/ 	.dword	_ZN34_INTERNAL_d23d1207_4_k_cu_ae71db004cuda3std6ranges3__45__cpo9iter_moveE
	.align		8
        /*0080*/ 	.dword	_ZN34_INTERNAL_d23d1207_4_k_cu_ae71db004cuda3std6ranges3__45__cpo5beginE
	.align		8
        /*0088*/ 	.dword	_ZN34_INTERNAL_d23d1207_4_k_cu_ae71db004cuda3std6ranges3__45__cpo3endE
	.align		8
        /*0090*/ 	.dword	_ZN34_INTERNAL_d23d1207_4_k_cu_ae71db004cuda3std6ranges3__45__cpo6cbeginE
	.align		8
        /*0098*/ 	.dword	_ZN34_INTERNAL_d23d1207_4_k_cu_ae71db004cuda3std6ranges3__45__cpo4cendE
	.align		8
        /*00a0*/ 	.dword	_ZN34_INTERNAL_d23d1207_4_k_cu_ae71db004cuda3std6ranges3__45__cpo7advanceE
	.align		8
        /*00a8*/ 	.dword	_ZN34_INTERNAL_d23d1207_4_k_cu_ae71db004cuda3std6ranges3__45__cpo9iter_swapE
	.align		8
        /*00b0*/ 	.dword	_ZN34_INTERNAL_d23d1207_4_k_cu_ae71db004cuda3std6ranges3__45__cpo4nextE
	.align		8
        /*00b8*/ 	.dword	_ZN34_INTERNAL_d23d1207_4_k_cu_ae71db004cuda3std6ranges3__45__cpo4prevE
	.align		8
        /*00c0*/ 	.dword	_ZN34_INTERNAL_d23d1207_4_k_cu_ae71db004cuda3std6ranges3__45__cpo4dataE
	.align		8
        /*00c8*/ 	.dword	_ZN34_INTERNAL_d23d1207_4_k_cu_ae71db004cuda3std6ranges3__45__cpo5cdataE
	.align		8
        /*00d0*/ 	.dword	_ZN34_INTERNAL_d23d1207_4_k_cu_ae71db004cuda3std6ranges3__45__cpo4sizeE
	.align		8
        /*00d8*/ 	.dword	_ZN34_INTERNAL_d23d1207_4_k_cu_ae71db004cuda3std6ranges3__45__cpo5ssizeE
	.align		8
        /*00e0*/ 	.dword	_ZN34_INTERNAL_d23d1207_4_k_cu_ae71db004cuda3std6ranges3__45__cpo8distanceE
	.align		8
        /*00e8*/ 	.dword	_ZN34_INTERNAL_d23d1207_4_k_cu_ae71db006thrust24THRUST_300001_SM_1000_NS8cuda_cub3parE
	.align		8
        /*00f0*/ 	.dword	_ZN34_INTERNAL_d23d1207_4_k_cu_ae71db006thrust24THRUST_300001_SM_1000_NS8cuda_cub10par_nosyncE
	.align		8
        /*00f8*/ 	.dword	_ZN34_INTERNAL_d23d1207_4_k_cu_ae71db006thrust24THRUST_300001_SM_1000_NS6system6detail10sequential3seqE
	.align		8
        /*0100*/ 	.dword	_ZN34_INTERNAL_d23d1207_4_k_cu_ae71db006thrust24THRUST_300001_SM_1000_NS6system3cpp3parE
	.align		8
        /*0108*/ 	.dword	_ZN34_INTERNAL_d23d1207_4_k_cu_ae71db006thrust24THRUST_300001_SM_1000_NS12placeholders2_1E
	.align		8
        /*0110*/ 	.dword	_ZN34_INTERNAL_d23d1207_4_k_cu_ae71db006thrust24THRUST_300001_SM_1000_NS12placeholders2_2E
	.align		8
        /*0118*/ 	.dword	_ZN34_INTERNAL_d23d1207_4_k_cu_ae71db006thrust24THRUST_300001_SM_1000_NS12placeholders2_3E
	.align		8
        /*0120*/ 	.dword	_ZN34_INTERNAL_d23d1207_4_k_cu_ae71db006thrust24THRUST_300001_SM_1000_NS12placeholders2_4E
	.align		8
        /*0128*/ 	.dword	_ZN34_INTERNAL_d23d1207_4_k_cu_ae71db006thrust24THRUST_300001_SM_1000_NS12placeholders2_5E
	.align		8
        /*0130*/ 	.dword	_ZN34_INTERNAL_d23d1207_4_k_cu_ae71db006thrust24THRUST_300001_SM_1000_NS12placeholders2_6E
	.align		8
        /*0138*/ 	.dword	_ZN34_INTERNAL_d23d1207_4_k_cu_ae71db006thrust24THRUST_300001_SM_1000_NS12placeholders2_7E
	.align		8
        /*0140*/ 	.dword	_ZN34_INTERNAL_d23d1207_4_k_cu_ae71db006thrust24THRUST_300001_SM_1000_NS12placeholders2_8E
	.align		8
        /*0148*/ 	.dword	_ZN34_INTERNAL_d23d1207_4_k_cu_ae71db006thrust24THRUST_300001_SM_1000_NS12placeholders2_9E
	.align		8
        /*0150*/ 	.dword	_ZN34_INTERNAL_d23d1207_4_k_cu_ae71db006thrust24THRUST_300001_SM_1000_NS12placeholders3_10E
	.align		8
        /*0158*/ 	.dword	_ZN34_INTERNAL_d23d1207_4_k_cu_ae71db006thrust24THRUST_300001_SM_1000_NS3seqE
	.align		8
        /*0160*/ 	.dword	_ZN34_INTERNAL_d23d1207_4_k_cu_ae71db006thrust24THRUST_300001_SM_1000_NS6deviceE


//--------------------- .text._ZN3cub18CUB_300001_SM_10006detail11EmptyKernelIvEEvv --------------------------
	.section	.text._ZN3cub18CUB_300001_SM_10006detail11EmptyKernelIvEEvv,"ax",@progbits
	.align	128
        .global         _ZN3cub18CUB_300001_SM_10006detail11EmptyKernelIvEEvv
        .type           _ZN3cub18CUB_300001_SM_10006detail11EmptyKernelIvEEvv,@function
        .size           _ZN3cub18CUB_300001_SM_10006detail11EmptyKernelIvEEvv,(.L_x_733 - _ZN3cub18CUB_300001_SM_10006detail11EmptyKernelIvEEvv)
        .other          _ZN3cub18CUB_300001_SM_10006detail11EmptyKernelIvEEvv,@"STO_CUDA_ENTRY STV_DEFAULT"
_ZN3cub18CUB_300001_SM_10006detail11EmptyKernelIvEEvv:
.text._ZN3cub18CUB_300001_SM_10006detail11EmptyKernelIvEEvv:
[----:B------:R-:W-:Y:S01]  /*0000*/  LDC R1, c[0x0][0x37c] ;  /* 0x0000df00ff017b82 */ /* 0x000fe20000000800 */
[----:B------:R-:W-:Y:S05]  /*0010*/  EXIT ;  /* 0x000000000000794d */ /* 0x000fea0003800000 */
.L_x_0:
[----:B------:R-:W-:-:S00]  /*0020*/  BRA `(.L_x_0) ;  /* 0xfffffffc00fc7947 */ /* 0x000fc0000383ffff */
[----:B------:R-:W-:-:S00]  /*0030*/  NOP ;  /* 0x0000000000007918 */ /* 0x000fc00000000000 */
        /* <DEDUP_REMOVED lines=12> */
.L_x_733:


//--------------------- .text._ZN6thrust24THRUST_300001_SM_1000_NS8cuda_cub4core6detail13_kernel_agentINS1_8__reduce11ReduceAgentIPN4cuda3std3__45tupleIJilEEESC_SB_lNS1_9__extrema9arg_max_fIilNS9_4lessIiEEEEEEJSC_SC_iSH_EEEvDpT0_ --------------------------
	.section	.text._ZN6thrust24THRUST_300001_SM_1000_NS8cuda_cub4core6detail13_kernel_agentINS1_8__reduce11ReduceAgentIPN4cuda3std3__45tupleIJilEEESC_SB_lNS1_9__extrema9arg_max_fIilNS9_4lessIiEEEEEEJSC_SC_iSH_EEEvDpT0_,"ax",@progbits
	.align	128
        .global         _ZN6thrust24THRUST_300001_SM_1000_NS8cuda_cub4core6detail13_kernel_agentINS1_8__reduce11ReduceAgentIPN4cuda3std3__45tupleIJilEEESC_SB_lNS1_9__extrema9arg_max_fIilNS9_4lessIiEEEEEEJSC_SC_iSH_EEEvDpT0_
        .type           _ZN6thrust24THRUST_300001_SM_1000_NS8cuda_cub4core6detail13_kernel_agentINS1_8__reduce11ReduceAgentIPN4cuda3std3__45tupleIJilEEESC_SB_lNS1_9__extrema9arg_max_fIilNS9_4lessIiEEEEEEJSC_SC_iSH_EEEvDpT0_,@function
        .size           _ZN6thrust24THRUST_300001_SM_1000_NS8cuda_cub4core6detail13_kernel_agentINS1_8__reduce11ReduceAgentIPN4cuda3std3__45tupleIJilEEESC_SB_lNS1_9__extrema9arg_max_fIilNS9_4lessIiEEEEEEJSC_SC_iSH_EEEvDpT0_,(.L_x_734 - _ZN6thrust24THRUST_300001_SM_1000_NS8cuda_cub4core6detail13_kernel_agentINS1_8__reduce11ReduceAgentIPN4cuda3std3__45tupleIJilEEESC_SB_lNS1_9__extrema9arg_max_fIilNS9_4lessIiEEEEEEJSC_SC_iSH_EEEvDpT0_)
        .other          _ZN6thrust24THRUST_300001_SM_1000_NS8cuda_cub4core6detail13_kernel_agentINS1_8__reduce11ReduceAgentIPN4cuda3std3__45tupleIJilEEESC_SB_lNS1_9__extrema9arg_max_fIilNS9_4lessIiEEEEEEJSC_SC_iSH_EEEvDpT0_,@"STO_CUDA_ENTRY STV_DEFAULT"
_ZN6thrust24THRUST_300001_SM_1000_NS8cuda_cub4core6detail13_kernel_agentINS1_8__reduce11ReduceAgentIPN4cuda3std3__45tupleIJilEEESC_SB_lNS1_9__extrema9arg_max_fIilNS9_4lessIiEEEEEEJSC_SC_iSH_EEEvDpT0_:
.text._ZN6thrust24THRUST_300001_SM_1000_NS8cuda_cub4core6detail13_kernel_agentINS1_8__reduce11ReduceAgentIPN4cuda3std3__45tupleIJilEEESC_SB_lNS1_9__extrema9arg_max_fIilNS9_4lessIiEEEEEEJSC_SC_iSH_EEEvDpT0_:
[----:B------:R-:W-:Y:S01]  /*0000*/  LDC R1, c[0x0][0x37c] ;  /* 0x0000df00ff017b82 */ /* 0x000fe20000000800 */
[----:B------:R-:W0:Y:S02]  /*0010*/  LDCU UR8, c[0x0][0x390] ;  /* 0x00007200ff0877ac */ /* 0x000e240008000800 */
[----:B0-----:R-:W-:-:S13]  /*0020*/  ISETP.NE.AND P0, PT, RZ, UR8, PT ;  /* 0x00000008ff007c0c */ /* 0x001fda000bf05270 */
[----:B------:R-:W-:Y:S05]  /*0030*/  @!P0 EXIT ;  /* 0x000000000000894d */ /* 0x000fea0003800000 */
[----:B------:R-:W-:Y:S01]  /*0040*/  UISETP.GT.AND UP0, UPT, UR8, 0x4ff, UPT ;  /* 0x000004ff0800788c */ /* 0x000fe2000bf04270 */
[----:B------:R-:W-:Y:S01]  /*0050*/  BSSY.RECONVERGENT B0, `(.L_x_1) ;  /* 0x00005bf000007945 */ /* 0x000fe20003800200 */
[----:B------:R-:W0:Y:S07]  /*0060*/  LDCU.64 UR10, c[0x0][0x358] ;  /* 0x00006b00ff0a77ac */ /* 0x000e2e0008000a00 */
[----:B------:R-:W-:Y:S05]  /*0070*/  BRA.U UP0, `(.L_x_2) ;  /* 0x0000003100807547 */ /* 0x000fea000b800000 */
[----:B------:R-:W1:Y:S01]  /*0080*/  S2R R0, SR_TID.X ;  /* 0x0000000000007919 */ /* 0x000e620000002100 */
[----:B------:R-:W2:Y:S01]  /*0090*/  LDCU UR4, c[0x0][0x390] ;  /* 0x00007200ff0477ac */ /* 0x000ea20008000800 */
[----:B------:R-:W-:Y:S01]  /*00a0*/  BSSY.RECONVERGENT B1, `(.L_x_3) ;  /* 0x000000b000017945 */ /* 0x000fe20003800200 */
[----:B------:R-:W-:Y:S01]  /*00b0*/  IMAD.MOV.U32 R4, RZ, RZ, RZ ;  /* 0x000000ffff047224 */ /* 0x000fe200078e00ff */
[----:B------:R-:W-:Y:S02]  /*00c0*/  CS2R R2, SRZ ;  /* 0x0000000000027805 */ /* 0x000fe4000001ff00 */
[----:B-1----:R-:W-:Y:S01]  /*00d0*/  ISETP.GE.AND P0, PT, R0, UR8, PT ;  /* 0x0000000800007c0c */ /* 0x002fe2000bf06270 */
[----:B------:R-:W-:-:S12]  /*00e0*/  IMAD.MOV.U32 R5, RZ, RZ, R0 ;  /* 0x000000ffff057224 */ /* 0x000fd800078e0000 */
[----:B--2---:R-:W-:Y:S05]  /*00f0*/  @P0 BRA `(.L_x_4) ;  /* 0x0000000000140947 */ /* 0x004fea0003800000 */
[----:B------:R-:W1:Y:S02]  /*0100*/  LDC.64 R6, c[0x0][0x380] ;  /* 0x0000e000ff067b82 */ /* 0x000e640000000a00 */
[----:B-1----:R-:W-:-:S05]  /*0110*/  IMAD.WIDE.U32 R6, R0, 0x10, R6 ;  /* 0x0000001000067825 */ /* 0x002fca00078e0006 */
[----:B0-----:R1:W5:Y:S04]  /*0120*/  LDG.E.CONSTANT R4, desc[UR10][R6.64] ;  /* 0x0000000a06047981 */ /* 0x001368000c1e9900 */
[----:B------:R1:W5:Y:S01]  /*0130*/  LDG.E.64.CONSTANT R2, desc[UR10][R6.64+0x8] ;  /* 0x0000080a06027981 */ /* 0x000362000c1e9b00 */
[----:B------:R-:W-:-:S07]  /*0140*/  VIADD R5, R0, 0x100 ;  /* 0x0000010000057836 */ /* 0x000fce0000000000 */
.L_x_4:
[----:B0-----:R-:W-:Y:S05]  /*0150*/  BSYNC.RECONVERGENT B1 ;  /* 0x0000000000017941 */ /* 0x001fea0003800200 */
.L_x_3:
[----:B------:R-:W-:Y:S01]  /*0160*/  ISETP.GE.AND P0, PT, R5, UR8, PT ;  /* 0x0000000805007c0c */ /* 0x000fe2000bf06270 */
[----:B------:R-:W-:-:S12]  /*0170*/  BSSY.RECONVERGENT B1, `(.L_x_5) ;  /* 0x0000088000017945 */ /* 0x000fd80003800200 */
[----:B------:R-:W-:Y:S05]  /*0180*/  @P0 BRA `(.L_x_6) ;  /* 0x0000000800180947 */ /* 0x000fea0003800000 */
[----:B-1----:R-:W-:Y:S01]  /*0190*/  LOP3.LUT R6, RZ, R5, RZ, 0x33, !PT ;  /* 0x00000005ff067212 */ /* 0x002fe200078e33ff */
[----:B------:R-:W-:Y:S04]  /*01a0*/  BSSY.RECONVERGENT B2, `(.L_x_7) ;  /* 0x000002b000027945 */ /* 0x000fe80003800200 */
[----:B------:R-:W-:-:S05]  /*01b0*/  VIADD R12, R6, UR8 ;  /* 0x00000008060c7c36 */ /* 0x000fca0008000000 */
[----:B------:R-:W-:-:S04]  /*01c0*/  LOP3.LUT R6, R12, 0x300, RZ, 0xc0, !PT ;  /* 0x000003000c067812 */ /* 0x000fc800078ec0ff */
[----:B------:R-:W-:-:S13]  /*01d0*/  ISETP.NE.AND P0, PT, R6, 0x300, PT ;  /* 0x000003000600780c */ /* 0x000fda0003f05270 */
[----:B------:R-:W-:Y:S05]  /*01e0*/  @!P0 BRA `(.L_x_8) ;  /* 0x0000000000988947 */ /* 0x000fea0003800000 */
[----:B------:R-:W0:Y:S01]  /*01f0*/  LDC.64 R6, c[0x0][0x380] ;  /* 0x0000e000ff067b82 */ /* 0x000e220000000a00 */
[----:B------:R-:W-:-:S04]  /*0200*/  LEA.HI R8, R12, 0x1, RZ, 0x18 ;  /* 0x000000010c087811 */ /* 0x000fc800078fc0ff */
[----:B------:R-:W-:-:S05]  /*0210*/  LOP3.LUT R8, R8, 0x3, RZ, 0xc0, !PT ;  /* 0x0000000308087812 */ /* 0x000fca00078ec0ff */
[----:B------:R-:W-:Y:S02]  /*0220*/  IMAD.MOV R10, RZ, RZ, -R8 ;  /* 0x000000ffff0a7224 */ /* 0x000fe400078e0a08 */
[----:B0-----:R-:W-:-:S04]  /*0230*/  IMAD.WIDE.U32 R6, R5, 0x10, R6 ;  /* 0x0000001005067825 */ /* 0x001fc800078e0006 */
[----:B------:R-:W-:-:S07]  /*0240*/  IMAD.MOV.U32 R11, RZ, RZ, R6 ;  /* 0x000000ffff0b7224 */ /* 0x000fce00078e0006 */
.L_x_11:
[----:B------:R-:W-:-:S05]  /*0250*/  IMAD.MOV.U32 R6, RZ, RZ, R11 ;  /* 0x000000ffff067224 */ /* 0x000fca00078e000b */
[----:B------:R-:W2:Y:S04]  /*0260*/  LDG.E.CONSTANT R14, desc[UR10][R6.64] ;  /* 0x0000000a060e7981 */ /* 0x000ea8000c1e9900 */
[----:B------:R-:W3:Y:S01]  /*0270*/  LDG.E.64.CONSTANT R8, desc[UR10][R6.64+0x8] ;  /* 0x0000080a06087981 */ /* 0x000ee2000c1e9b00 */
[----:B------:R-:W-:Y:S01]  /*0280*/  VIADD R10, R10, 0x1 ;  /* 0x000000010a0a7836 */ /* 0x000fe20000000000 */
[----:B------:R-:W-:Y:S01]  /*0290*/  BSSY.RECONVERGENT B3, `(.L_x_9) ;  /* 0x0000018000037945 */ /* 0x000fe20003800200 */
[----:B-----5:R-:W-:Y:S01]  /*02a0*/  IMAD.MOV.U32 R17, RZ, RZ, R3 ;  /* 0x000000ffff117224 */ /* 0x020fe200078e0003 */
[----:B------:R-:W-:Y:S01]  /*02b0*/  IADD3 R11, P3, PT, R6, 0x1000, RZ ;  /* 0x00001000060b7810 */ /* 0x000fe20007f7e0ff */
[----:B------:R-:W-:Y:S01]  /*02c0*/  IMAD.MOV.U32 R15, RZ, RZ, R2 ;  /* 0x000000ffff0f7224 */ /* 0x000fe200078e0002 */
[----:B------:R-:W-:Y:S01]  /*02d0*/  ISETP.NE.AND P2, PT, R10, RZ, PT ;  /* 0x000000ff0a00720c */ /* 0x000fe20003f45270 */
[----:B------:R-:W-:Y:S01]  /*02e0*/  IMAD.MOV.U32 R13, RZ, RZ, R4 ;  /* 0x000000ffff0d7224 */ /* 0x000fe200078e0004 */
[----:B--2---:R-:W-:Y:S01]  /*02f0*/  ISETP.GE.AND P0, PT, R4, R14, PT ;  /* 0x0000000e0400720c */ /* 0x004fe20003f06270 */
[----:B------:R-:W-:-:S02]  /*0300*/  IMAD.MOV.U32 R4, RZ, RZ, R14 ;  /* 0x000000ffff047224 */ /* 0x000fc400078e000e */
[----:B---3--:R-:W-:Y:S02]  /*0310*/  IMAD.MOV.U32 R2, RZ, RZ, R8 ;  /* 0x000000ffff027224 */ /* 0x008fe400078e0008 */
[----:B------:R-:W-:-:S08]  /*0320*/  IMAD.MOV.U32 R3, RZ, RZ, R9 ;  /* 0x000000ffff037224 */ /* 0x000fd000078e0009 */
[----:B------:R-:W-:Y:S05]  /*0330*/  @!P0 BRA `(.L_x_10) ;  /* 0x0000000000348947 */ /* 0x000fea0003800000 */
[----:B------:R-:W-:Y:S01]  /*0340*/  ISETP.GE.AND P4, PT, R14, R13, PT ;  /* 0x0000000d0e00720c */ /* 0x000fe20003f86270 */
[----:B------:R-:W-:Y:S02]  /*0350*/  IMAD.MOV.U32 R4, RZ, RZ, R13 ;  /* 0x000000ffff047224 */ /* 0x000fe400078e000d */
[----:B------:R-:W-:Y:S02]  /*0360*/  IMAD.MOV.U32 R2, RZ, RZ, R15 ;  /* 0x000000ffff027224 */ /* 0x000fe400078e000f */
[----:B------:R-:W-:-:S08]  /*0370*/  IMAD.MOV.U32 R3, RZ, RZ, R17 ;  /* 0x000000ffff037224 */ /* 0x000fd000078e0011 */
[CC--:B------:R-:W-:Y:S02]  /*0380*/  @P4 ISETP.LT.U32.AND P1, PT, R15.reuse, R8.reuse, PT ;  /* 0x000000080f00420c */ /* 0x0c0fe40003f21070 */
[-C--:B------:R-:W-:Y:S02]  /*0390*/  @P4 ISETP.GE.U32.AND P0, PT, R15, R8.reuse, PT ;  /* 0x000000080f00420c */ /* 0x080fe40003f06070 */
[CC--:B------:R-:W-:Y:S02]  /*03a0*/  @P4 ISETP.LT.AND.EX P1, PT, R17.reuse, R9.reuse, PT, P1 ;  /* 0x000000091100420c */ /* 0x0c0fe40003f21310 */
[-C--:B------:R-:W-:Y:S02]  /*03b0*/  @P4 ISETP.GE.AND.EX P0, PT, R17, R9.reuse, PT, P0 ;  /* 0x000000091100420c */ /* 0x080fe40003f06300 */
[----:B------:R-:W-:Y:S02]  /*03c0*/  @P4 SEL R8, R15, R8, P1 ;  /* 0x000000080f084207 */ /* 0x000fe40000800000 */
[----:B------:R-:W-:-:S02]  /*03d0*/  @P4 SEL R9, R17, R9, P1 ;  /* 0x0000000911094207 */ /* 0x000fc40000800000 */
[----:B------:R-:W-:Y:S01]  /*03e0*/  @P4 SEL R4, R13, R14, !P0 ;  /* 0x0000000e0d044207 */ /* 0x000fe20004000000 */
[----:B------:R-:W-:Y:S02]  /*03f0*/  @P4 IMAD.MOV.U32 R2, RZ, RZ, R8 ;  /* 0x000000ffff024224 */ /* 0x000fe400078e0008 */
[----:B------:R-:W-:-:S07]  /*0400*/  @P4 IMAD.MOV.U32 R3, RZ, RZ, R9 ;  /* 0x000000ffff034224 */ /* 0x000fce00078e0009 */
.L_x_10:
[----:B------:R-:W-:Y:S05]  /*0410*/  BSYNC.RECONVERGENT B3 ;  /* 0x0000000000037941 */ /* 0x000fea0003800200 */
.L_x_9:
[----:B------:R-:W-:Y:S02]  /*0420*/  IMAD.X R7, RZ, RZ, R7, P3 ;  /* 0x000000ffff077224 */ /* 0x000fe400018e0607 */
[----:B------:R-:W-:Y:S01]  /*0430*/  VIADD R5, R5, 0x100 ;  /* 0x0000010005057836 */ /* 0x000fe20000000000 */
[----:B------:R-:W-:Y:S06]  /*0440*/  @P2 BRA `(.L_x_11) ;  /* 0xfffffffc00802947 */ /* 0x000fec000383ffff */
.L_x_8:
[----:B------:R-:W-:Y:S05]  /*0450*/  BSYNC.RECONVERGENT B2 ;  /* 0x0000000000027941 */ /* 0x000fea0003800200 */
.L_x_7:
[----:B------:R-:W0:Y:S01]  /*0460*/  LDC.64 R8, c[0x0][0x380] ;  /* 0x0000e000ff087b82 */ /* 0x000e220000000a00 */
[----:B------:R-:W-:-:S13]  /*0470*/  ISETP.GE.U32.AND P0, PT, R12, 0x300, PT ;  /* 0x000003000c00780c */ /* 0x000fda0003f06070 */
[----:B------:R-:W-:Y:S05]  /*0480*/  @!P0 BRA `(.L_x_6) ;  /* 0x0000000400588947 */ /* 0x000fea0003800000 */
.L_x_20:
[----:B0-----:R-:W-:-:S05]  /*0490*/  IMAD.WIDE R18, R5, 0x10, R8 ;  /* 0x0000001005127825 */ /* 0x001fca00078e0208 */
[----:B------:R-:W2:Y:S04]  /*04a0*/  LDG.E.CONSTANT R21, desc[UR10][R18.64] ;  /* 0x0000000a12157981 */ /* 0x000ea8000c1e9900 */
[----:B------:R-:W3:Y:S04]  /*04b0*/  LDG.E.64.CONSTANT R14, desc[UR10][R18.64+0x8] ;  /* 0x0000080a120e7981 */ /* 0x000ee8000c1e9b00 */
[----:B-----5:R0:W5:Y:S04]  /*04c0*/  LDG.E.CONSTANT R27, desc[UR10][R18.64+0x1000] ;  /* 0x0010000a121b7981 */ /* 0x020168000c1e9900 */
[----:B------:R0:W5:Y:S04]  /*04d0*/  LDG.E.CONSTANT R16, desc[UR10][R18.64+0x2000] ;  /* 0x0020000a12107981 */ /* 0x000168000c1e9900 */
[----:B------:R0:W5:Y:S04]  /*04e0*/  LDG.E.CONSTANT R17, desc[UR10][R18.64+0x3000] ;  /* 0x0030000a12117981 */ /* 0x000168000c1e9900 */
[----:B------:R0:W5:Y:S04]  /*04f0*/  LDG.E.64.CONSTANT R12, desc[UR10][R18.64+0x1008] ;  /* 0x0010080a120c7981 */ /* 0x000168000c1e9b00 */
[----:B------:R0:W5:Y:S04]  /*0500*/  LDG.E.64.CONSTANT R6, desc[UR10][R18.64+0x2008] ;  /* 0x0020080a12067981 */ /* 0x000168000c1e9b00 */
[----:B------:R0:W5:Y:S01]  /*0510*/  LDG.E.64.CONSTANT R10, desc[UR10][R18.64+0x3008] ;  /* 0x0030080a120a7981 */ /* 0x000162000c1e9b00 */
[----:B------:R-:W-:Y:S01]  /*0520*/  BSSY.RECONVERGENT B2, `(.L_x_12) ;  /* 0x0000011000027945 */ /* 0x000fe20003800200 */
[----:B--2---:R-:W-:Y:S01]  /*0530*/  ISETP.GE.AND P0, PT, R4, R21, PT ;  /* 0x000000150400720c */ /* 0x004fe20003f06270 */
[----:B------:R-:W-:-:S02]  /*0540*/  IMAD.MOV.U32 R20, RZ, RZ, R21 ;  /* 0x000000ffff147224 */ /* 0x000fc400078e0015 */
[----:B---3--:R-:W-:Y:S02]  /*0550*/  IMAD.MOV.U32 R23, RZ, RZ, R14 ;  /* 0x000000ffff177224 */ /* 0x008fe400078e000e */
[----:B------:R-:W-:-:S08]  /*0560*/  IMAD.MOV.U32 R25, RZ, RZ, R15 ;  /* 0x000000ffff197224 */ /* 0x000fd000078e000f */
[----:B0-----:R-:W-:Y:S05]  /*0570*/  @!P0 BRA `(.L_x_13) ;  /* 0x00000000002c8947 */ /* 0x001fea0003800000 */
[----:B------:R-:W-:Y:S01]  /*0580*/  ISETP.GE.AND P2, PT, R21, R4, PT ;  /* 0x000000041500720c */ /* 0x000fe20003f46270 */
[----:B------:R-:W-:Y:S02]  /*0590*/  IMAD.MOV.U32 R23, RZ, RZ, R2 ;  /* 0x000000ffff177224 */ /* 0x000fe400078e0002 */
[----:B------:R-:W-:Y:S02]  /*05a0*/  IMAD.MOV.U32 R25, RZ, RZ, R3 ;  /* 0x000000ffff197224 */ /* 0x000fe400078e0003 */
[----:B------:R-:W-:-:S08]  /*05b0*/  IMAD.MOV.U32 R20, RZ, RZ, R4 ;  /* 0x000000ffff147224 */ /* 0x000fd000078e0004 */
[CC--:B------:R-:W-:Y:S02]  /*05c0*/  @P2 ISETP.GE.U32.AND P0, PT, R2.reuse, R14.reuse, PT ;  /* 0x0000000e0200220c */ /* 0x0c0fe40003f06070 */
[-C--:B------:R-:W-:Y:S02]  /*05d0*/  @P2 ISETP.LT.U32.AND P1, PT, R2, R14.reuse, PT ;  /* 0x0000000e0200220c */ /* 0x080fe40003f21070 */
[CC--:B------:R-:W-:Y:S02]  /*05e0*/  @P2 ISETP.GE.AND.EX P0, PT, R3.reuse, R15.reuse, PT, P0 ;  /* 0x0000000f0300220c */ /* 0x0c0fe40003f06300 */
[----:B------:R-:W-:Y:S02]  /*05f0*/  @P2 ISETP.LT.AND.EX P1, PT, R3, R15, PT, P1 ;  /* 0x0000000f0300220c */ /* 0x000fe40003f21310 */
[----:B------:R-:W-:Y:S02]  /*0600*/  @P2 SEL R20, R4, R21, !P0 ;  /* 0x0000001504142207 */ /* 0x000fe40004000000 */
[----:B------:R-:W-:-:S02]  /*0610*/  @P2 SEL R23, R2, R14, P1 ;  /* 0x0000000e02172207 */ /* 0x000fc40000800000 */
[----:B------:R-:W-:-:S07]  /*0620*/  @P2 SEL R25, R3, R15, P1 ;  /* 0x0000000f03192207 */ /* 0x000fce0000800000 */
.L_x_13:
[----:B------:R-:W-:Y:S05]  /*0630*/  BSYNC.RECONVERGENT B2 ;  /* 0x0000000000027941 */ /* 0x000fea0003800200 */
.L_x_12:
[----:B-----5:R-:W-:Y:S01]  /*0640*/  ISETP.GE.AND P0, PT, R20, R27, PT ;  /* 0x0000001b1400720c */ /* 0x020fe20003f06270 */
[----:B------:R-:W-:Y:S01]  /*0650*/  BSSY.RECONVERGENT B2, `(.L_x_14) ;  /* 0x0000010000027945 */ /* 0x000fe20003800200 */
[----:B------:R-:W-:Y:S02]  /*0660*/  IMAD.MOV.U32 R3, RZ, RZ, R27 ;  /* 0x000000ffff037224 */ /* 0x000fe400078e001b */
[----:B------:R-:W-:Y:S02]  /*0670*/  IMAD.MOV.U32 R19, RZ, RZ, R12 ;  /* 0x000000ffff137224 */ /* 0x000fe400078e000c */
[----:B------:R-:W-:-:S07]  /*0680*/  IMAD.MOV.U32 R21, RZ, RZ, R13 ;  /* 0x000000ffff157224 */ /* 0x000fce00078e000d */
[----:B------:R-:W-:Y:S05]  /*0690*/  @!P0 BRA `(.L_x_15) ;  /* 0x00000000002c8947 */ /* 0x000fea0003800000 */
        /* <DEDUP_REMOVED lines=11> */
.L_x_15:
[----:B------:R-:W-:Y:S05]  /*0750*/  BSYNC.RECONVERGENT B2 ;  /* 0x0000000000027941 */ /* 0x000fea0003800200 */
.L_x_14:
[----:B------:R-:W-:Y:S01]  /*0760*/  ISETP.GE.AND P0, PT, R3, R16, PT ;  /* 0x000000100300720c */ /* 0x000fe20003f06270 */
        /* <DEDUP_REMOVED lines=10> */
[----:B------:R-:W-:Y:S02]  /*0810*/  @P2 ISETP.LT.U32.AND P1, PT, R19, R6, PT ;  /* 0x000000061300220c */ /* 0x000fe40003f21070 */
[CC--:B------:R-:W-:Y:S02]  /*0820*/  @P2 ISETP.GE.AND.EX P0, PT, R21.reuse, R7.reuse, PT, P0 ;  /* 0x000000071500220c */ /* 0x0c0fe40003f06300 */
[----:B------:R-:W-:Y:S02]  /*0830*/  @P2 ISETP.LT.AND.EX P1, PT, R21, R7, PT, P1 ;  /* 0x000000071500220c */ /* 0x000fe40003f21310 */
[----:B------:R-:W-:Y:S02]  /*0840*/  @P2 SEL R12, R3, R16, !P0 ;  /* 0x00000010030c2207 */ /* 0x000fe40004000000 */
[----:B------:R-:W-:-:S02]  /*0850*/  @P2 SEL R13, R19, R6, P1 ;  /* 0x00000006130d2207 */ /* 0x000fc40000800000 */
[----:B------:R-:W-:-:S07]  /*0860*/  @P2 SEL R15, R21, R7, P1 ;  /* 0x00000007150f2207 */ /* 0x000fce0000800000 */
.L_x_17:
[----:B------:R-:W-:Y:S05]  /*0870*/  BSYNC.RECONVERGENT B2 ;  /* 0x0000000000027941 */ /* 0x000fea0003800200 */
.L_x_16:
        /* <DEDUP_REMOVED lines=19> */
.L_x_19:
[----:B------:R-:W-:Y:S05]  /*09b0*/  BSYNC.RECONVERGENT B2 ;  /* 0x0000000000027941 */ /* 0x000fea0003800200 */
.L_x_18:
[----:B------:R-:W-:-:S05]  /*09c0*/  VIADD R5, R5, 0x400 ;  /* 0x0000040005057836 */ /* 0x000fca0000000000 */
[----:B------:R-:W-:-:S13]  /*09d0*/  ISETP.GE.AND P0, PT, R5, UR4, PT ;  /* 0x0000000405007c0c */ /* 0x000fda000bf06270 */
[----:B------:R-:W-:Y:S05]  /*09e0*/  @!P0 BRA `(.L_x_20) ;  /* 0xfffffff800a88947 */ /* 0x000fea000383ffff */
.L_x_6:
[----:B------:R-:W-:Y:S05]  /*09f0*/  BSYNC.RECONVERGENT B1 ;  /* 0x0000000000017941 */ /* 0x000fea0003800200 */
.L_x_5:
[----:B------:R-:W2:Y:S02]  /*0a00*/  LDCU UR6, c[0x0][0x390] ;  /* 0x00007200ff0677ac */ /* 0x000ea40008000800 */
[----:B--2---:R-:W-:-:S09]  /*0a10*/  UISETP.GE.AND UP0, UPT, UR6, 0x100, UPT ;  /* 0x000001000600788c */ /* 0x004fd2000bf06270 */
[----:B------:R-:W-:Y:S05]  /*0a20*/  BRA.U !UP0, `(.L_x_21) ;  /* 0x00000011088c7547 */ /* 0x000fea000b800000 */
[----:B0-----:R-:W0:Y:S01]  /*0a30*/  S2R R8, SR_LANEID ;  /* 0x0000000000087919 */ /* 0x001e220000000000 */
[----:B------:R-:W-:Y:S01]  /*0a40*/  BSSY.RECONVERGENT B1, `(.L_x_22) ;  /* 0x000001b000017945 */ /* 0x000fe20003800200 */
[----:B-1---5:R-:W-:Y:S01]  /*0a50*/  IMAD.MOV.U32 R6, RZ, RZ, R2 ;  /* 0x000000ffff067224 */ /* 0x022fe200078e0002 */
[----:B------:R1:W2:Y:S01]  /*0a60*/  SHFL.DOWN PT, R9, R4, 0x1, 0x1f ;  /* 0x08201f0004097f89 */ /* 0x0002a200000e0000 */
[----:B------:R-:W-:Y:S02]  /*0a70*/  IMAD.MOV.U32 R7, RZ, RZ, R3 ;  /* 0x000000ffff077224 */ /* 0x000fe400078e0003 */
[----:B------:R-:W-:Y:S01]  /*0a80*/  IMAD.MOV.U32 R5, RZ, RZ, R4 ;  /* 0x000000ffff057224 */ /* 0x000fe200078e0004 */
[----:B------:R1:W3:Y:S04]  /*0a90*/  SHFL.DOWN PT, R11, R2, 0x1, 0x1f ;  /* 0x08201f00020b7f89 */ /* 0x0002e800000e0000 */
[----:B------:R1:W4:Y:S01]  /*0aa0*/  SHFL.DOWN PT, R13, R3, 0x1, 0x1f ;  /* 0x08201f00030d7f89 */ /* 0x00032200000e0000 */
[----:B0-----:R-:W-:-:S02]  /*0ab0*/  ISETP.GT.AND P0, PT, R8, 0x1e, PT ;  /* 0x0000001e0800780c */ /* 0x001fc40003f04270 */
[C---:B------:R-:W-:Y:S02]  /*0ac0*/  ISETP.GT.AND P1, PT, R8.reuse, 0x1d, PT ;  /* 0x0000001d0800780c */ /* 0x040fe40003f24270 */
[----:B------:R-:W-:-:S09]  /*0ad0*/  ISETP.GT.AND P3, PT, R8, 0x1b, PT ;  /* 0x0000001b0800780c */ /* 0x000fd20003f64270 */
[----:B-1234-:R-:W-:Y:S05]  /*0ae0*/  @P0 BRA `(.L_x_23) ;  /* 0x0000000000400947 */ /* 0x01efea0003800000 */
[----:B------:R-:W-:Y:S01]  /*0af0*/  ISETP.GE.AND P0, PT, R4, R9, PT ;  /* 0x000000090400720c */ /* 0x000fe20003f06270 */
[----:B------:R-:W-:Y:S02]  /*0b00*/  IMAD.MOV.U32 R6, RZ, RZ, R11 ;  /* 0x000000ffff067224 */ /* 0x000fe400078e000b */
[----:B------:R-:W-:Y:S02]  /*0b10*/  IMAD.MOV.U32 R7, RZ, RZ, R13 ;  /* 0x000000ffff077224 */ /* 0x000fe400078e000d */
[----:B------:R-:W-:-:S08]  /*0b20*/  IMAD.MOV.U32 R5, RZ, RZ, R9 ;  /* 0x000000ffff057224 */ /* 0x000fd000078e0009 */
        /* <DEDUP_REMOVED lines=12> */
.L_x_23:
[----:B------:R-:W-:Y:S05]  /*0bf0*/  BSYNC.RECONVERGENT B1 ;  /* 0x0000000000017941 */ /* 0x000fea0003800200 */
.L_x_22:
[----:B------:R0:W1:Y:S01]  /*0c00*/  SHFL.DOWN PT, R10, R5, 0x2, 0x1f ;  /* 0x08401f00050a7f89 */ /* 0x00006200000e0000 */
[----:B------:R-:W-:Y:S01]  /*0c10*/  BSSY.RECONVERGENT B1, `(.L_x_24) ;  /* 0x000001a000017945 */ /* 0x000fe20003800200 */
[C---:B------:R-:W-:Y:S01]  /*0c20*/  ISETP.GT.AND P5, PT, R8.reuse, 0x17, PT ;  /* 0x000000170800780c */ /* 0x040fe20003fa4270 */
[----:B------:R-:W-:Y:S01]  /*0c30*/  IMAD.MOV.U32 R4, RZ, RZ, R6 ;  /* 0x000000ffff047224 */ /* 0x000fe200078e0006 */
[----:B------:R0:W2:Y:S01]  /*0c40*/  SHFL.DOWN PT, R3, R6, 0x2, 0x1f ;  /* 0x08401f0006037f89 */ /* 0x0000a200000e0000 */
[C---:B------:R-:W-:Y:S01]  /*0c50*/  ISETP.GT.AND P4, PT, R8.reuse, 0xf, PT ;  /* 0x0000000f0800780c */ /* 0x040fe20003f84270 */
[----:B------:R-:W-:Y:S01]  /*0c60*/  IMAD.MOV.U32 R2, RZ, RZ, R5 ;  /* 0x000000ffff027224 */ /* 0x000fe200078e0005 */
[----:B------:R-:W-:Y:S01]  /*0c70*/  ISETP.NE.AND P2, PT, R8, RZ, PT ;  /* 0x000000ff0800720c */ /* 0x000fe20003f45270 */
[----:B------:R0:W3:Y:S01]  /*0c80*/  SHFL.DOWN PT, R12, R7, 0x2, 0x1f ;  /* 0x08401f00070c7f89 */ /* 0x0000e200000e0000 */
[----:B------:R-:W-:Y:S01]  /*0c90*/  IMAD.MOV.U32 R8, RZ, RZ, R7 ;  /* 0x000000ffff087224 */ /* 0x000fe200078e0007 */
[----:B------:R-:W-:Y:S10]  /*0ca0*/  @P1 BRA `(.L_x_25) ;  /* 0x0000000000401947 */ /* 0x000ff40003800000 */
[----:B-1----:R-:W-:Y:S01]  /*0cb0*/  ISETP.GE.AND P0, PT, R5, R10, PT ;  /* 0x0000000a0500720c */ /* 0x002fe20003f06270 */
[----:B--2---:R-:W-:Y:S02]  /*0cc0*/  IMAD.MOV.U32 R4, RZ, RZ, R3 ;  /* 0x000000ffff047224 */ /* 0x004fe400078e0003 */
[----:B---3--:R-:W-:Y:S02]  /*0cd0*/  IMAD.MOV.U32 R8, RZ, RZ, R12 ;  /* 0x000000ffff087224 */ /* 0x008fe400078e000c */
[----:B------:R-:W-:-:S08]  /*0ce0*/  IMAD.MOV.U32 R2, RZ, RZ, R10 ;  /* 0x000000ffff027224 */ /* 0x000fd000078e000a */
[----:B------:R-:W-:Y:S05]  /*0cf0*/  @!P0 BRA `(.L_x_25) ;  /* 0x00000000002c8947 */ /* 0x000fea0003800000 */
[----:B------:R-:W-:Y:S01]  /*0d00*/  ISETP.GE.AND P6, PT, R10, R5, PT ;  /* 0x000000050a00720c */ /* 0x000fe20003fc6270 */
[----:B------:R-:W-:Y:S02]  /*0d10*/  IMAD.MOV.U32 R4, RZ, RZ, R6 ;  /* 0x000000ffff047224 */ /* 0x000fe400078e0006 */
[----:B------:R-:W-:Y:S02]  /*0d20*/  IMAD.MOV.U32 R8, RZ, RZ, R7 ;  /* 0x000000ffff087224 */ /* 0x000fe400078e0007 */
[----:B------:R-:W-:-:S08]  /*0d30*/  IMAD.MOV.U32 R2, RZ, RZ, R5 ;  /* 0x000000ffff027224 */ /* 0x000fd000078e0005 */
[CC--:B------:R-:W-:Y:S02]  /*0d40*/  @P6 ISETP.GE.U32.AND P1, PT, R6.reuse, R3.reuse, PT ;  /* 0x000000030600620c */ /* 0x0c0fe40003f26070 */
[CC--:B------:R-:W-:Y:S02]  /*0d50*/  @P6 ISETP.LT.U32.AND P0, PT, R6.reuse, R3.reuse, PT ;  /* 0x000000030600620c */ /* 0x0c0fe40003f01070 */
[CC--:B------:R-:W-:Y:S02]  /*0d60*/  @P6 ISETP.GE.AND.EX P1, PT, R7.reuse, R12.reuse, PT, P1 ;  /* 0x0000000c0700620c */ /* 0x0c0fe40003f26310 */
[----:B------:R-:W-:Y:S02]  /*0d70*/  @P6 ISETP.LT.AND.EX P0, PT, R7, R12, PT, P0 ;  /* 0x0000000c0700620c */ /* 0x000fe40003f01300 */
[----:B------:R-:W-:Y:S02]  /*0d80*/  @P6 SEL R2, R5, R10, !P1 ;  /* 0x0000000a05026207 */ /* 0x000fe40004800000 */
[----:B------:R-:W-:-:S02]  /*0d90*/  @P6 SEL R4, R6, R3, P0 ;  /* 0x0000000306046207 */ /* 0x000fc40000000000 */
[----:B------:R-:W-:-:S07]  /*0da0*/  @P6 SEL R8, R7, R12, P0 ;  /* 0x0000000c07086207 */ /* 0x000fce0000000000 */
.L_x_25:
[----:B------:R-:W-:Y:S05]  /*0db0*/  BSYNC.RECONVERGENT B1 ;  /* 0x0000000000017941 */ /* 0x000fea0003800200 */
.L_x_24:
[----:B0-----:R0:W4:Y:S01]  /*0dc0*/  SHFL.DOWN PT, R5, R2, 0x4, 0x1f ;  /* 0x08801f0002057f89 */ /* 0x00112200000e0000 */
[----:B------:R-:W-:Y:S01]  /*0dd0*/  BSSY.RECONVERGENT B1, `(.L_x_26) ;  /* 0x0000017000017945 */ /* 0x000fe20003800200 */
[----:B------:R-:W-:Y:S02]  /*0de0*/  IMAD.MOV.U32 R6, RZ, RZ, R4 ;  /* 0x000000ffff067224 */ /* 0x000fe400078e0004 */
[----:B------:R0:W0:Y:S01]  /*0df0*/  SHFL.DOWN PT, R9, R4, 0x4, 0x1f ;  /* 0x08801f0004097f89 */ /* 0x00002200000e0000 */
[----:B------:R-:W-:Y:S02]  /*0e00*/  IMAD.MOV.U32 R7, RZ, RZ, R8 ;  /* 0x000000ffff077224 */ /* 0x000fe400078e0008 */
[----:B--2---:R-:W-:Y:S01]  /*0e10*/  IMAD.MOV.U32 R3, RZ, RZ, R2 ;  /* 0x000000ffff037224 */ /* 0x004fe200078e0002 */
[----:B------:R2:W0:Y:S01]  /*0e20*/  SHFL.DOWN PT, R11, R8, 0x4, 0x1f ;  /* 0x08801f00080b7f89 */ /* 0x00042200000e0000 */
[----:B------:R-:W-:Y:S05]  /*0e30*/  @P3 BRA `(.L_x_27) ;  /* 0x0000000000403947 */ /* 0x000fea0003800000 */
[----:B----4-:R-:W-:Y:S01]  /*0e40*/  ISETP.GE.AND P0, PT, R2, R5, PT ;  /* 0x000000050200720c */ /* 0x010fe20003f06270 */
[----:B0-----:R-:W-:Y:S02]  /*0e50*/  IMAD.MOV.U32 R6, RZ, RZ, R9 ;  /* 0x000000ffff067224 */ /* 0x001fe400078e0009 */
        /* <DEDUP_REMOVED lines=14> */
.L_x_27:
[----:B------:R-:W-:Y:S05]  /*0f40*/  BSYNC.RECONVERGENT B1 ;  /* 0x0000000000017941 */ /* 0x000fea0003800200 */
.L_x_26:
[----:B--2---:R2:W2:Y:S01]  /*0f50*/  SHFL.DOWN PT, R8, R3, 0x8, 0x1f ;  /* 0x09001f0003087f89 */ /* 0x0044a200000e0000 */
[----:B------:R-:W-:Y:S01]  /*0f60*/  BSSY.RECONVERGENT B1, `(.L_x_28) ;  /* 0x0000017000017945 */ /* 0x000fe20003800200 */
[----:B0-----:R-:W-:Y:S02]  /*0f70*/  IMAD.MOV.U32 R4, RZ, RZ, R6 ;  /* 0x000000ffff047224 */ /* 0x001fe400078e0006 */
[----:B------:R0:W0:Y:S01]  /*0f80*/  SHFL.DOWN PT, R9, R6, 0x8, 0x1f ;  /* 0x09001f0006097f89 */ /* 0x00002200000e0000 */
[----:B----4-:R-:W-:Y:S02]  /*0f90*/  IMAD.MOV.U32 R5, RZ, RZ, R7 ;  /* 0x000000ffff057224 */ /* 0x010fe400078e0007 */
[----:B------:R-:W-:Y:S01]  /*0fa0*/  IMAD.MOV.U32 R2, RZ, RZ, R3 ;  /* 0x000000ffff027224 */ /* 0x000fe200078e0003 */
[----:B-1----:R1:W4:Y:S01]  /*0fb0*/  SHFL.DOWN PT, R10, R7, 0x8, 0x1f ;  /* 0x09001f00070a7f89 */ /* 0x00232200000e0000 */
[----:B------:R-:W-:Y:S05]  /*0fc0*/  @P5 BRA `(.L_x_29) ;  /* 0x0000000000405947 */ /* 0x000fea0003800000 */
[----:B--2---:R-:W-:Y:S01]  /*0fd0*/  ISETP.GE.AND P0, PT, R3, R8, PT ;  /* 0x000000080300720c */ /* 0x004fe20003f06270 */
[----:B0-----:R-:W-:Y:S02]  /*0fe0*/  IMAD.MOV.U32 R4, RZ, RZ, R9 ;  /* 0x000000ffff047224 */ /* 0x001fe400078e0009 */
[----:B----4-:R-:W-:Y:S02]  /*0ff0*/  IMAD.MOV.U32 R5, RZ, RZ, R10 ;  /* 0x000000ffff057224 */ /* 0x010fe400078e000a */
        /* <DEDUP_REMOVED lines=13> */
.L_x_29:
[----:B------:R-:W-:Y:S05]  /*10d0*/  BSYNC.RECONVERGENT B1 ;  /* 0x0000000000017941 */ /* 0x000fea0003800200 */
.L_x_28:
[----:B--2---:R2:W2:Y:S01]  /*10e0*/  SHFL.DOWN PT, R3, R2, 0x10, 0x1f ;  /* 0x0a001f0002037f89 */ /* 0x0044a200000e0000 */
[----:B------:R-:W-:Y:S01]  /*10f0*/  BSSY.RECONVERGENT B1, `(.L_x_30) ;  /* 0x0000017000017945 */ /* 0x000fe20003800200 */
[----:B-1----:R-:W-:Y:S02]  /*1100*/  IMAD.MOV.U32 R7, RZ, RZ, R4 ;  /* 0x000000ffff077224 */ /* 0x002fe400078e0004 */
[----:B0-----:R0:W1:Y:S01]  /*1110*/  SHFL.DOWN PT, R9, R4, 0x10, 0x1f ;  /* 0x0a001f0004097f89 */ /* 0x00106200000e0000 */
[----:B------:R-:W-:Y:S02]  /*1120*/  IMAD.MOV.U32 R6, RZ, RZ, R5 ;  /* 0x000000ffff067224 */ /* 0x000fe400078e0005 */
[----:B------:R-:W-:Y:S01]  /*1130*/  IMAD.MOV.U32 R8, RZ, RZ, R2 ;  /* 0x000000ffff087224 */ /* 0x000fe200078e0002 */
[----:B----4-:R0:W4:Y:S01]  /*1140*/  SHFL.DOWN PT, R10, R5, 0x10, 0x1f ;  /* 0x0a001f00050a7f89 */ /* 0x01012200000e0000 */
[----:B------:R-:W-:Y:S05]  /*1150*/  @P4 BRA `(.L_x_31) ;  /* 0x0000000000404947 */ /* 0x000fea0003800000 */
[----:B--2---:R-:W-:Y:S01]  /*1160*/  ISETP.GE.AND P0, PT, R2, R3, PT ;  /* 0x000000030200720c */ /* 0x004fe20003f06270 */
[----:B-1----:R-:W-:Y:S02]  /*1170*/  IMAD.MOV.U32 R7, RZ, RZ, R9 ;  /* 0x000000ffff077224 */ /* 0x002fe400078e0009 */
        /* <DEDUP_REMOVED lines=14> */
.L_x_31:
[----:B------:R-:W-:Y:S05]  /*1260*/  BSYNC.RECONVERGENT B1 ;  /* 0x0000000000017941 */ /* 0x000fea0003800200 */
.L_x_30:
[----:B------:R-:W-:Y:S04]  /*1270*/  BSSY.RECONVERGENT B1, `(.L_x_32) ;  /* 0x000000c000017945 */ /* 0x000fe80003800200 */
[----:B------:R-:W-:Y:S05]  /*1280*/  @P2 BRA `(.L_x_33) ;  /* 0x0000000000282947 */ /* 0x000fea0003800000 */
[----:B0-----:R-:W0:Y:S01]  /*1290*/  S2R R4, SR_CgaCtaId ;  /* 0x0000000000047919 */ /* 0x001e220000008800 */
[----:B--2---:R-:W-:Y:S02]  /*12a0*/  MOV R3, 0x400 ;  /* 0x0000040000037802 */ /* 0x004fe40000000f00 */
[----:B------:R-:W-:-:S04]  /*12b0*/  SHF.R.U32.HI R2, RZ, 0x1, R0 ;  /* 0x00000001ff027819 */ /* 0x000fc80000011600 */
[----:B------:R-:W-:Y:S02]  /*12c0*/  LOP3.LUT R2, R2, 0x1f0, RZ, 0xc0, !PT ;  /* 0x000001f002027812 */ /* 0x000fe400078ec0ff */
[----:B0-----:R-:W-:-:S05]  /*12d0*/  LEA R3, R4, R3, 0x18 ;  /* 0x0000000304037211 */ /* 0x001fca00078ec0ff */
[----:B------:R-:W-:Y:S02]  /*12e0*/  IMAD.IADD R5, R2, 0x1, R3 ;  /* 0x0000000102057824 */ /* 0x000fe400078e0203 */
[----:B------:R-:W-:Y:S02]  /*12f0*/  IMAD.MOV.U32 R2, RZ, RZ, R7 ;  /* 0x000000ffff027224 */ /* 0x000fe400078e0007 */
[----:B------:R-:W-:Y:S01]  /*1300*/  IMAD.MOV.U32 R3, RZ, RZ, R6 ;  /* 0x000000ffff037224 */ /* 0x000fe200078e0006 */
[----:B------:R0:W-:Y:S04]  /*1310*/  STS [R5+0x8], R8 ;  /* 0x0000080805007388 */ /* 0x0001e80000000800 */
[----:B------:R0:W-:Y:S02]  /*1320*/  STS.64 [R5+0x10], R2 ;  /* 0x0000100205007388 */ /* 0x0001e40000000a00 */
.L_x_33:
[----:B------:R-:W-:Y:S05]  /*1330*/  BSYNC.RECONVERGENT B1 ;  /* 0x0000000000017941 */ /* 0x000fea0003800200 */
.L_x_32:
[----:B------:R-:W-:Y:S01]  /*1340*/  BAR.SYNC.DEFER_BLOCKING 0x0 ;  /* 0x0000000000007b1d */ /* 0x000fe20000010000 */
[----:B------:R-:W-:-:S13]  /*1350*/  ISETP.NE.AND P1, PT, R0, RZ, PT ;  /* 0x000000ff0000720c */ /* 0x000fda0003f25270 */
[----:B------:R-:W-:Y:S05]  /*1360*/  @P1 BRA `(.L_x_34) ;  /* 0x0000004800341947 */ /* 0x000fea0003800000 */
[----:B0-2---:R-:W0:Y:S01]  /*1370*/  S2R R3, SR_CgaCtaId ;  /* 0x0000000000037919 */ /* 0x005e220000008800 */
[----:B------:R-:W-:Y:S01]  /*1380*/  MOV R0, 0x400 ;  /* 0x0000040000007802 */ /* 0x000fe20000000f00 */
[----:B------:R-:W-:Y:S03]  /*1390*/  BSSY.RECONVERGENT B1, `(.L_x_35) ;  /* 0x0000016000017945 */ /* 0x000fe60003800200 */
[----:B0-----:R-:W-:-:S05]  /*13a0*/  LEA R24, R3, R0, 0x18 ;  /* 0x0000000003187211 */ /* 0x001fca00078ec0ff */
[----:B------:R-:W0:Y:S04]  /*13b0*/  LDS R5, [R24+0x18] ;  /* 0x0000180018057984 */ /* 0x000e280000000800 */
[----:B------:R2:W1:Y:S04]  /*13c0*/  LDS.64 R2, [R24+0x20] ;  /* 0x0000200018027984 */ /* 0x0004680000000a00 */
[----:B------:R2:W1:Y:S04]  /*13d0*/  LDS R21, [R24+0x28] ;  /* 0x0000280018157984 */ /* 0x0004680000000800 */
[----:B------:R2:W1:Y:S01]  /*13e0*/  LDS R18, [R24+0x38] ;  /* 0x0000380018127984 */ /* 0x0004620000000800 */
[----:B0-----:R-:W-:Y:S01]  /*13f0*/  ISETP.GE.AND P0, PT, R8, R5, PT ;  /* 0x000000050800720c */ /* 0x001fe20003f06270 */
[----:B------:R-:W-:-:S12]  /*1400*/  IMAD.MOV.U32 R20, RZ, RZ, R5 ;  /* 0x000000ffff147224 */ /* 0x000fd800078e0005 */
[----:B-12---:R-:W-:Y:S05]  /*1410*/  @!P0 BRA `(.L_x_36) ;  /* 0x0000000000348947 */ /* 0x006fea0003800000 */
[----:B------:R-:W-:Y:S01]  /*1420*/  ISETP.GE.AND P3, PT, R5, R8, PT ;  /* 0x000000080500720c */ /* 0x000fe20003f66270 */
[----:B------:R-:W-:-:S12]  /*1430*/  IMAD.MOV.U32 R20, RZ, RZ, R8 ;  /* 0x000000ffff147224 */ /* 0x000fd800078e0008 */
[CC--:B------:R-:W-:Y:S02]  /*1440*/  @P3 ISETP.GE.U32.AND P0, PT, R7.reuse, R2.reuse, PT ;  /* 0x000000020700320c */ /* 0x0c0fe40003f06070 */
[CC--:B------:R-:W-:Y:S02]  /*1450*/  @P3 ISETP.LT.U32.AND P2, PT, R7.reuse, R2.reuse, PT ;  /* 0x000000020700320c */ /* 0x0c0fe40003f41070 */
[CC--:B------:R-:W-:Y:S02]  /*1460*/  @P3 ISETP.GE.AND.EX P0, PT, R6.reuse, R3.reuse, PT, P0 ;  /* 0x000000030600320c */ /* 0x0c0fe40003f06300 */
[----:B------:R-:W-:Y:S02]  /*1470*/  @P3 ISETP.LT.AND.EX P2, PT, R6, R3, PT, P2 ;  /* 0x000000030600320c */ /* 0x000fe40003f41320 */
[----:B------:R-:W-:Y:S02]  /*1480*/  @P3 SEL R20, R8, R5, !P0 ;  /* 0x0000000508143207 */ /* 0x000fe40004000000 */
[----:B------:R-:W-:Y:S01]  /*1490*/  @P3 SEL R0, R7, R2, P2 ;  /* 0x0000000207003207 */ /* 0x000fe20001000000 */
[----:B------:R-:W-:Y:S01]  /*14a0*/  IMAD.MOV.U32 R2, RZ, RZ, R7 ;  /* 0x000000ffff027224 */ /* 0x000fe200078e0007 */
[----:B------:R-:W-:Y:S01]  /*14b0*/  @P3 SEL R5, R6, R3, P2 ;  /* 0x0000000306053207 */ /* 0x000fe20001000000 */
[----:B------:R-:W-:-:S02]  /*14c0*/  IMAD.MOV.U32 R3, RZ, RZ, R6 ;  /* 0x000000ffff037224 */ /* 0x000fc400078e0006 */
[----:B------:R-:W-:Y:S02]  /*14d0*/  @P3 IMAD.MOV.U32 R2, RZ, RZ, R0 ;  /* 0x000000ffff023224 */ /* 0x000fe400078e0000 */
[----:B------:R-:W-:-:S07]  /*14e0*/  @P3 IMAD.MOV.U32 R3, RZ, RZ, R5 ;  /* 0x000000ffff033224 */ /* 0x000fce00078e0005 */
.L_x_36:
[----:B------:R-:W-:Y:S05]  /*14f0*/  BSYNC.RECONVERGENT B1 ;  /* 0x0000000000017941 */ /* 0x000fea0003800200 */
.L_x_35:
[----:B------:R-:W0:Y:S01]  /*1500*/  LDS.64 R14, [R24+0x30] ;  /* 0x00003000180e7984 */ /* 0x000e220000000a00 */
[----:B------:R-:W-:Y:S01]  /*1510*/  ISETP.GE.AND P0, PT, R20, R21, PT ;  /* 0x000000151400720c */ /* 0x000fe20003f06270 */
[----:B------:R-:W-:Y:S01]  /*1520*/  BSSY.RECONVERGENT B1, `(.L_x_37) ;  /* 0x0000019000017945 */ /* 0x000fe20003800200 */
[----:B------:R-:W-:Y:S01]  /*1530*/  IMAD.MOV.U32 R23, RZ, RZ, R21 ;  /* 0x000000ffff177224 */ /* 0x000fe200078e0015 */
[----:B------:R1:W2:Y:S04]  /*1540*/  LDS R19, [R24+0x48] ;  /* 0x0000480018137984 */ /* 0x0002a80000000800 */
[----:B------:R1:W1:Y:S04]  /*1550*/  LDS R17, [R24+0x58] ;  /* 0x0000580018117984 */ /* 0x0002680000000800 */
[----:B------:R0:W1:Y:S04]  /*1560*/  LDS R16, [R24+0x68] ;  /* 0x0000680018107984 */ /* 0x0000680000000800 */
[----:B------:R0:W1:Y:S04]  /*1570*/  LDS R0, [R24+0x78] ;  /* 0x0000780018007984 */ /* 0x0000680000000800 */
[----:B---3--:R3:W1:Y:S04]  /*1580*/  LDS.64 R12, [R24+0x40] ;  /* 0x00004000180c7984 */ /* 0x0086680000000a00 */
[----:B----4-:R3:W4:Y:S04]  /*1590*/  LDS.64 R10, [R24+0x50] ;  /* 0x00005000180a7984 */ /* 0x0107280000000a00 */
[----:B------:R3:W1:Y:S04]  /*15a0*/  LDS.64 R8, [R24+0x60] ;  /* 0x0000600018087984 */ /* 0x0006680000000a00 */
[----:B------:R3:W1:Y:S04]  /*15b0*/  LDS.64 R6, [R24+0x70] ;  /* 0x0000700018067984 */ /* 0x0006680000000a00 */
[----:B------:R3:W1:Y:S01]  /*15c0*/  LDS.64 R4, [R24+0x80] ;  /* 0x0000800018047984 */ /* 0x0006620000000a00 */
[----:B0-----:R-:W-:-:S02]  /*15d0*/  IMAD.MOV.U32 R25, RZ, RZ, R14 ;  /* 0x000000ffff197224 */ /* 0x001fc400078e000e */
[----:B------:R-:W-:Y:S01]  /*15e0*/  IMAD.MOV.U32 R22, RZ, RZ, R15 ;  /* 0x000000ffff167224 */ /* 0x000fe200078e000f */
[----:B------:R-:W-:Y:S06]  /*15f0*/  @!P0 BRA `(.L_x_38) ;  /* 0x00000000002c8947 */ /* 0x000fec0003800000 */
        /* <DEDUP_REMOVED lines=11> */
.L_x_38:
[----:B------:R-:W-:Y:S05]  /*16b0*/  BSYNC.RECONVERGENT B1 ;  /* 0x0000000000017941 */ /* 0x000fea0003800200 */
.L_x_37:
[----:B------:R-:W-:Y:S01]  /*16c0*/  ISETP.GE.AND P0, PT, R23, R18, PT ;  /* 0x000000121700720c */ /* 0x000fe20003f06270 */
[----:B------:R-:W-:Y:S01]  /*16d0*/  BSSY.RECONVERGENT B1, `(.L_x_39) ;  /* 0x0000010000017945 */ /* 0x000fe20003800200 */
[----:B------:R-:W-:Y:S02]  /*16e0*/  IMAD.MOV.U32 R2, RZ, RZ, R18 ;  /* 0x000000ffff027224 */ /* 0x000fe400078e0012 */
[----:B-1----:R-:W-:Y:S02]  /*16f0*/  IMAD.MOV.U32 R3, RZ, RZ, R12 ;  /* 0x000000ffff037224 */ /* 0x002fe400078e000c */
        /* <DEDUP_REMOVED lines=13> */
.L_x_40:
[----:B------:R-:W-:Y:S05]  /*17d0*/  BSYNC.RECONVERGENT B1 ;  /* 0x0000000000017941 */ /* 0x000fea0003800200 */
.L_x_39:
[----:B--2---:R-:W-:Y:S01]  /*17e0*/  ISETP.GE.AND P0, PT, R2, R19, PT ;  /* 0x000000130200720c */ /* 0x004fe20003f06270 */
[----:B------:R-:W-:Y:S01]  /*17f0*/  BSSY.RECONVERGENT B1, `(.L_x_41) ;  /* 0x0000010000017945 */ /* 0x000fe20003800200 */
[----:B------:R-:W-:Y:S02]  /*1800*/  IMAD.MOV.U32 R12, RZ, RZ, R19 ;  /* 0x000000ffff0c7224 */ /* 0x000fe400078e0013 */
[----:B----4-:R-:W-:Y:S02]  /*1810*/  IMAD.MOV.U32 R15, RZ, RZ, R10 ;  /* 0x000000ffff0f7224 */ /* 0x010fe400078e000a */
[----:B------:R-:W-:-:S07]  /*1820*/  IMAD.MOV.U32 R14, RZ, RZ, R11 ;  /* 0x000000ffff0e7224 */ /* 0x000fce00078e000b */
        /* <DEDUP_REMOVED lines=12> */
.L_x_42:
[----:B------:R-:W-:Y:S05]  /*18f0*/  BSYNC.RECONVERGENT B1 ;  /* 0x0000000000017941 */ /* 0x000fea0003800200 */
.L_x_41:
        /* <DEDUP_REMOVED lines=17> */
.L_x_44:
[----:B------:R-:W-:Y:S05]  /*1a10*/  BSYNC.RECONVERGENT B1 ;  /* 0x0000000000017941 */ /* 0x000fea0003800200 */
.L_x_43:
        /* <DEDUP_REMOVED lines=17> */
.L_x_46:
[----:B------:R-:W-:Y:S05]  /*1b30*/  BSYNC.RECONVERGENT B1 ;  /* 0x0000000000017941 */ /* 0x000fea0003800200 */
.L_x_45:
        /* <DEDUP_REMOVED lines=9> */
[----:B------:R-:W-:Y:S05]  /*1bd0*/  @!P0 BRA `(.L_x_34) ;  /* 0x0000004000188947 */ /* 0x000fea0003800000 */
[CC--:B------:R-:W-:Y:S02]  /*1be0*/  ISETP.GE.U32.AND P0, PT, R11.reuse, R4.reuse, PT ;  /* 0x000000040b00720c */ /* 0x0c0fe40003f06070 */
[----:B------:R-:W-:Y:S02]  /*1bf0*/  ISETP.LT.U32.AND P2, PT, R11, R4, PT ;  /* 0x000000040b00720c */ /* 0x000fe40003f41070 */
[CC--:B------:R-:W-:Y:S02]  /*1c00*/  ISETP.GE.AND.EX P0, PT, R2.reuse, R5.reuse, PT, P0 ;  /* 0x000000050200720c */ /* 0x0c0fe40003f06300 */
[----:B------:R-:W-:Y:S02]  /*1c10*/  ISETP.LT.AND.EX P2, PT, R2, R5, PT, P2 ;  /* 0x000000050200720c */ /* 0x000fe40003f41320 */
[----:B------:R-:W-:Y:S02]  /*1c20*/  SEL R8, R9, R0, !P0 ;  /* 0x0000000009087207 */ /* 0x000fe40004000000 */
[----:B------:R-:W-:-:S02]  /*1c30*/  SEL R7, R11, R4, P2 ;  /* 0x000000040b077207 */ /* 0x000fc40001000000 */
[----:B------:R-:W-:Y:S01]  /*1c40*/  SEL R6, R2, R5, P2 ;  /* 0x0000000502067207 */ /* 0x000fe20001000000 */
[----:B------:R-:W-:Y:S06]  /*1c50*/  BRA `(.L_x_34) ;  /* 0x0000003c00f87947 */ /* 0x000fec0003800000 */
.L_x_21:
[----:B------:R-:W2:Y:S01]  /*1c60*/  S2R R12, SR_LANEID ;  /* 0x00000000000c7919 */ /* 0x000ea20000000000 */
[----:B------:R-:W-:Y:S01]  /*1c70*/  LOP3.LUT R5, R0, 0x3e0, RZ, 0xc0, !PT ;  /* 0x000003e000057812 */ /* 0x000fe200078ec0ff */
[----:B------:R-:W-:Y:S01]  /*1c80*/  BSSY.RECONVERGENT B1, `(.L_x_47) ;  /* 0x0000026000017945 */ /* 0x000fe20003800200 */
[----:B-----5:R-:W-:Y:S02]  /*1c90*/  IMAD.MOV.U32 R14, RZ, RZ, R2 ;  /* 0x000000ffff0e7224 */ /* 0x020fe400078e0002 */
[----:B------:R-:W-:Y:S02]  /*1ca0*/  IMAD.MOV.U32 R16, RZ, RZ, R3 ;  /* 0x000000ffff107224 */ /* 0x000fe400078e0003 */
[----:B-1----:R-:W-:Y:S01]  /*1cb0*/  VIADD R6, R5, 0x20 ;  /* 0x0000002005067836 */ /* 0x002fe20000000000 */
[----:B------:R-:W-:-:S04]  /*1cc0*/  LOP3.LUT R5, RZ, R5, RZ, 0x33, !PT ;  /* 0x00000005ff057212 */ /* 0x000fc800078e33ff */
[----:B------:R-:W-:Y:S01]  /*1cd0*/  ISETP.GT.AND P0, PT, R6, UR6, PT ;  /* 0x0000000606007c0c */ /* 0x000fe2000bf04270 */
[----:B------:R-:W-:-:S05]  /*1ce0*/  VIADD R5, R5, UR6 ;  /* 0x0000000605057c36 */ /* 0x000fca0008000000 */
[----:B------:R-:W-:-:S05]  /*1cf0*/  SEL R5, R5, 0x1f, P0 ;  /* 0x0000001f05057807 */ /* 0x000fca0000000000 */
[----:B------:R1:W3:Y:S04]  /*1d00*/  SHFL.DOWN PT, R7, R4, 0x1, R5 ;  /* 0x0820000004077989 */ /* 0x0002e800000e0005 */
[----:B0-----:R1:W0:Y:S04]  /*1d10*/  SHFL.DOWN PT, R9, R2, 0x1, R5 ;  /* 0x0820000002097989 */ /* 0x00122800000e0005 */
[----:B------:R1:W4:Y:S01]  /*1d20*/  SHFL.DOWN PT, R11, R3, 0x1, R5 ;  /* 0x08200000030b7989 */ /* 0x00032200000e0005 */
[C---:B--2---:R-:W-:Y:S01]  /*1d30*/  ISETP.GE.AND P0, PT, R12.reuse, R5, PT ;  /* 0x000000050c00720c */ /* 0x044fe20003f06270 */
[C---:B------:R-:W-:Y:S01]  /*1d40*/  VIADD R6, R12.reuse, 0x2 ;  /* 0x000000020c067836 */ /* 0x040fe20000000000 */
[C---:B------:R-:W-:Y:S01]  /*1d50*/  ISETP.NE.AND P3, PT, R12.reuse, RZ, PT ;  /* 0x000000ff0c00720c */ /* 0x040fe20003f65270 */
[----:B------:R-:W-:-:S02]  /*1d60*/  VIADD R8, R12, 0x4 ;  /* 0x000000040c087836 */ /* 0x000fc40000000000 */
[----:B------:R-:W-:Y:S01]  /*1d70*/  VIADD R10, R12, 0x8 ;  /* 0x000000080c0a7836 */ /* 0x000fe20000000000 */
[-C--:B------:R-:W-:Y:S01]  /*1d80*/  ISETP.GT.AND P6, PT, R6, R5.reuse, PT ;  /* 0x000000050600720c */ /* 0x080fe20003fc4270 */
[----:B------:R-:W-:Y:S01]  /*1d90*/  IMAD.MOV.U32 R6, RZ, RZ, R4 ;  /* 0x000000ffff067224 */ /* 0x000fe200078e0004 */
[-C--:B------:R-:W-:Y:S01]  /*1da0*/  ISETP.GT.AND P4, PT, R8, R5.reuse, PT ;  /* 0x000000050800720c */ /* 0x080fe20003f84270 */
[----:B------:R-:W-:Y:S01]  /*1db0*/  VIADD R8, R12, 0x10 ;  /* 0x000000100c087836 */ /* 0x000fe20000000000 */
[----:B------:R-:W-:-:S03]  /*1dc0*/  ISETP.GT.AND P2, PT, R10, R5, PT ;  /* 0x000000050a00720c */ /* 0x000fc60003f44270 */
[----:B-1----:R-:W-:Y:S10]  /*1dd0*/  @P0 BRA `(.L_x_48) ;  /* 0x0000000000400947 */ /* 0x002ff40003800000 */
[----:B---3--:R-:W-:Y:S01]  /*1de0*/  ISETP.GE.AND P0, PT, R4, R7, PT ;  /* 0x000000070400720c */ /* 0x008fe20003f06270 */
        /* <DEDUP_REMOVED lines=15> */
.L_x_48:
[----:B------:R-:W-:Y:S05]  /*1ee0*/  BSYNC.RECONVERGENT B1 ;  /* 0x0000000000017941 */ /* 0x000fea0003800200 */
.L_x_47:
[----:B------:R1:W2:Y:S01]  /*1ef0*/  SHFL.DOWN PT, R3, R6, 0x2, R5 ;  /* 0x0840000006037989 */ /* 0x0002a200000e0005 */
[----:B------:R-:W-:Y:S01]  /*1f00*/  BSSY.RECONVERGENT B1, `(.L_x_49) ;  /* 0x0000018000017945 */ /* 0x000fe20003800200 */
[----:B------:R-:W-:Y:S01]  /*1f10*/  ISETP.GT.AND P5, PT, R8, R5, PT ;  /* 0x000000050800720c */ /* 0x000fe20003fa4270 */
[----:B------:R-:W-:Y:S01]  /*1f20*/  IMAD.MOV.U32 R10, RZ, RZ, R14 ;  /* 0x000000ffff0a7224 */ /* 0x000fe200078e000e */
[----:B---3--:R1:W3:Y:S01]  /*1f30*/  SHFL.DOWN PT, R7, R14, 0x2, R5 ;  /* 0x084000000e077989 */ /* 0x0082e200000e0005 */
[----:B------:R-:W-:Y:S02]  /*1f40*/  IMAD.MOV.U32 R12, RZ, RZ, R16 ;  /* 0x000000ffff0c7224 */ /* 0x000fe400078e0010 */
[----:B------:R-:W-:Y:S01]  /*1f50*/  IMAD.MOV.U32 R2, RZ, RZ, R6 ;  /* 0x000000ffff027224 */ /* 0x000fe200078e0006 */
[----:B0-----:R1:W0:Y:S01]  /*1f60*/  SHFL.DOWN PT, R9, R16, 0x2, R5 ;  /* 0x0840000010097989 */ /* 0x00122200000e0005 */
[----:B------:R-:W-:Y:S06]  /*1f70*/  @P6 BRA `(.L_x_50) ;  /* 0x0000000000406947 */ /* 0x000fec0003800000 */
[----:B--2---:R-:W-:Y:S01]  /*1f80*/  ISETP.GE.AND P0, PT, R6, R3, PT ;  /* 0x000000030600720c */ /* 0x004fe20003f06270 */
[----:B---3--:R-:W-:Y:S02]  /*1f90*/  IMAD.MOV.U32 R10, RZ, RZ, R7 ;  /* 0x000000ffff0a7224 */ /* 0x008fe400078e0007 */
[----:B0-----:R-:W-:Y:S02]  /*1fa0*/  IMAD.MOV.U32 R12, RZ, RZ, R9 ;  /* 0x000000ffff0c7224 */ /* 0x001fe400078e0009 */
        /* <DEDUP_REMOVED lines=13> */
.L_x_50:
[----:B------:R-:W-:Y:S05]  /*2080*/  BSYNC.RECONVERGENT B1 ;  /* 0x0000000000017941 */ /* 0x000fea0003800200 */
.L_x_49:
[----:B--2---:R2:W2:Y:S01]  /*2090*/  SHFL.DOWN PT, R3, R2, 0x4, R5 ;  /* 0x0880000002037989 */ /* 0x0044a200000e0005 */
[----:B------:R-:W-:Y:S01]  /*20a0*/  BSSY.RECONVERGENT B1, `(.L_x_51) ;  /* 0x0000017000017945 */ /* 0x000fe20003800200 */
[----:B------:R-:W-:Y:S02]  /*20b0*/  IMAD.MOV.U32 R4, RZ, RZ, R2 ;  /* 0x000000ffff047224 */ /* 0x000fe400078e0002 */
[----:B---3--:R3:W2:Y:S01]  /*20c0*/  SHFL.DOWN PT, R7, R10, 0x4, R5 ;  /* 0x088000000a077989 */ /* 0x0086a200000e0005 */
[----:B-1----:R-:W-:Y:S02]  /*20d0*/  IMAD.MOV.U32 R6, RZ, RZ, R10 ;  /* 0x000000ffff067224 */ /* 0x002fe400078e000a */
[----:B------:R-:W-:Y:S01]  /*20e0*/  IMAD.MOV.U32 R8, RZ, RZ, R12 ;  /* 0x000000ffff087224 */ /* 0x000fe200078e000c */
[----:B0-----:R3:W0:Y:S01]  /*20f0*/  SHFL.DOWN PT, R9, R12, 0x4, R5 ;  /* 0x088000000c097989 */ /* 0x00162200000e0005 */
[----:B------:R-:W-:Y:S05]  /*2100*/  @P4 BRA `(.L_x_52) ;  /* 0x0000000000404947 */ /* 0x000fea0003800000 */
[----:B--2---:R-:W-:Y:S01]  /*2110*/  ISETP.GE.AND P0, PT, R2, R3, PT ;  /* 0x000000030200720c */ /* 0x004fe20003f06270 */
[----:B------:R-:W-:Y:S02]  /*2120*/  IMAD.MOV.U32 R4, RZ, RZ, R3 ;  /* 0x000000ffff047224 */ /* 0x000fe400078e0003 */
[----:B------:R-:W-:Y:S02]  /*2130*/  IMAD.MOV.U32 R6, RZ, RZ, R7 ;  /* 0x000000ffff067224 */ /* 0x000fe400078e0007 */
[----:B0-----:R-:W-:-:S08]  /*2140*/  IMAD.MOV.U32 R8, RZ, RZ, R9 ;  /* 0x000000ffff087224 */ /* 0x001fd000078e0009 */
        /* <DEDUP_REMOVED lines=12> */
.L_x_52:
[----:B------:R-:W-:Y:S05]  /*2210*/  BSYNC.RECONVERGENT B1 ;  /* 0x0000000000017941 */ /* 0x000fea0003800200 */
.L_x_51:
[----:B--2---:R1:W2:Y:S01]  /*2220*/  SHFL.DOWN PT, R3, R4, 0x8, R5 ;  /* 0x0900000004037989 */ /* 0x0042a200000e0005 */
[----:B------:R-:W-:Y:S01]  /*2230*/  BSSY.RECONVERGENT B1, `(.L_x_53) ;  /* 0x0000017000017945 */ /* 0x000fe20003800200 */
[----:B------:R-:W-:Y:S02]  /*2240*/  IMAD.MOV.U32 R2, RZ, RZ, R4 ;  /* 0x000000ffff027224 */ /* 0x000fe400078e0004 */
[----:B------:R1:W1:Y:S01]  /*2250*/  SHFL.DOWN PT, R7, R6, 0x8, R5 ;  /* 0x0900000006077989 */ /* 0x00026200000e0005 */
[----:B---3--:R-:W-:Y:S02]  /*2260*/  IMAD.MOV.U32 R10, RZ, RZ, R6 ;  /* 0x000000ffff0a7224 */ /* 0x008fe400078e0006 */
[----:B------:R-:W-:Y:S01]  /*2270*/  IMAD.MOV.U32 R12, RZ, RZ, R8 ;  /* 0x000000ffff0c7224 */ /* 0x000fe200078e0008 */
[----:B0-----:R0:W3:Y:S01]  /*2280*/  SHFL.DOWN PT, R9, R8, 0x8, R5 ;  /* 0x0900000008097989 */ /* 0x0010e200000e0005 */
[----:B------:R-:W-:Y:S05]  /*2290*/  @P2 BRA `(.L_x_54) ;  /* 0x0000000000402947 */ /* 0x000fea0003800000 */
[----:B--2---:R-:W-:Y:S01]  /*22a0*/  ISETP.GE.AND P0, PT, R4, R3, PT ;  /* 0x000000030400720c */ /* 0x004fe20003f06270 */
[----:B------:R-:W-:Y:S02]  /*22b0*/  IMAD.MOV.U32 R2, RZ, RZ, R3 ;  /* 0x000000ffff027224 */ /* 0x000fe400078e0003 */
[----:B-1----:R-:W-:Y:S02]  /*22c0*/  IMAD.MOV.U32 R10, RZ, RZ, R7 ;  /* 0x000000ffff0a7224 */ /* 0x002fe400078e0007 */
[----:B---3--:R-:W-:-:S08]  /*22d0*/  IMAD.MOV.U32 R12, RZ, RZ, R9 ;  /* 0x000000ffff0c7224 */ /* 0x008fd000078e0009 */
        /* <DEDUP_REMOVED lines=12> */
.L_x_54:
[----:B------:R-:W-:Y:S05]  /*23a0*/  BSYNC.RECONVERGENT B1 ;  /* 0x0000000000017941 */ /* 0x000fea0003800200 */
.L_x_53:
[----:B--2---:R2:W2:Y:S01]  /*23b0*/  SHFL.DOWN PT, R3, R2, 0x10, R5 ;  /* 0x0a00000002037989 */ /* 0x0044a200000e0005 */
[----:B------:R-:W-:Y:S01]  /*23c0*/  BSSY.RECONVERGENT B1, `(.L_x_55) ;  /* 0x0000017000017945 */ /* 0x000fe20003800200 */
[----:B0-----:R-:W-:Y:S02]  /*23d0*/  IMAD.MOV.U32 R8, RZ, RZ, R2 ;  /* 0x000000ffff087224 */ /* 0x001fe400078e0002 */
[----:B---3--:R0:W3:Y:S01]  /*23e0*/  SHFL.DOWN PT, R9, R10, 0x10, R5 ;  /* 0x0a0000000a097989 */ /* 0x0080e200000e0005 */
[----:B-1----:R-:W-:Y:S02]  /*23f0*/  IMAD.MOV.U32 R7, RZ, RZ, R10 ;  /* 0x000000ffff077224 */ /* 0x002fe400078e000a */
[----:B------:R-:W-:Y:S01]  /*2400*/  IMAD.MOV.U32 R6, RZ, RZ, R12 ;  /* 0x000000ffff067224 */ /* 0x000fe200078e000c */
[----:B----4-:R0:W1:Y:S01]  /*2410*/  SHFL.DOWN PT, R11, R12, 0x10, R5 ;  /* 0x0a0000000c0b7989 */ /* 0x01006200000e0005 */
[----:B------:R-:W-:Y:S05]  /*2420*/  @P5 BRA `(.L_x_56) ;  /* 0x0000000000405947 */ /* 0x000fea0003800000 */
[----:B--2---:R-:W-:Y:S01]  /*2430*/  ISETP.GE.AND P0, PT, R2, R3, PT ;  /* 0x000000030200720c */ /* 0x004fe20003f06270 */
[----:B------:R-:W-:Y:S02]  /*2440*/  IMAD.MOV.U32 R8, RZ, RZ, R3 ;  /* 0x000000ffff087224 */ /* 0x000fe400078e0003 */
[----:B---3--:R-:W-:Y:S02]  /*2450*/  IMAD.MOV.U32 R7, RZ, RZ, R9 ;  /* 0x000000ffff077224 */ /* 0x008fe400078e0009 */
[----:B-1----:R-:W-:-:S08]  /*2460*/  IMAD.MOV.U32 R6, RZ, RZ, R11 ;  /* 0x000000ffff067224 */ /* 0x002fd000078e000b */
        /* <DEDUP_REMOVED lines=12> */
.L_x_56:
[----:B------:R-:W-:Y:S05]  /*2530*/  BSYNC.RECONVERGENT B1 ;  /* 0x0000000000017941 */ /* 0x000fea0003800200 */
.L_x_55:
[----:B------:R-:W-:Y:S04]  /*2540*/  BSSY.RECONVERGENT B1, `(.L_x_57) ;  /* 0x000000c000017945 */ /* 0x000fe80003800200 */
[----:B------:R-:W-:Y:S05]  /*2550*/  @P3 BRA `(.L_x_58) ;  /* 0x0000000000283947 */ /* 0x000fea0003800000 */
[----:B------:R-:W4:Y:S01]  /*2560*/  S2R R4, SR_CgaCtaId ;  /* 0x0000000000047919 */ /* 0x000f220000008800 */
[----:B--2---:R-:W-:Y:S02]  /*2570*/  MOV R3, 0x400 ;  /* 0x0000040000037802 */ /* 0x004fe40000000f00 */
[----:B------:R-:W-:-:S04]  /*2580*/  SHF.R.U32.HI R2, RZ, 0x1, R0 ;  /* 0x00000001ff027819 */ /* 0x000fc80000011600 */
[----:B------:R-:W-:Y:S02]  /*2590*/  LOP3.LUT R2, R2, 0x1f0, RZ, 0xc0, !PT ;  /* 0x000001f002027812 */ /* 0x000fe400078ec0ff */
[----:B----4-:R-:W-:-:S05]  /*25a0*/  LEA R3, R4, R3, 0x18 ;  /* 0x0000000304037211 */ /* 0x010fca00078ec0ff */
[----:B0-----:R-:W-:Y:S02]  /*25b0*/  IMAD.IADD R5, R2, 0x1, R3 ;  /* 0x0000000102057824 */ /* 0x001fe400078e0203 */
[----:B------:R-:W-:Y:S02]  /*25c0*/  IMAD.MOV.U32 R2, RZ, RZ, R7 ;  /* 0x000000ffff027224 */ /* 0x000fe400078e0007 */
[----:B------:R-:W-:Y:S01]  /*25d0*/  IMAD.MOV.U32 R3, RZ, RZ, R6 ;  /* 0x000000ffff037224 */ /* 0x000fe200078e0006 */
[----:B------:R4:W-:Y:S04]  /*25e0*/  STS [R5+0x8], R8 ;  /* 0x0000080805007388 */ /* 0x0009e80000000800 */
[----:B------:R4:W-:Y:S02]  /*25f0*/  STS.64 [R5+0x10], R2 ;  /* 0x0000100205007388 */ /* 0x0009e40000000a00 */
.L_x_58:
[----:B------:R-:W-:Y:S05]  /*2600*/  BSYNC.RECONVERGENT B1 ;  /* 0x0000000000017941 */ /* 0x000fea0003800200 */
.L_x_57:
[----:B------:R-:W-:Y:S01]  /*2610*/  BAR.SYNC.DEFER_BLOCKING 0x0 ;  /* 0x0000000000007b1d */ /* 0x000fe20000010000 */
[----:B------:R-:W-:-:S13]  /*2620*/  ISETP.NE.AND P1, PT, R0, RZ, PT ;  /* 0x000000ff0000720c */ /* 0x000fda0003f25270 */
[----:B------:R-:W-:Y:S05]  /*2630*/  @P1 BRA `(.L_x_34) ;  /* 0x0000003400801947 */ /* 0x000fea0003800000 */
[----:B------:R-:W-:Y:S01]  /*2640*/  UISETP.GE.AND UP0, UPT, UR6, 0x21, UPT ;  /* 0x000000210600788c */ /* 0x000fe2000bf06270 */
[----:B------:R-:W-:Y:S02]  /*2650*/  IMAD.MOV.U32 R0, RZ, RZ, R8 ;  /* 0x000000ffff007224 */ /* 0x000fe400078e0008 */
[----:B---3--:R-:W-:Y:S02]  /*2660*/  IMAD.MOV.U32 R9, RZ, RZ, R7 ;  /* 0x000000ffff097224 */ /* 0x008fe400078e0007 */
[----:B0-----:R-:W-:-:S04]  /*2670*/  IMAD.MOV.U32 R10, RZ, RZ, R6 ;  /* 0x000000ffff0a7224 */ /* 0x001fc800078e0006 */
[----:B------:R-:W-:Y:S05]  /*2680*/  BRA.U !UP0, `(.L_x_59) ;  /* 0x00000001085c7547 */ /* 0x000fea000b800000 */
[----:B------:R-:W0:Y:S01]  /*2690*/  S2UR UR5, SR_CgaCtaId ;  /* 0x00000000000579c3 */ /* 0x000e220000008800 */
[----:B------:R-:W-:Y:S01]  /*26a0*/  UMOV UR4, 0x400 ;  /* 0x0000040000047882 */ /* 0x000fe20000000000 */
[----:B------:R-:W-:Y:S01]  /*26b0*/  BSSY.RECONVERGENT B1, `(.L_x_59) ;  /* 0x0000014000017945 */ /* 0x000fe20003800200 */
[----:B0-----:R-:W-:-:S09]  /*26c0*/  ULEA UR4, UR5, UR4, 0x18 ;  /* 0x0000000405047291 */ /* 0x001fd2000f8ec0ff */
[----:B--2-4-:R-:W0:Y:S04]  /*26d0*/  LDS R3, [UR4+0x18] ;  /* 0x00001804ff037984 */ /* 0x014e280008000800 */
[----:B------:R-:W2:Y:S01]  /*26e0*/  LDS.64 R4, [UR4+0x20] ;  /* 0x00002004ff047984 */ /* 0x000ea20008000a00 */
[----:B0-----:R-:W-:Y:S01]  /*26f0*/  ISETP.GE.AND P0, PT, R8, R3, PT ;  /* 0x000000030800720c */ /* 0x001fe20003f06270 */
[----:B------:R-:W-:Y:S02]  /*2700*/  IMAD.MOV.U32 R0, RZ, RZ, R3 ;  /* 0x000000ffff007224 */ /* 0x000fe400078e0003 */
[----:B--2---:R-:W-:Y:S02]  /*2710*/  IMAD.MOV.U32 R9, RZ, RZ, R4 ;  /* 0x000000ffff097224 */ /* 0x004fe400078e0004 */
        /* <DEDUP_REMOVED lines=13> */
.L_x_60:
[----:B------:R-:W-:Y:S05]  /*27f0*/  BSYNC.RECONVERGENT B1 ;  /* 0x0000000000017941 */ /* 0x000fea0003800200 */
.L_x_59:
[----:B------:R-:W-:Y:S01]  /*2800*/  UISETP.GE.AND UP0, UPT, UR6, 0x41, UPT ;  /* 0x000000410600788c */ /* 0x000fe2000bf06270 */
[----:B--2-4-:R-:W-:Y:S02]  /*2810*/  IMAD.MOV.U32 R2, RZ, RZ, R0 ;  /* 0x000000ffff027224 */ /* 0x014fe400078e0000 */
[----:B------:R-:W-:Y:S02]  /*2820*/  IMAD.MOV.U32 R5, RZ, RZ, R9 ;  /* 0x000000ffff057224 */ /* 0x000fe400078e0009 */
[----:B------:R-:W-:-:S04]  /*2830*/  IMAD.MOV.U32 R4, RZ, RZ, R10 ;  /* 0x000000ffff047224 */ /* 0x000fc800078e000a */
[----:B------:R-:W-:Y:S05]  /*2840*/  BRA.U !UP0, `(.L_x_61) ;  /* 0x00000001085c7547 */ /* 0x000fea000b800000 */
[----:B------:R-:W0:Y:S01]  /*2850*/  S2UR UR5, SR_CgaCtaId ;  /* 0x00000000000579c3 */ /* 0x000e220000008800 */
[----:B------:R-:W-:Y:S01]  /*2860*/  UMOV UR4, 0x400 ;  /* 0x0000040000047882 */ /* 0x000fe20000000000 */
[----:B------:R-:W-:Y:S01]  /*2870*/  BSSY.RECONVERGENT B1, `(.L_x_61) ;  /* 0x0000014000017945 */ /* 0x000fe20003800200 */
[----:B0-----:R-:W-:-:S09]  /*2880*/  ULEA UR4, UR5, UR4, 0x18 ;  /* 0x0000000405047291 */ /* 0x001fd2000f8ec0ff */
[----:B------:R-:W0:Y:S04]  /*2890*/  LDS R3, [UR4+0x28] ;  /* 0x00002804ff037984 */ /* 0x000e280008000800 */
        /* <DEDUP_REMOVED lines=17> */
.L_x_62:
[----:B------:R-:W-:Y:S05]  /*29b0*/  BSYNC.RECONVERGENT B1 ;  /* 0x0000000000017941 */ /* 0x000fea0003800200 */
.L_x_61:
[----:B------:R-:W-:Y:S01]  /*29c0*/  UISETP.GE.AND UP0, UPT, UR6, 0x61, UPT ;  /* 0x000000610600788c */ /* 0x000fe2000bf06270 */
[----:B------:R-:W-:Y:S02]  /*29d0*/  IMAD.MOV.U32 R0, RZ, RZ, R2 ;  /* 0x000000ffff007224 */ /* 0x000fe400078e0002 */
        /* <DEDUP_REMOVED lines=25> */
.L_x_64:
[----:B------:R-:W-:Y:S05]  /*2b70*/  BSYNC.RECONVERGENT B1 ;  /* 0x0000000000017941 */ /* 0x000fea0003800200 */
.L_x_63:
        /* <DEDUP_REMOVED lines=27> */
.L_x_66:
[----:B------:R-:W-:Y:S05]  /*2d30*/  BSYNC.RECONVERGENT B1 ;  /* 0x0000000000017941 */ /* 0x000fea0003800200 */
.L_x_65:
        /* <DEDUP_REMOVED lines=27> */
.L_x_68:
[----:B------:R-:W-:Y:S05]  /*2ef0*/  BSYNC.RECONVERGENT B1 ;  /* 0x0000000000017941 */ /* 0x000fea0003800200 */
.L_x_67:
        /* <DEDUP_REMOVED lines=27> */
.L_x_70:
[----:B------:R-:W-:Y:S05]  /*30b0*/  BSYNC.RECONVERGENT B1 ;  /* 0x0000000000017941 */ /* 0x000fea0003800200 */
.L_x_69:
[----:B------:R-:W-:Y:S01]  /*30c0*/  UISETP.GE.AND UP0, UPT, UR6, 0xe1, UPT ;  /* 0x000000e10600788c */ /* 0x000fe2000bf06270 */
[----:B------:R-:W-:Y:S02]  /*30d0*/  IMAD.MOV.U32 R8, RZ, RZ, R2 ;  /* 0x000000ffff087224 */ /* 0x000fe400078e0002 */
[----:B------:R-:W-:Y:S02]  /*30e0*/  IMAD.MOV.U32 R7, RZ, RZ, R5 ;  /* 0x000000ffff077224 */ /* 0x000fe400078e0005 */
[----:B------:R-:W-:-:S04]  /*30f0*/  IMAD.MOV.U32 R6, RZ, RZ, R4 ;  /* 0x000000ffff067224 */ /* 0x000fc800078e0004 */
[----:B------:R-:W-:Y:S05]  /*3100*/  BRA.U !UP0, `(.L_x_34) ;  /* 0x0000002908cc7547 */ /* 0x000fea000b800000 */
[----:B------:R-:W0:Y:S01]  /*3110*/  S2UR UR5, SR_CgaCtaId ;  /* 0x00000000000579c3 */ /* 0x000e220000008800 */
[----:B------:R-:W-:Y:S02]  /*3120*/  UMOV UR4, 0x400 ;  /* 0x0000040000047882 */ /* 0x000fe40000000000 */
[----:B0-----:R-:W-:-:S09]  /*3130*/  ULEA UR4, UR5, UR4, 0x18 ;  /* 0x0000000405047291 */ /* 0x001fd2000f8ec0ff */
[----:B------:R-:W0:Y:S04]  /*3140*/  LDS R3, [UR4+0x78] ;  /* 0x00007804ff037984 */ /* 0x000e280008000800 */
[----:B-1----:R-:W1:Y:S01]  /*3150*/  LDS.64 R10, [UR4+0x80] ;  /* 0x00008004ff0a7984 */ /* 0x002e620008000a00 */
[----:B0-----:R-:W-:Y:S01]  /*3160*/  ISETP.GE.AND P0, PT, R2, R3, PT ;  /* 0x000000030200720c */ /* 0x001fe20003f06270 */
[----:B------:R-:W-:Y:S02]  /*3170*/  IMAD.MOV.U32 R8, RZ, RZ, R3 ;  /* 0x000000ffff087224 */ /* 0x000fe400078e0003 */
[----:B-1----:R-:W-:Y:S02]  /*3180*/  IMAD.MOV.U32 R7, RZ, RZ, R10 ;  /* 0x000000ffff077224 */ /* 0x002fe400078e000a */
        /* <DEDUP_REMOVED lines=8> */
[CC--:B------:R-:W-:Y:S02]  /*3210*/  ISETP.LT.U32.AND P2, PT, R5.reuse, R10.reuse, PT ;  /* 0x0000000a0500720c */ /* 0x0c0fe40003f41070 */
[CC--:B------:R-:W-:Y:S02]  /*3220*/  ISETP.GE.AND.EX P0, PT, R4.reuse, R11.reuse, PT, P0 ;  /* 0x0000000b0400720c */ /* 0x0c0fe40003f06300 */
[----:B------:R-:W-:Y:S02]  /*3230*/  ISETP.LT.AND.EX P2, PT, R4, R11, PT, P2 ;  /* 0x0000000b0400720c */ /* 0x000fe40003f41320 */
[----:B------:R-:W-:Y:S02]  /*3240*/  SEL R8, R2, R3, !P0 ;  /* 0x0000000302087207 */ /* 0x000fe40004000000 */
[----:B------:R-:W-:-:S02]  /*3250*/  SEL R7, R5, R10, P2 ;  /* 0x0000000a05077207 */ /* 0x000fc40001000000 */
[----:B------:R-:W-:Y:S01]  /*3260*/  SEL R6, R4, R11, P2 ;  /* 0x0000000b04067207 */ /* 0x000fe20001000000 */
[----:B------:R-:W-:Y:S06]  /*3270*/  BRA `(.L_x_34) ;  /* 0x0000002800707947 */ /* 0x000fec0003800000 */
.L_x_2:
[----:B------:R-:W1:Y:S01]  /*3280*/  S2R R0, SR_TID.X ;  /* 0x0000000000007919 */ /* 0x000e620000002100 */
[----:B------:R-:W1:Y:S02]  /*3290*/  LDC.64 R2, c[0x0][0x380] ;  /* 0x0000e000ff027b82 */ /* 0x000e640000000a00 */
[----:B-1----:R-:W-:-:S05]  /*32a0*/  IMAD.WIDE.U32 R2, R0, 0x10, R2 ;  /* 0x0000001000027825 */ /* 0x002fca00078e0002 */
[----:B0-----:R-:W2:Y:S04]  /*32b0*/  LDG.E.CONSTANT R11, desc[UR10][R2.64] ;  /* 0x0000000a020b7981 */ /* 0x001ea8000c1e9900 */
[----:B------:R-:W2:Y:S04]  /*32c0*/  LDG.E.CONSTANT R6, desc[UR10][R2.64+0x1000] ;  /* 0x0010000a02067981 */ /* 0x000ea8000c1e9900 */
[----:B------:R-:W3:Y:S04]  /*32d0*/  LDG.E.64.CONSTANT R4, desc[UR10][R2.64+0x8] ;  /* 0x0000080a02047981 */ /* 0x000ee8000c1e9b00 */
[----:B------:R-:W3:Y:S04]  /*32e0*/  LDG.E.64.CONSTANT R16, desc[UR10][R2.64+0x1008] ;  /* 0x0010080a02107981 */ /* 0x000ee8000c1e9b00 */
[----:B------:R-:W4:Y:S04]  /*32f0*/  LDG.E.CONSTANT R7, desc[UR10][R2.64+0x2000] ;  /* 0x0020000a02077981 */ /* 0x000f28000c1e9900 */
[----:B------:R-:W5:Y:S04]  /*3300*/  LDG.E.64.CONSTANT R14, desc[UR10][R2.64+0x2008] ;  /* 0x0020080a020e7981 */ /* 0x000f68000c1e9b00 */
[----:B------:R-:W5:Y:S04]  /*3310*/  LDG.E.CONSTANT R10, desc[UR10][R2.64+0x3000] ;  /* 0x0030000a020a7981 */ /* 0x000f68000c1e9900 */
[----:B------:R-:W5:Y:S04]  /*3320*/  LDG.E.64.CONSTANT R12, desc[UR10][R2.64+0x3008] ;  /* 0x0030080a020c7981 */ /* 0x000f68000c1e9b00 */
[----:B------:R-:W5:Y:S04]  /*3330*/  LDG.E.CONSTANT R26, desc[UR10][R2.64+0x4000] ;  /* 0x0040000a021a7981 */ /* 0x000f68000c1e9900 */
[----:B------:R0:W5:Y:S01]  /*3340*/  LDG.E.64.CONSTANT R8, desc[UR10][R2.64+0x4008] ;  /* 0x0040080a02087981 */ /* 0x000162000c1e9b00 */
[----:B------:R-:W-:Y:S01]  /*3350*/  UISETP.GE.U32.AND UP0, UPT, UR8, 0xa00, UPT ;  /* 0x00000a000800788c */ /* 0x000fe2000bf06070 */
[----:B0-----:R-:W-:-:S02]  /*3360*/  IMAD.MOV.U32 R3, RZ, RZ, 0x500 ;  /* 0x00000500ff037424 */ /* 0x001fc400078e00ff */
[----:B------:R-:W-:Y:S01]  /*3370*/  IMAD.MOV.U32 R2, RZ, RZ, RZ ;  /* 0x000000ffff027224 */ /* 0x000fe200078e00ff */
[----:B--2---:R-:W-:-:S13]  /*3380*/  ISETP.GE.AND P1, PT, R11, R6, PT ;  /* 0x000000060b00720c */ /* 0x004fda0003f26270 */
[----:B---3--:R-:W-:-:S04]  /*3390*/  @P1 ISETP.GE.U32.AND P0, PT, R4, R16, PT ;  /* 0x000000100400120c */ /* 0x008fc80003f06070 */
[----:B------:R-:W-:-:S04]  /*33a0*/  @P1 ISETP.GE.AND.EX P0, PT, R5, R17, PT, P0 ;  /* 0x000000110500120c */ /* 0x000fc80003f06300 */
[----:B------:R-:W-:-:S04]  /*33b0*/  @P1 ISETP.LT.OR P0, PT, R6, R11, !P0 ;  /* 0x0000000b0600120c */ /* 0x000fc80004701670 */
[----:B------:R-:W-:Y:S02]  /*33c0*/  @P1 SEL R6, R11, R6, P0 ;  /* 0x000000060b061207 */ /* 0x000fe40000000000 */
[----:B------:R-:W-:Y:S02]  /*33d0*/  @P1 SEL R16, R4, R16, P0 ;  /* 0x0000001004101207 */ /* 0x000fe40000000000 */
[----:B----4-:R-:W-:Y:S02]  /*33e0*/  ISETP.GE.AND P2, PT, R6, R7, PT ;  /* 0x000000070600720c */ /* 0x010fe40003f46270 */
[----:B------:R-:W-:-:S11]  /*33f0*/  @P1 SEL R17, R5, R17, P0 ;  /* 0x0000001105111207 */ /* 0x000fd60000000000 */
[----:B-----5:R-:W-:-:S04]  /*3400*/  @P2 ISETP.GE.U32.AND P0, PT, R16, R14, PT ;  /* 0x0000000e1000220c */ /* 0x020fc80003f06070 */
[----:B------:R-:W-:-:S04]  /*3410*/  @P2 ISETP.GE.AND.EX P0, PT, R17, R15, PT, P0 ;  /* 0x0000000f1100220c */ /* 0x000fc80003f06300 */
[----:B------:R-:W-:-:S04]  /*3420*/  @P2 ISETP.LT.OR P0, PT, R7, R6, !P0 ;  /* 0x000000060700220c */ /* 0x000fc80004701670 */
[----:B------:R-:W-:Y:S02]  /*3430*/  @P2 SEL R7, R6, R7, P0 ;  /* 0x0000000706072207 */ /* 0x000fe40000000000 */
[----:B------:R-:W-:Y:S02]  /*3440*/  @P2 SEL R14, R16, R14, P0 ;  /* 0x0000000e100e2207 */ /* 0x000fe40000000000 */
[----:B------:R-:W-:Y:S02]  /*3450*/  ISETP.GE.AND P1, PT, R7, R10, PT ;  /* 0x0000000a0700720c */ /* 0x000fe40003f26270 */
[----:B------:R-:W-:-:S11]  /*3460*/  @P2 SEL R15, R17, R15, P0 ;  /* 0x0000000f110f2207 */ /* 0x000fd60000000000 */
[----:B------:R-:W-:-:S04]  /*3470*/  @P1 ISETP.GE.U32.AND P0, PT, R14, R12, PT ;  /* 0x0000000c0e00120c */ /* 0x000fc80003f06070 */
        /* <DEDUP_REMOVED lines=11> */
[----:B------:R-:W-:Y:S01]  /*3530*/  @P2 SEL R9, R13, R9, P0 ;  /* 0x000000090d092207 */ /* 0x000fe20000000000 */
[----:B------:R-:W-:Y:S06]  /*3540*/  BRA.U !UP0, `(.L_x_71) ;  /* 0x0000000908dc7547 */ /* 0x000fec000b800000 */
[----:B------:R-:W-:Y:S01]  /*3550*/  UIADD3 UR9, UP0, UPT, UR8, -0xa00, URZ ;  /* 0xfffff60008097890 */ /* 0x000fe2000ff1e0ff */
[----:B------:R-:W-:Y:S02]  /*3560*/  IMAD.MOV.U32 R3, RZ, RZ, 0x500 ;  /* 0x00000500ff037424 */ /* 0x000fe400078e00ff */
[----:B------:R-:W-:Y:S01]  /*3570*/  IMAD.MOV.U32 R2, RZ, RZ, RZ ;  /* 0x000000ffff027224 */ /* 0x000fe200078e00ff */
[----:B------:R-:W-:Y:S02]  /*3580*/  ULEA.HI.X.SX32 UR8, UR8, 0xffffffff, 0x1, UP0 ;  /* 0xffffffff08087891 */ /* 0x000fe400080f0eff */
[----:B------:R-:W-:Y:S02]  /*3590*/  UIMAD.WIDE.U32 UR12, UR9, -0x33333333, URZ ;  /* 0xcccccccd090c78a5 */ /* 0x000fe4000f8e00ff */
[----:B------:R-:W-:Y:S02]  /*35a0*/  UIMAD.WIDE.U32 UR4, UR8, -0x33333333, URZ ;  /* 0xcccccccd080478a5 */ /* 0x000fe4000f8e00ff */
[----:B------:R-:W-:-:S02]  /*35b0*/  UISETP.GE.U32.AND UP1, UPT, UR9, 0x500, UPT ;  /* 0x000005000900788c */ /* 0x000fc4000bf26070 */
[----:B------:R-:W-:Y:S02]  /*35c0*/  UIMAD.WIDE.U32 UR4, UP0, UR9, -0x33333334, UR4 ;  /* 0xcccccccc090478a5 */ /* 0x000fe4000f800004 */
[----:B------:R-:W-:Y:S02]  /*35d0*/  UISETP.GE.U32.AND.EX UP1, UPT, UR8, URZ, UPT, UP1 ;  /* 0x000000ff0800728c */ /* 0x000fe4000bf26110 */
[----:B------:R-:W-:Y:S02]  /*35e0*/  UIADD3.X UR7, UPT, UPT, URZ, URZ, URZ, UP0, !UPT ;  /* 0x000000ffff077290 */ /* 0x000fe400087fe4ff */
[----:B------:R-:W-:Y:S01]  /*35f0*/  UIADD3 URZ, UP0, UPT, UR13, UR4, URZ ;  /* 0x000000040dff7290 */ /* 0x000fe2000ff1e0ff */
[----:B------:R-:W-:-:S03]  /*3600*/  UMOV UR6, UR5 ;  /* 0x0000000500067c82 */ /* 0x000fc60008000000 */
[----:B------:R-:W-:-:S04]  /*3610*/  UIMAD.WIDE.U32.X UR4, UR8, -0x33333334, UR6, UP0 ;  /* 0xcccccccc080478a5 */ /* 0x000fc800080e0406 */
[----:B------:R-:W-:-:S04]  /*3620*/  USHF.R.U64 UR6, UR4, 0xa, UR5 ;  /* 0x0000000a04067899 */ /* 0x000fc80008001205 */
[----:B------:R-:W-:-:S04]  /*3630*/  ULOP3.LUT UR7, UR6, 0x1, URZ, 0xc0, !UPT ;  /* 0x0000000106077892 */ /* 0x000fc8000f8ec0ff */
[----:B------:R-:W-:-:S04]  /*3640*/  UISETP.NE.U32.AND UP0, UPT, UR7, 0x1, UPT ;  /* 0x000000010700788c */ /* 0x000fc8000bf05070 */
[----:B------:R-:W-:Y:S01]  /*3650*/  UISETP.NE.U32.AND.EX UP0, UPT, URZ, URZ, UPT, UP0 ;  /* 0x000000ffff00728c */ /* 0x000fe2000bf05100 */
[----:B------:R-:W-:Y:S10]  /*3660*/  BRA.U !UP1, `(.L_x_72) ;  /* 0x0000000509b87547 */ /* 0x000ff4000b800000 */
[----:B------:R-:W0:Y:S01]  /*3670*/  LDCU.64 UR8, c[0x0][0x380] ;  /* 0x00007000ff0877ac */ /* 0x000e220008000a00 */
[----:B------:R-:W-:Y:S02]  /*3680*/  IMAD.MOV.U32 R3, RZ, RZ, 0x500 ;  /* 0x00000500ff037424 */ /* 0x000fe400078e00ff */
[----:B------:R-:W-:Y:S01]  /*3690*/  IMAD.MOV.U32 R2, RZ, RZ, RZ ;  /* 0x000000ffff027224 */ /* 0x000fe200078e00ff */
[----:B------:R-:W-:-:S04]  /*36a0*/  UIADD3 UR4, UP1, UPT, UR6, 0x1, URZ ;  /* 0x0000000106047890 */ /* 0x000fc8000ff3e0ff */
[----:B------:R-:W-:Y:S02]  /*36b0*/  ULEA.HI.X UR5, UR5, URZ, URZ, 0x16, UP1 ;  /* 0x000000ff05057291 */ /* 0x000fe400088fb4ff */
[----:B------:R-:W-:Y:S02]  /*36c0*/  ULOP3.LUT UR4, UR4, 0xfffffffe, URZ, 0xc0, !UPT ;  /* 0xfffffffe04047892 */ /* 0x000fe4000f8ec0ff */
[----:B------:R-:W-:Y:S01]  /*36d0*/  ULOP3.LUT UR5, UR5, 0x7fffff, URZ, 0xc0, !UPT ;  /* 0x007fffff05057892 */ /* 0x000fe2000f8ec0ff */
[----:B0-----:R-:W-:-:S04]  /*36e0*/  LEA R28, P0, R0, UR8, 0x4 ;  /* 0x00000008001c7c11 */ /* 0x001fc8000f8020ff */
[----:B------:R-:W-:Y:S02]  /*36f0*/  IADD3 R28, P1, PT, R28, 0xe008, RZ ;  /* 0x0000e0081c1c7810 */ /* 0x000fe40007f3e0ff */
[----:B------:R-:W-:-:S05]  /*3700*/  LEA.HI.X R29, R0, UR9, RZ, 0x4, P0 ;  /* 0x00000009001d7c11 */ /* 0x000fca00080f24ff */
[----:B------:R-:W-:-:S07]  /*3710*/  IMAD.X R29, RZ, RZ, R29, P1 ;  /* 0x000000ffff1d7224 */ /* 0x000fce00008e061d */
.L_x_73:
[----:B------:R-:W2:Y:S04]  /*3720*/  LDG.E.CONSTANT R25, desc[UR10][R28.64+-0x9008] ;  /* 0xff6ff80a1c197981 */ /* 0x000ea8000c1e9900 */
[----:B------:R-:W3:Y:S04]  /*3730*/  LDG.E.64.CONSTANT R22, desc[UR10][R28.64+-0x9000] ;  /* 0xff70000a1c167981 */ /* 0x000ee8000c1e9b00 */
[----:B------:R-:W4:Y:S04]  /*3740*/  LDG.E.CONSTANT R27, desc[UR10][R28.64+-0x8008] ;  /* 0xff7ff80a1c1b7981 */ /* 0x000f28000c1e9900 */
[----:B------:R-:W5:Y:S04]  /*3750*/  LDG.E.64.CONSTANT R10, desc[UR10][R28.64+-0x8000] ;  /* 0xff80000a1c0a7981 */ /* 0x000f68000c1e9b00 */
[----:B------:R-:W5:Y:S04]  /*3760*/  LDG.E.CONSTANT R4, desc[UR10][R28.64+-0x7008] ;  /* 0xff8ff80a1c047981 */ /* 0x000f68000c1e9900 */
        /* <DEDUP_REMOVED lines=8> */
[----:B------:R-:W5:Y:S01]  /*37f0*/  LDG.E.64.CONSTANT R20, desc[UR10][R28.64+-0x3000] ;  /* 0xffd0000a1c147981 */ /* 0x000f62000c1e9b00 */
[----:B--2---:R-:W-:-:S13]  /*3800*/  ISETP.GE.AND P1, PT, R26, R25, PT ;  /* 0x000000191a00720c */ /* 0x004fda0003f26270 */
[----:B---3--:R-:W-:-:S04]  /*3810*/  @P1 ISETP.GE.U32.AND P0, PT, R8, R22, PT ;  /* 0x000000160800120c */ /* 0x008fc80003f06070 */
[----:B------:R-:W-:-:S04]  /*3820*/  @P1 ISETP.GE.AND.EX P0, PT, R9, R23, PT, P0 ;  /* 0x000000170900120c */ /* 0x000fc80003f06300 */
[----:B------:R-:W-:-:S04]  /*3830*/  @P1 ISETP.LT.OR P0, PT, R25, R26, !P0 ;  /* 0x0000001a1900120c */ /* 0x000fc80004701670 */
[----:B------:R-:W-:Y:S02]  /*3840*/  @P1 SEL R25, R26, R25, P0 ;  /* 0x000000191a191207 */ /* 0x000fe40000000000 */
[----:B------:R-:W-:Y:S01]  /*3850*/  @P1 SEL R22, R8, R22, P0 ;  /* 0x0000001608161207 */ /* 0x000fe20000000000 */
[----:B------:R-:W2:Y:S01]  /*3860*/  LDG.E.CONSTANT R26, desc[UR10][R28.64+-0x8] ;  /* 0xfffff80a1c1a7981 */ /* 0x000ea2000c1e9900 */
[----:B----4-:R-:W-:Y:S02]  /*3870*/  ISETP.GE.AND P2, PT, R25, R27, PT ;  /* 0x0000001b1900720c */ /* 0x010fe40003f46270 */
[----:B------:R-:W-:Y:S02]  /*3880*/  @P1 SEL R23, R9, R23, P0 ;  /* 0x0000001709171207 */ /* 0x000fe40000000000 */
[----:B------:R0:W3:Y:S09]  /*3890*/  LDG.E.64.CONSTANT R8, desc[UR10][R28.64] ;  /* 0x0000000a1c087981 */ /* 0x0000f2000c1e9b00 */
[----:B-----5:R-:W-:-:S04]  /*38a0*/  @P2 ISETP.GE.U32.AND P0, PT, R22, R10, PT ;  /* 0x0000000a1600220c */ /* 0x020fc80003f06070 */
[----:B------:R-:W-:-:S04]  /*38b0*/  @P2 ISETP.GE.AND.EX P0, PT, R23, R11, PT, P0 ;  /* 0x0000000b1700220c */ /* 0x000fc80003f06300 */
[----:B------:R-:W-:-:S04]  /*38c0*/  @P2 ISETP.LT.OR P0, PT, R27, R25, !P0 ;  /* 0x000000191b00220c */ /* 0x000fc80004701670 */
[----:B------:R-:W-:Y:S02]  /*38d0*/  @P2 SEL R27, R25, R27, P0 ;  /* 0x0000001b191b2207 */ /* 0x000fe40000000000 */
[----:B------:R-:W4:Y:S02]  /*38e0*/  LDG.E.CONSTANT R25, desc[UR10][R28.64+-0x2008] ;  /* 0xffdff80a1c197981 */ /* 0x000f24000c1e9900 */
[----:B------:R-:W-:Y:S02]  /*38f0*/  ISETP.GE.AND P1, PT, R27, R4, PT ;  /* 0x000000041b00720c */ /* 0x000fe40003f26270 */
[----:B------:R-:W-:Y:S02]  /*3900*/  @P2 SEL R10, R22, R10, P0 ;  /* 0x0000000a160a2207 */ /* 0x000fe40000000000 */
[----:B------:R-:W-:Y:S02]  /*3910*/  @P2 SEL R11, R23, R11, P0 ;  /* 0x0000000b170b2207 */ /* 0x000fe40000000000 */
[----:B------:R-:W5:Y:S07]  /*3920*/  LDG.E.64.CONSTANT R22, desc[UR10][R28.64+-0x2000] ;  /* 0xffe0000a1c167981 */ /* 0x000f6e000c1e9b00 */
[----:B------:R-:W-:-:S04]  /*3930*/  @P1 ISETP.GE.U32.AND P0, PT, R10, R12, PT ;  /* 0x0000000c0a00120c */ /* 0x000fc80003f06070 */
[----:B------:R-:W-:-:S04]  /*3940*/  @P1 ISETP.GE.AND.EX P0, PT, R11, R13, PT, P0 ;  /* 0x0000000d0b00120c */ /* 0x000fc80003f06300 */
[----:B------:R-:W-:-:S04]  /*3950*/  @P1 ISETP.LT.OR P0, PT, R4, R27, !P0 ;  /* 0x0000001b0400120c */ /* 0x000fc80004701670 */
[----:B------:R-:W-:Y:S02]  /*3960*/  @P1 SEL R4, R27, R4, P0 ;  /* 0x000000041b041207 */ /* 0x000fe40000000000 */
[----:B------:R-:W2:Y:S01]  /*3970*/  LDG.E.CONSTANT R27, desc[UR10][R28.64+-0x1008] ;  /* 0xffeff80a1c1b7981 */ /* 0x000ea2000c1e9900 */
[----:B------:R-:W-:Y:S02]  /*3980*/  @P1 SEL R12, R10, R12, P0 ;  /* 0x0000000c0a0c1207 */ /* 0x000fe40000000000 */
[----:B------:R-:W-:Y:S02]  /*3990*/  @P1 SEL R13, R11, R13, P0 ;  /* 0x0000000d0b0d1207 */ /* 0x000fe40000000000 */
[----:B------:R-:W3:Y:S01]  /*39a0*/  LDG.E.64.CONSTANT R10, desc[UR10][R28.64+-0x1000] ;  /* 0xfff0000a1c0a7981 */ /* 0x000ee2000c1e9b00 */
[----:B------:R-:W-:-:S13]  /*39b0*/  ISETP.GE.AND P2, PT, R4, R5, PT ;  /* 0x000000050400720c */ /* 0x000fda0003f46270 */
[----:B------:R-:W-:-:S04]  /*39c0*/  @P2 ISETP.GE.U32.AND P0, PT, R12, R14, PT ;  /* 0x0000000e0c00220c */ /* 0x000fc80003f06070 */
[----:B------:R-:W-:-:S04]  /*39d0*/  @P2 ISETP.GE.AND.EX P0, PT, R13, R15, PT, P0 ;  /* 0x0000000f0d00220c */ /* 0x000fc80003f06300 */
[----:B------:R-:W-:-:S04]  /*39e0*/  @P2 ISETP.LT.OR P0, PT, R5, R4, !P0 ;  /* 0x000000040500220c */ /* 0x000fc80004701670 */
[----:B------:R-:W-:-:S04]  /*39f0*/  @P2 SEL R5, R4, R5, P0 ;  /* 0x0000000504052207 */ /* 0x000fc80000000000 */
[----:B------:R-:W-:Y:S02]  /*3a00*/  ISETP.GE.AND P1, PT, R5, R6, PT ;  /* 0x000000060500720c */ /* 0x000fe40003f26270 */
[----:B------:R-:W-:Y:S02]  /*3a10*/  @P2 SEL R14, R12, R14, P0 ;  /* 0x0000000e0c0e2207 */ /* 0x000fe40000000000 */
[----:B------:R-:W-:-:S09]  /*3a20*/  @P2 SEL R15, R13, R15, P0 ;  /* 0x0000000f0d0f2207 */ /* 0x000fd20000000000 */
        /* <DEDUP_REMOVED lines=17> */
[----:B------:R-:W-:Y:S02]  /*3b40*/  @P1 SEL R24, R7, R24, P0 ;  /* 0x0000001807181207 */ /* 0x000fe40000000000 */
[----:B------:R-:W-:Y:S02]  /*3b50*/  @P1 SEL R20, R18, R20, P0 ;  /* 0x0000001412141207 */ /* 0x000fe40000000000 */
[----:B------:R-:W-:Y:S01]  /*3b60*/  @P1 SEL R21, R19, R21, P0 ;  /* 0x0000001513151207 */ /* 0x000fe20000000000 */
[----:B------:R-:W-:-:S04]  /*3b70*/  UIADD3 UR4, UP1, UPT, UR4, -0x2, URZ ;  /* 0xfffffffe04047890 */ /* 0x000fc8000ff3e0ff */
[----:B------:R-:W-:Y:S02]  /*3b80*/  UIADD3.X UR5, UPT, UPT, UR5, -0x1, URZ, UP1, !UPT ;  /* 0xffffffff05057890 */ /* 0x000fe40008ffe4ff */
[----:B------:R-:W-:-:S04]  /*3b90*/  UISETP.NE.U32.AND UP1, UPT, UR4, URZ, UPT ;  /* 0x000000ff0400728c */ /* 0x000fc8000bf25070 */
[----:B------:R-:W-:Y:S01]  /*3ba0*/  UISETP.NE.AND.EX UP1, UPT, UR5, URZ, UPT, UP1 ;  /* 0x000000ff0500728c */ /* 0x000fe2000bf25310 */
[----:B----4-:R-:W-:-:S13]  /*3bb0*/  ISETP.GE.AND P2, PT, R24, R25, PT ;  /* 0x000000191800720c */ /* 0x010fda0003f46270 */
[----:B-----5:R-:W-:-:S04]  /*3bc0*/  @P2 ISETP.GE.U32.AND P0, PT, R20, R22, PT ;  /* 0x000000161400220c */ /* 0x020fc80003f06070 */
[----:B------:R-:W-:-:S04]  /*3bd0*/  @P2 ISETP.GE.AND.EX P0, PT, R21, R23, PT, P0 ;  /* 0x000000171500220c */ /* 0x000fc80003f06300 */
[----:B------:R-:W-:-:S04]  /*3be0*/  @P2 ISETP.LT.OR P0, PT, R25, R24, !P0 ;  /* 0x000000181900220c */ /* 0x000fc80004701670 */
[----:B------:R-:W-:-:S04]  /*3bf0*/  @P2 SEL R25, R24, R25, P0 ;  /* 0x0000001918192207 */ /* 0x000fc80000000000 */
[----:B--2---:R-:W-:Y:S02]  /*3c00*/  ISETP.GE.AND P3, PT, R25, R27, PT ;  /* 0x0000001b1900720c */ /* 0x004fe40003f66270 */
[----:B------:R-:W-:Y:S02]  /*3c10*/  @P2 SEL R22, R20, R22, P0 ;  /* 0x0000001614162207 */ /* 0x000fe40000000000 */
[----:B------:R-:W-:-:S09]  /*3c20*/  @P2 SEL R23, R21, R23, P0 ;  /* 0x0000001715172207 */ /* 0x000fd20000000000 */
[----:B---3--:R-:W-:-:S04]  /*3c30*/  @P3 ISETP.GE.U32.AND P0, PT, R22, R10, PT ;  /* 0x0000000a1600320c */ /* 0x008fc80003f06070 */
[----:B------:R-:W-:-:S04]  /*3c40*/  @P3 ISETP.GE.AND.EX P0, PT, R23, R11, PT, P0 ;  /* 0x0000000b1700320c */ /* 0x000fc80003f06300 */
[----:B------:R-:W-:-:S04]  /*3c50*/  @P3 ISETP.LT.OR P0, PT, R27, R25, !P0 ;  /* 0x000000191b00320c */ /* 0x000fc80004701670 */
[----:B------:R-:W-:-:S04]  /*3c60*/  @P3 SEL R27, R25, R27, P0 ;  /* 0x0000001b191b3207 */ /* 0x000fc80000000000 */
[----:B------:R-:W-:Y:S02]  /*3c70*/  ISETP.GE.AND P1, PT, R27, R26, PT ;  /* 0x0000001a1b00720c */ /* 0x000fe40003f26270 */
[----:B------:R-:W-:Y:S02]  /*3c80*/  @P3 SEL R10, R22, R10, P0 ;  /* 0x0000000a160a3207 */ /* 0x000fe40000000000 */
[----:B------:R-:W-:Y:S02]  /*3c90*/  @P3 SEL R11, R23, R11, P0 ;  /* 0x0000000b170b3207 */ /* 0x000fe40000000000 */
[----:B0-----:R-:W-:-:S07]  /*3ca0*/  IADD3 R28, P3, PT, R28, 0xa000, RZ ;  /* 0x0000a0001c1c7810 */ /* 0x001fce0007f7e0ff */
[----:B------:R-:W-:-:S04]  /*3cb0*/  @P1 ISETP.GE.U32.AND P0, PT, R10, R8, PT ;  /* 0x000000080a00120c */ /* 0x000fc80003f06070 */
[----:B------:R-:W-:Y:S02]  /*3cc0*/  @P1 ISETP.GE.AND.EX P0, PT, R11, R9, PT, P0 ;  /* 0x000000090b00120c */ /* 0x000fe40003f06300 */
[----:B------:R-:W-:Y:S02]  /*3cd0*/  IADD3 R3, P2, PT, R3, 0xa00, RZ ;  /* 0x00000a0003037810 */ /* 0x000fe40007f5e0ff */
[----:B------:R-:W-:Y:S01]  /*3ce0*/  @P1 ISETP.LT.OR P0, PT, R26, R27, !P0 ;  /* 0x0000001b1a00120c */ /* 0x000fe20004701670 */
[----:B------:R-:W-:Y:S02]  /*3cf0*/  IMAD.X R29, RZ, RZ, R29, P3 ;  /* 0x000000ffff1d7224 */ /* 0x000fe400018e061d */
[----:B------:R-:W-:Y:S01]  /*3d00*/  IMAD.X R2, RZ, RZ, R2, P2 ;  /* 0x000000ffff027224 */ /* 0x000fe200010e0602 */
[----:B------:R-:W-:Y:S02]  /*3d10*/  @P1 SEL R26, R27, R26, P0 ;  /* 0x0000001a1b1a1207 */ /* 0x000fe40000000000 */
[----:B------:R-:W-:-:S02]  /*3d20*/  @P1 SEL R8, R10, R8, P0 ;  /* 0x000000080a081207 */ /* 0x000fc40000000000 */
[----:B------:R-:W-:Y:S01]  /*3d30*/  @P1 SEL R9, R11, R9, P0 ;  /* 0x000000090b091207 */ /* 0x000fe20000000000 */
[----:B------:R-:W-:Y:S06]  /*3d40*/  BRA.U UP1, `(.L_x_73) ;  /* 0xfffffff901747547 */ /* 0x000fec000b83ffff */
.L_x_72:
[----:B------:R-:W-:Y:S05]  /*3d50*/  BRA.U !UP0, `(.L_x_71) ;  /* 0x0000000108d87547 */ /* 0x000fea000b800000 */
[----:B------:R-:W0:Y:S02]  /*3d60*/  LDC.64 R4, c[0x0][0x380] ;  /* 0x0000e000ff047b82 */ /* 0x000e240000000a00 */
[----:B0-----:R-:W-:-:S03]  /*3d70*/  IMAD.WIDE.U32 R4, R0, 0x10, R4 ;  /* 0x0000001000047825 */ /* 0x001fc600078e0004 */
[----:B------:R-:W-:-:S04]  /*3d80*/  LEA R14, P0, R3, R4, 0x4 ;  /* 0x00000004030e7211 */ /* 0x000fc800078020ff */
[----:B------:R-:W-:-:S05]  /*3d90*/  LEA.HI.X R15, R3, R5, R2, 0x4, P0 ;  /* 0x00000005030f7211 */ /* 0x000fca00000f2402 */
        /* <DEDUP_REMOVED lines=38> */
[----:B------:R-:W-:Y:S02]  /*4000*/  @P2 SEL R13, R5, R13, P0 ;  /* 0x0000000d050d2207 */ /* 0x000fe40000000000 */
[----:B------:R-:W-:-:S05]  /*4010*/  IADD3 R3, P2, PT, R3, 0x500, RZ ;  /* 0x0000050003037810 */ /* 0x000fca0007f5e0ff */
[----:B------:R-:W-:-:S04]  /*4020*/  IMAD.X R2, RZ, RZ, R2, P2 ;  /* 0x000000ffff027224 */ /* 0x000fc800010e0602 */
[----:B------:R-:W-:-:S04]  /*4030*/  @P1 ISETP.GE.U32.AND P0, PT, R12, R16, PT ;  /* 0x000000100c00120c */ /* 0x000fc80003f06070 */
[----:B------:R-:W-:-:S04]  /*4040*/  @P1 ISETP.GE.AND.EX P0, PT, R13, R17, PT, P0 ;  /* 0x000000110d00120c */ /* 0x000fc80003f06300 */
[----:B------:R-:W-:-:S04]  /*4050*/  @P1 ISETP.LT.OR P0, PT, R23, R20, !P0 ;  /* 0x000000141700120c */ /* 0x000fc80004701670 */
[----:B------:R-:W-:Y:S02]  /*4060*/  @P1 SEL R16, R12, R16, P0 ;  /* 0x000000100c101207 */ /* 0x000fe40000000000 */
[----:B------:R-:W-:Y:S02]  /*4070*/  @P1 SEL R17, R13, R17, P0 ;  /* 0x000000110d111207 */ /* 0x000fe40000000000 */
[----:B------:R-:W-:Y:S01]  /*4080*/  @P1 SEL R23, R20, R23, P0 ;  /* 0x0000001714171207 */ /* 0x000fe20000000000 */
[----:B------:R-:W-:Y:S02]  /*4090*/  IMAD.MOV.U32 R8, RZ, RZ, R16 ;  /* 0x000000ffff087224 */ /* 0x000fe400078e0010 */
[----:B------:R-:W-:Y:S02]  /*40a0*/  IMAD.MOV.U32 R9, RZ, RZ, R17 ;  /* 0x000000ffff097224 */ /* 0x000fe400078e0011 */
[----:B------:R-:W-:-:S07]  /*40b0*/  IMAD.MOV.U32 R26, RZ, RZ, R23 ;  /* 0x000000ffff1a7224 */ /* 0x000fce00078e0017 */
.L_x_71:
[----:B------:R-:W0:Y:S02]  /*40c0*/  LDCU UR4, c[0x0][0x390] ;  /* 0x00007200ff0477ac */ /* 0x000e240008000800 */
[----:B0-----:R-:W-:Y:S02]  /*40d0*/  USHF.R.S32.HI UR5, URZ, 0x1f, UR4 ;  /* 0x0000001fff057899 */ /* 0x001fe40008011404 */
[----:B------:R-:W-:-:S04]  /*40e0*/  ISETP.GE.U32.AND P0, PT, R3, UR4, PT ;  /* 0x0000000403007c0c */ /* 0x000fc8000bf06070 */
[----:B------:R-:W-:-:S13]  /*40f0*/  ISETP.GE.AND.EX P0, PT, R2, UR5, PT, P0 ;  /* 0x0000000502007c0c */ /* 0x000fda000bf06300 */
[----:B------:R-:W-:Y:S05]  /*4100*/  @P0 BRA `(.L_x_74) ;  /* 0x0000000800480947 */ /* 0x000fea0003800000 */
[----:B------:R-:W-:Y:S01]  /*4110*/  IADD3 R5, PT, PT, -R3, UR4, RZ ;  /* 0x0000000403057c10 */ /* 0x000fe2000fffe1ff */
[----:B------:R-:W-:Y:S03]  /*4120*/  BSSY.RECONVERGENT B1, `(.L_x_74) ;  /* 0x0000090000017945 */ /* 0x000fe60003800200 */
[----:B------:R-:W-:-:S13]  /*4130*/  ISETP.GE.AND P0, PT, R0, R5, PT ;  /* 0x000000050000720c */ /* 0x000fda0003f06270 */
[----:B------:R-:W-:Y:S05]  /*4140*/  @P0 BRA `(.L_x_75) ;  /* 0x0000000800340947 */ /* 0x000fea0003800000 */
[----:B------:R-:W-:Y:S01]  /*4150*/  LOP3.LUT R4, RZ, R0, RZ, 0x33, !PT ;  /* 0x00000000ff047212 */ /* 0x000fe200078e33ff */
[----:B------:R-:W-:Y:S03]  /*4160*/  BSSY.RECONVERGENT B2, `(.L_x_76) ;  /* 0x000002d000027945 */ /* 0x000fe60003800200 */
[----:B------:R-:W-:-:S04]  /*4170*/  IADD3 R14, PT, PT, -R3, UR4, R4 ;  /* 0x00000004030e7c10 */ /* 0x000fc8000fffe104 */
[----:B------:R-:W-:-:S04]  /*4180*/  LOP3.LUT R4, R14, 0x300, RZ, 0xc0, !PT ;  /* 0x000003000e047812 */ /* 0x000fc800078ec0ff */
[----:B------:R-:W-:Y:S01]  /*4190*/  ISETP.NE.AND P0, PT, R4, 0x300, PT ;  /* 0x000003000400780c */ /* 0x000fe20003f05270 */
[----:B------:R-:W-:-:S12]  /*41a0*/  IMAD.MOV.U32 R4, RZ, RZ, R0 ;  /* 0x000000ffff047224 */ /* 0x000fd800078e0000 */
[----:B------:R-:W-:Y:S05]  /*41b0*/  @!P0 BRA `(.L_x_77) ;  /* 0x00000000009c8947 */ /* 0x000fea0003800000 */
[----:B------:R-:W0:Y:S01]  /*41c0*/  LDCU.64 UR6, c[0x0][0x380] ;  /* 0x00007000ff0677ac */ /* 0x000e220008000a00 */
[----:B------:R-:W-:Y:S02]  /*41d0*/  IADD3 R11, P0, PT, R0, R3, RZ ;  /* 0x00000003000b7210 */ /* 0x000fe40007f1e0ff */
[----:B------:R-:W-:-:S03]  /*41e0*/  LEA.HI R4, R14, 0x1, RZ, 0x18 ;  /* 0x000000010e047811 */ /* 0x000fc600078fc0ff */
[----:B------:R-:W-:Y:S01]  /*41f0*/  IMAD.X R10, RZ, RZ, R2, P0 ;  /* 0x000000ffff0a7224 */ /* 0x000fe200000e0602 */
[----:B------:R-:W-:Y:S01]  /*4200*/  LOP3.LUT R6, R4, 0x3, RZ, 0xc0, !PT ;  /* 0x0000000304067812 */ /* 0x000fe200078ec0ff */
[----:B------:R-:W-:-:S04]  /*4210*/  IMAD.MOV.U32 R4, RZ, RZ, R0 ;  /* 0x000000ffff047224 */ /* 0x000fc800078e0000 */
[----:B------:R-:W-:Y:S01]  /*4220*/  IMAD.MOV R12, RZ, RZ, -R6 ;  /* 0x000000ffff0c7224 */ /* 0x000fe200078e0a06 */
[----:B0-----:R-:W-:-:S04]  /*4230*/  LEA R13, P1, R11, UR6, 0x4 ;  /* 0x000000060b0d7c11 */ /* 0x001fc8000f8220ff */
[----:B------:R-:W-:-:S09]  /*4240*/  LEA.HI.X R11, R11, UR7, R10, 0x4, P1 ;  /* 0x000000070b0b7c11 */ /* 0x000fd200088f240a */
.L_x_80:
[----:B------:R-:W-:-:S05]  /*4250*/  IMAD.MOV.U32 R10, RZ, RZ, R13 ;  /* 0x000000ffff0a7224 */ /* 0x000fca00078e000d */
[----:B------:R-:W2:Y:S04]  /*4260*/  LDG.E.CONSTANT R19, desc[UR10][R10.64] ;  /* 0x0000000a0a137981 */ /* 0x000ea8000c1e9900 */
[----:B------:R-:W3:Y:S01]  /*4270*/  LDG.E.64.CONSTANT R6, desc[UR10][R10.64+0x8] ;  /* 0x0000080a0a067981 */ /* 0x000ee2000c1e9b00 */
[----:B------:R-:W-:Y:S01]  /*4280*/  VIADD R12, R12, 0x1 ;  /* 0x000000010c0c7836 */ /* 0x000fe20000000000 */
[----:B------:R-:W-:Y:S01]  /*4290*/  BSSY.RECONVERGENT B3, `(.L_x_78) ;  /* 0x0000016000037945 */ /* 0x000fe20003800200 */
[----:B------:R-:W-:Y:S01]  /*42a0*/  IMAD.MOV.U32 R15, RZ, RZ, R8 ;  /* 0x000000ffff0f7224 */ /* 0x000fe200078e0008 */
        /* <DEDUP_REMOVED lines=20> */
.L_x_79:
[----:B------:R-:W-:Y:S05]  /*43f0*/  BSYNC.RECONVERGENT B3 ;  /* 0x0000000000037941 */ /* 0x000fea0003800200 */
.L_x_78:
[----:B------:R-:W-:Y:S02]  /*4400*/  IMAD.X R11, RZ, RZ, R11, P3 ;  /* 0x000000ffff0b7224 */ /* 0x000fe400018e060b */
[----:B------:R-:W-:Y:S01]  /*4410*/  VIADD R4, R4, 0x100 ;  /* 0x0000010004047836 */ /* 0x000fe20000000000 */
[----:B------:R-:W-:Y:S06]  /*4420*/  @P2 BRA `(.L_x_80) ;  /* 0xfffffffc00882947 */ /* 0x000fec000383ffff */
.L_x_77:
[----:B------:R-:W-:Y:S05]  /*4430*/  BSYNC.RECONVERGENT B2 ;  /* 0x0000000000027941 */ /* 0x000fea0003800200 */
.L_x_76:
[----:B------:R-:W-:-:S13]  /*4440*/  ISETP.GE.U32.AND P0, PT, R14, 0x300, PT ;  /* 0x000003000e00780c */ /* 0x000fda0003f06070 */
[----:B------:R-:W-:Y:S05]  /*4450*/  @!P0 BRA `(.L_x_75) ;  /* 0x0000000400708947 */ /* 0x000fea0003800000 */
[----:B------:R-:W0:Y:S01]  /*4460*/  LDCU.64 UR6, c[0x0][0x380] ;  /* 0x00007000ff0677ac */ /* 0x000e220008000a00 */
[----:B------:R-:W-:-:S05]  /*4470*/  IADD3 R3, P0, PT, R4, R3, RZ ;  /* 0x0000000304037210 */ /* 0x000fca0007f1e0ff */
[----:B------:R-:W-:Y:S01]  /*4480*/  IMAD.X R2, RZ, RZ, R2, P0 ;  /* 0x000000ffff027224 */ /* 0x000fe200000e0602 */
[----:B0-----:R-:W-:-:S04]  /*4490*/  LEA R10, P1, R3, UR6, 0x4 ;  /* 0x00000006030a7c11 */ /* 0x001fc8000f8220ff */
[----:B------:R-:W-:Y:S02]  /*44a0*/  IADD3 R10, P0, PT, R10, 0x3008, RZ ;  /* 0x000030080a0a7810 */ /* 0x000fe40007f1e0ff */
[----:B------:R-:W-:-:S05]  /*44b0*/  LEA.HI.X R11, R3, UR7, R2, 0x4, P1 ;  /* 0x00000007030b7c11 */ /* 0x000fca00088f2402 */
[----:B------:R-:W-:-:S07]  /*44c0*/  IMAD.X R11, RZ, RZ, R11, P0 ;  /* 0x000000ffff0b7224 */ /* 0x000fce00000e060b */
.L_x_89:
[----:B------:R-:W2:Y:S04]  /*44d0*/  LDG.E.CONSTANT R17, desc[UR10][R10.64+-0x3008] ;  /* 0xffcff80a0a117981 */ /* 0x000ea8000c1e9900 */
[----:B------:R-:W3:Y:S04]  /*44e0*/  LDG.E.64.CONSTANT R14, desc[UR10][R10.64+-0x3000] ;  /* 0xffd0000a0a0e7981 */ /* 0x000ee8000c1e9b00 */
[----:B------:R0:W5:Y:S04]  /*44f0*/  LDG.E.CONSTANT R23, desc[UR10][R10.64+-0x2008] ;  /* 0xffdff80a0a177981 */ /* 0x000168000c1e9900 */
        /* <DEDUP_REMOVED lines=22> */
.L_x_82:
[----:B------:R-:W-:Y:S05]  /*4660*/  BSYNC.RECONVERGENT B2 ;  /* 0x0000000000027941 */ /* 0x000fea0003800200 */
.L_x_81:
        /* <DEDUP_REMOVED lines=17> */
.L_x_84:
[----:B------:R-:W-:Y:S05]  /*4780*/  BSYNC.RECONVERGENT B2 ;  /* 0x0000000000027941 */ /* 0x000fea0003800200 */
.L_x_83:
        /* <DEDUP_REMOVED lines=17> */
.L_x_86:
[----:B------:R-:W-:Y:S05]  /*48a0*/  BSYNC.RECONVERGENT B2 ;  /* 0x0000000000027941 */ /* 0x000fea0003800200 */
.L_x_85:
        /* <DEDUP_REMOVED lines=17> */
.L_x_88:
[----:B------:R-:W-:Y:S05]  /*49c0*/  BSYNC.RECONVERGENT B2 ;  /* 0x0000000000027941 */ /* 0x000fea0003800200 */
.L_x_87:
[----:B------:R-:W-:Y:S01]  /*49d0*/  VIADD R4, R4, 0x400 ;  /* 0x0000040004047836 */ /* 0x000fe20000000000 */
[----:B------:R-:W-:-:S04]  /*49e0*/  IADD3 R10, P1, PT, R10, 0x4000, RZ ;  /* 0x000040000a0a7810 */ /* 0x000fc80007f3e0ff */
[----:B------:R-:W-:Y:S01]  /*49f0*/  ISETP.GE.AND P0, PT, R4, R5, PT ;  /* 0x000000050400720c */ /* 0x000fe20003f06270 */
[----:B------:R-:W-:-:S12]  /*4a00*/  IMAD.X R11, RZ, RZ, R11, P1 ;  /* 0x000000ffff0b7224 */ /* 0x000fd800008e060b */
[----:B------:R-:W-:Y:S05]  /*4a10*/  @!P0 BRA `(.L_x_89) ;  /* 0xfffffff800ac8947 */ /* 0x000fea000383ffff */
.L_x_75:
[----:B------:R-:W-:Y:S05]  /*4a20*/  BSYNC.RECONVERGENT B1 ;  /* 0x0000000000017941 */ /* 0x000fea0003800200 */
.L_x_74:
[----:B------:R-:W0:Y:S01]  /*4a30*/  S2R R2, SR_LANEID ;  /* 0x0000000000027919 */ /* 0x000e220000000000 */
[----:B------:R-:W-:Y:S01]  /*4a40*/  BSSY.RECONVERGENT B1, `(.L_x_90) ;  /* 0x000001e000017945 */ /* 0x000fe20003800200 */
[----:B------:R-:W-:Y:S01]  /*4a50*/  IMAD.MOV.U32 R6, RZ, RZ, R8 ;  /* 0x000000ffff067224 */ /* 0x000fe200078e0008 */
[----:B------:R1:W2:Y:S01]  /*4a60*/  SHFL.DOWN PT, R3, R26, 0x1, 0x1f ;  /* 0x08201f001a037f89 */ /* 0x0002a200000e0000 */
[----:B------:R-:W-:-:S03]  /*4a70*/  IMAD.MOV.U32 R7, RZ, RZ, R9 ;  /* 0x000000ffff077224 */ /* 0x000fc600078e0009 */
[----:B------:R1:W3:Y:S04]  /*4a80*/  SHFL.DOWN PT, R5, R8, 0x1, 0x1f ;  /* 0x08201f0008057f89 */ /* 0x0002e800000e0000 */
[----:B------:R1:W4:Y:S01]  /*4a90*/  SHFL.DOWN PT, R4, R9, 0x1, 0x1f ;  /* 0x08201f0009047f89 */ /* 0x00032200000e0000 */
[C---:B0-----:R-:W-:Y:S02]  /*4aa0*/  ISETP.GT.AND P0, PT, R2.reuse, 0x1e, PT ;  /* 0x0000001e0200780c */ /* 0x041fe40003f04270 */
[C---:B------:R-:W-:Y:S02]  /*4ab0*/  ISETP.GT.AND P1, PT, R2.reuse, 0x1d, PT ;  /* 0x0000001d0200780c */ /* 0x040fe40003f24270 */
[C---:B------:R-:W-:Y:S02]  /*4ac0*/  ISETP.GT.AND P5, PT, R2.reuse, 0x1b, PT ;  /* 0x0000001b0200780c */ /* 0x040fe40003fa4270 */
[----:B------:R-:W-:-:S02]  /*4ad0*/  ISETP.GT.AND P4, PT, R2, 0x17, PT ;  /* 0x000000170200780c */ /* 0x000fc40003f84270 */
[C---:B------:R-:W-:Y:S02]  /*4ae0*/  ISETP.GT.AND P3, PT, R2.reuse, 0xf, PT ;  /* 0x0000000f0200780c */ /* 0x040fe40003f64270 */
[----:B------:R-:W-:Y:S01]  /*4af0*/  ISETP.NE.AND P2, PT, R2, RZ, PT ;  /* 0x000000ff0200720c */ /* 0x000fe20003f45270 */
[----:B------:R-:W-:Y:S02]  /*4b00*/  IMAD.MOV.U32 R2, RZ, RZ, R26 ;  /* 0x000000ffff027224 */ /* 0x000fe400078e001a */
[----:B-1234-:R-:W-:Y:S10]  /*4b10*/  @P0 BRA `(.L_x_91) ;  /* 0x0000000000400947 */ /* 0x01eff40003800000 */
        /* <DEDUP_REMOVED lines=9> */
[----:B------:R-:W-:-:S04]  /*4bb0*/  @P6 ISETP.GE.U32.AND P0, PT, R8, R5, PT ;  /* 0x000000050800620c */ /* 0x000fc80003f06070 */
[----:B------:R-:W-:-:S04]  /*4bc0*/  @P6 ISETP.GE.AND.EX P0, PT, R9, R4, PT, P0 ;  /* 0x000000040900620c */ /* 0x000fc80003f06300 */
[----:B------:R-:W-:Y:S02]  /*4bd0*/  @P6 SEL R2, R26, R3, !P0 ;  /* 0x000000031a026207 */ /* 0x000fe40004000000 */
[----:B------:R-:W-:-:S04]  /*4be0*/  @P6 ISETP.LT.U32.AND P0, PT, R8, R5, PT ;  /* 0x000000050800620c */ /* 0x000fc80003f01070 */
[----:B------:R-:W-:-:S04]  /*4bf0*/  @P6 ISETP.LT.AND.EX P0, PT, R9, R4, PT, P0 ;  /* 0x000000040900620c */ /* 0x000fc80003f01300 */
[----:B------:R-:W-:Y:S02]  /*4c00*/  @P6 SEL R6, R8, R5, P0 ;  /* 0x0000000508066207 */ /* 0x000fe40000000000 */
[----:B------:R-:W-:-:S07]  /*4c10*/  @P6 SEL R7, R9, R4, P0 ;  /* 0x0000000409076207 */ /* 0x000fce0000000000 */
.L_x_91:
[----:B------:R-:W-:Y:S05]  /*4c20*/  BSYNC.RECONVERGENT B1 ;  /* 0x0000000000017941 */ /* 0x000fea0003800200 */
.L_x_90:
[----:B------:R0:W1:Y:S01]  /*4c30*/  SHFL.DOWN PT, R9, R2, 0x2, 0x1f ;  /* 0x08401f0002097f89 */ /* 0x00006200000e0000 */
[----:B------:R-:W-:Y:S01]  /*4c40*/  BSSY.RECONVERGENT B1, `(.L_x_92) ;  /* 0x0000017000017945 */ /* 0x000fe20003800200 */
[----:B------:R-:W-:Y:S02]  /*4c50*/  IMAD.MOV.U32 R3, RZ, RZ, R2 ;  /* 0x000000ffff037224 */ /* 0x000fe400078e0002 */
[----:B------:R0:W2:Y:S01]  /*4c60*/  SHFL.DOWN PT, R11, R6, 0x2, 0x1f ;  /* 0x08401f00060b7f89 */ /* 0x0000a200000e0000 */
[----:B------:R-:W-:Y:S02]  /*4c70*/  IMAD.MOV.U32 R4, RZ, RZ, R6 ;  /* 0x000000ffff047224 */ /* 0x000fe400078e0006 */
[----:B------:R-:W-:Y:S01]  /*4c80*/  IMAD.MOV.U32 R5, RZ, RZ, R7 ;  /* 0x000000ffff057224 */ /* 0x000fe200078e0007 */
[----:B------:R0:W3:Y:S01]  /*4c90*/  SHFL.DOWN PT, R8, R7, 0x2, 0x1f ;  /* 0x08401f0007087f89 */ /* 0x0000e200000e0000 */
[----:B------:R-:W-:Y:S05]  /*4ca0*/  @P1 BRA `(.L_x_93) ;  /* 0x0000000000401947 */ /* 0x000fea0003800000 */
[----:B-1----:R-:W-:Y:S01]  /*4cb0*/  ISETP.GE.AND P0, PT, R2, R9, PT ;  /* 0x000000090200720c */ /* 0x002fe20003f06270 */
[----:B------:R-:W-:Y:S02]  /*4cc0*/  IMAD.MOV.U32 R3, RZ, RZ, R9 ;  /* 0x000000ffff037224 */ /* 0x000fe400078e0009 */
[----:B--2---:R-:W-:Y:S02]  /*4cd0*/  IMAD.MOV.U32 R4, RZ, RZ, R11 ;  /* 0x000000ffff047224 */ /* 0x004fe400078e000b */
        /* <DEDUP_REMOVED lines=13> */
.L_x_93:
[----:B------:R-:W-:Y:S05]  /*4db0*/  BSYNC.RECONVERGENT B1 ;  /* 0x0000000000017941 */ /* 0x000fea0003800200 */
.L_x_92:
[----:B---3--:R3:W4:Y:S01]  /*4dc0*/  SHFL.DOWN PT, R8, R3, 0x4, 0x1f ;  /* 0x08801f0003087f89 */ /* 0x00872200000e0000 */
[----:B------:R-:W-:Y:S01]  /*4dd0*/  BSSY.RECONVERGENT B1, `(.L_x_94) ;  /* 0x0000017000017945 */ /* 0x000fe20003800200 */
[----:B0-----:R-:W-:Y:S02]  /*4de0*/  IMAD.MOV.U32 R2, RZ, RZ, R3 ;  /* 0x000000ffff027224 */ /* 0x001fe400078e0003 */
[----:B-1----:R3:W0:Y:S01]  /*4df0*/  SHFL.DOWN PT, R9, R4, 0x4, 0x1f ;  /* 0x08801f0004097f89 */ /* 0x00262200000e0000 */
[----:B------:R-:W-:Y:S02]  /*4e00*/  IMAD.MOV.U32 R6, RZ, RZ, R4 ;  /* 0x000000ffff067224 */ /* 0x000fe400078e0004 */
[----:B------:R-:W-:Y:S01]  /*4e10*/  IMAD.MOV.U32 R7, RZ, RZ, R5 ;  /* 0x000000ffff077224 */ /* 0x000fe200078e0005 */
[----:B------:R3:W1:Y:S01]  /*4e20*/  SHFL.DOWN PT, R10, R5, 0x4, 0x1f ;  /* 0x08801f00050a7f89 */ /* 0x00066200000e0000 */
[----:B------:R-:W-:Y:S05]  /*4e30*/  @P5 BRA `(.L_x_95) ;  /* 0x0000000000405947 */ /* 0x000fea0003800000 */
[----:B----4-:R-:W-:Y:S01]  /*4e40*/  ISETP.GE.AND P0, PT, R3, R8, PT ;  /* 0x000000080300720c */ /* 0x010fe20003f06270 */
[----:B------:R-:W-:Y:S02]  /*4e50*/  IMAD.MOV.U32 R2, RZ, RZ, R8 ;  /* 0x000000ffff027224 */ /* 0x000fe400078e0008 */
[----:B0-----:R-:W-:Y:S02]  /*4e60*/  IMAD.MOV.U32 R6, RZ, RZ, R9 ;  /* 0x000000ffff067224 */ /* 0x001fe400078e0009 */
[----:B-1----:R-:W-:-:S08]  /*4e70*/  IMAD.MOV.U32 R7, RZ, RZ, R10 ;  /* 0x000000ffff077224 */ /* 0x002fd000078e000a */
        /* <DEDUP_REMOVED lines=12> */
.L_x_95:
[----:B------:R-:W-:Y:S05]  /*4f40*/  BSYNC.RECONVERGENT B1 ;  /* 0x0000000000017941 */ /* 0x000fea0003800200 */
.L_x_94:
[----:B0-----:R0:W0:Y:S01]  /*4f50*/  SHFL.DOWN PT, R9, R2, 0x8, 0x1f ;  /* 0x09001f0002097f89 */ /* 0x00102200000e0000 */
[----:B------:R-:W-:Y:S01]  /*4f60*/  BSSY.RECONVERGENT B1, `(.L_x_96) ;  /* 0x0000017000017945 */ /* 0x000fe20003800200 */
[----:B---3--:R-:W-:Y:S02]  /*4f70*/  IMAD.MOV.U32 R3, RZ, RZ, R2 ;  /* 0x000000ffff037224 */ /* 0x008fe400078e0002 */
[----:B--2---:R2:W3:Y:S01]  /*4f80*/  SHFL.DOWN PT, R11, R6, 0x8, 0x1f ;  /* 0x09001f00060b7f89 */ /* 0x0044e200000e0000 */
[----:B------:R-:W-:Y:S02]  /*4f90*/  IMAD.MOV.U32 R4, RZ, RZ, R6 ;  /* 0x000000ffff047224 */ /* 0x000fe400078e0006 */
[----:B------:R-:W-:Y:S01]  /*4fa0*/  IMAD.MOV.U32 R5, RZ, RZ, R7 ;  /* 0x000000ffff057224 */ /* 0x000fe200078e0007 */
[----:B----4-:R2:W4:Y:S01]  /*4fb0*/  SHFL.DOWN PT, R8, R7, 0x8, 0x1f ;  /* 0x09001f0007087f89 */ /* 0x01052200000e0000 */
[----:B------:R-:W-:Y:S05]  /*4fc0*/  @P4 BRA `(.L_x_97) ;  /* 0x0000000000404947 */ /* 0x000fea0003800000 */
[----:B0-----:R-:W-:Y:S01]  /*4fd0*/  ISETP.GE.AND P0, PT, R2, R9, PT ;  /* 0x000000090200720c */ /* 0x001fe20003f06270 */
[----:B------:R-:W-:Y:S02]  /*4fe0*/  IMAD.MOV.U32 R3, RZ, RZ, R9 ;  /* 0x000000ffff037224 */ /* 0x000fe400078e0009 */
[----:B---3--:R-:W-:Y:S02]  /*4ff0*/  IMAD.MOV.U32 R4, RZ, RZ, R11 ;  /* 0x000000ffff047224 */ /* 0x008fe400078e000b */
[----:B----4-:R-:W-:-:S08]  /*5000*/  IMAD.MOV.U32 R5, RZ, RZ, R8 ;  /* 0x000000ffff057224 */ /* 0x010fd000078e0008 */
        /* <DEDUP_REMOVED lines=12> */
.L_x_97:
[----:B------:R-:W-:Y:S05]  /*50d0*/  BSYNC.RECONVERGENT B1 ;  /* 0x0000000000017941 */ /* 0x000fea0003800200 */
.L_x_96:
[----:B0-----:R0:W0:Y:S01]  /*50e0*/  SHFL.DOWN PT, R2, R3, 0x10, 0x1f ;  /* 0x0a001f0003027f89 */ /* 0x00102200000e0000 */
[----:B------:R-:W-:Y:S01]  /*50f0*/  BSSY.RECONVERGENT B1, `(.L_x_98) ;  /* 0x0000017000017945 */ /* 0x000fe20003800200 */
[----:B----4-:R-:W-:Y:S02]  /*5100*/  IMAD.MOV.U32 R8, RZ, RZ, R3 ;  /* 0x000000ffff087224 */ /* 0x010fe400078e0003 */
[----:B------:R4:W0:Y:S01]  /*5110*/  SHFL.DOWN PT, R9, R4, 0x10, 0x1f ;  /* 0x0a001f0004097f89 */ /* 0x00082200000e0000 */
[----:B--2---:R-:W-:Y:S02]  /*5120*/  IMAD.MOV.U32 R7, RZ, RZ, R4 ;  /* 0x000000ffff077224 */ /* 0x004fe400078e0004 */
[----:B------:R-:W-:Y:S01]  /*5130*/  IMAD.MOV.U32 R6, RZ, RZ, R5 ;  /* 0x000000ffff067224 */ /* 0x000fe200078e0005 */
[----:B-1----:R4:W1:Y:S01]  /*5140*/  SHFL.DOWN PT, R10, R5, 0x10, 0x1f ;  /* 0x0a001f00050a7f89 */ /* 0x00286200000e0000 */
[----:B------:R-:W-:Y:S05]  /*5150*/  @P3 BRA `(.L_x_99) ;  /* 0x0000000000403947 */ /* 0x000fea0003800000 */
[----:B0-----:R-:W-:Y:S01]  /*5160*/  ISETP.GE.AND P0, PT, R3, R2, PT ;  /* 0x000000020300720c */ /* 0x001fe20003f06270 */
[----:B------:R-:W-:Y:S02]  /*5170*/  IMAD.MOV.U32 R8, RZ, RZ, R2 ;  /* 0x000000ffff087224 */ /* 0x000fe400078e0002 */
[----:B------:R-:W-:Y:S02]  /*5180*/  IMAD.MOV.U32 R7, RZ, RZ, R9 ;  /* 0x000000ffff077224 */ /* 0x000fe400078e0009 */
        /* <DEDUP_REMOVED lines=13> */
.L_x_99:
[----:B------:R-:W-:Y:S05]  /*5260*/  BSYNC.RECONVERGENT B1 ;  /* 0x0000000000017941 */ /* 0x000fea0003800200 */
.L_x_98:
[----:B------:R-:W-:Y:S04]  /*5270*/  BSSY.RECONVERGENT B1, `(.L_x_100) ;  /* 0x000000c000017945 */ /* 0x000fe80003800200 */
[----:B------:R-:W-:Y:S05]  /*5280*/  @P2 BRA `(.L_x_101) ;  /* 0x0000000000282947 */ /* 0x000fea0003800000 */
[----:B----4-:R-:W2:Y:S01]  /*5290*/  S2R R4, SR_CgaCtaId ;  /* 0x0000000000047919 */ /* 0x010ea20000008800 */
[----:B0-----:R-:W-:Y:S02]  /*52a0*/  MOV R3, 0x400 ;  /* 0x0000040000037802 */ /* 0x001fe40000000f00 */
[----:B------:R-:W-:-:S04]  /*52b0*/  SHF.R.U32.HI R2, RZ, 0x1, R0 ;  /* 0x00000001ff027819 */ /* 0x000fc80000011600 */
[----:B------:R-:W-:Y:S02]  /*52c0*/  LOP3.LUT R2, R2, 0x1f0, RZ, 0xc0, !PT ;  /* 0x000001f002027812 */ /* 0x000fe400078ec0ff */
[----:B--2---:R-:W-:-:S05]  /*52d0*/  LEA R3, R4, R3, 0x18 ;  /* 0x0000000304037211 */ /* 0x004fca00078ec0ff */
[----:B------:R-:W-:Y:S02]  /*52e0*/  IMAD.IADD R5, R2, 0x1, R3 ;  /* 0x0000000102057824 */ /* 0x000fe400078e0203 */
[----:B------:R-:W-:Y:S02]  /*52f0*/  IMAD.MOV.U32 R2, RZ, RZ, R7 ;  /* 0x000000ffff027224 */ /* 0x000fe400078e0007 */
[----:B------:R-:W-:Y:S01]  /*5300*/  IMAD.MOV.U32 R3, RZ, RZ, R6 ;  /* 0x000000ffff037224 */ /* 0x000fe200078e0006 */
[----:B------:R2:W-:Y:S04]  /*5310*/  STS [R5+0x8], R8 ;  /* 0x0000080805007388 */ /* 0x0005e80000000800 */
[----:B------:R2:W-:Y:S02]  /*5320*/  STS.64 [R5+0x10], R2 ;  /* 0x0000100205007388 */ /* 0x0005e40000000a00 */
.L_x_101:
[----:B------:R-:W-:Y:S05]  /*5330*/  BSYNC.RECONVERGENT B1 ;  /* 0x0000000000017941 */ /* 0x000fea0003800200 */
.L_x_100:
        /* <DEDUP_REMOVED lines=8> */
[----:B----4-:R-:W2:Y:S04]  /*53c0*/  LDS.64 R4, [R24+0x20] ;  /* 0x0000200018047984 */ /* 0x010ea80000000a00 */
[----:B------:R4:W1:Y:S04]  /*53d0*/  LDS R18, [R24+0x28] ;  /* 0x0000280018127984 */ /* 0x0008680000000800 */
[----:B------:R4:W1:Y:S01]  /*53e0*/  LDS R16, [R24+0x38] ;  /* 0x0000380018107984 */ /* 0x0008620000000800 */
[----:B0-----:R-:W-:Y:S01]  /*53f0*/  ISETP.GE.AND P0, PT, R8, R3, PT ;  /* 0x000000030800720c */ /* 0x001fe20003f06270 */
[----:B------:R-:W-:-:S02]  /*5400*/  IMAD.MOV.U32 R19, RZ, RZ, R3 ;  /* 0x000000ffff137224 */ /* 0x000fc400078e0003 */
[----:B--2---:R-:W-:Y:S02]  /*5410*/  IMAD.MOV.U32 R21, RZ, RZ, R4 ;  /* 0x000000ffff157224 */ /* 0x004fe400078e0004 */
[----:B------:R-:W-:-:S08]  /*5420*/  IMAD.MOV.U32 R20, RZ, RZ, R5 ;  /* 0x000000ffff147224 */ /* 0x000fd000078e0005 */
[----:B-1--4-:R-:W-:Y:S05]  /*5430*/  @!P0 BRA `(.L_x_103) ;  /* 0x00000000002c8947 */ /* 0x012fea0003800000 */
        /* <DEDUP_REMOVED lines=11> */
.L_x_103:
[----:B------:R-:W-:Y:S05]  /*54f0*/  BSYNC.RECONVERGENT B1 ;  /* 0x0000000000017941 */ /* 0x000fea0003800200 */
.L_x_102:
[----:B------:R-:W0:Y:S01]  /*5500*/  LDS.64 R4, [R24+0x30] ;  /* 0x0000300018047984 */ /* 0x000e220000000a00 */
[----:B------:R-:W-:Y:S01]  /*5510*/  ISETP.GE.AND P0, PT, R19, R18, PT ;  /* 0x000000121300720c */ /* 0x000fe20003f06270 */
[----:B------:R-:W-:Y:S01]  /*5520*/  BSSY.RECONVERGENT B1, `(.L_x_104) ;  /* 0x0000019000017945 */ /* 0x000fe20003800200 */
[----:B------:R-:W-:Y:S01]  /*5530*/  IMAD.MOV.U32 R23, RZ, RZ, R18 ;  /* 0x000000ffff177224 */ /* 0x000fe200078e0012 */
[----:B------:R1:W2:Y:S04]  /*5540*/  LDS R17, [R24+0x48] ;  /* 0x0000480018117984 */ /* 0x0002a80000000800 */
[----:B------:R1:W4:Y:S04]  /*5550*/  LDS R15, [R24+0x58] ;  /* 0x00005800180f7984 */ /* 0x0003280000000800 */
[----:B------:R1:W1:Y:S04]  /*5560*/  LDS R14, [R24+0x68] ;  /* 0x00006800180e7984 */ /* 0x0002680000000800 */
[----:B------:R0:W1:Y:S04]  /*5570*/  LDS R0, [R24+0x78] ;  /* 0x0000780018007984 */ /* 0x0000680000000800 */
[----:B------:R0:W1:Y:S04]  /*5580*/  LDS.64 R6, [R24+0x40] ;  /* 0x0000400018067984 */ /* 0x0000680000000a00 */
[----:B------:R0:W1:Y:S04]  /*5590*/  LDS.64 R8, [R24+0x50] ;  /* 0x0000500018087984 */ /* 0x0000680000000a00 */
[----:B---3--:R3:W1:Y:S04]  /*55a0*/  LDS.64 R10, [R24+0x60] ;  /* 0x00006000180a7984 */ /* 0x0086680000000a00 */
        /* <DEDUP_REMOVED lines=16> */
.L_x_105:
[----:B------:R-:W-:Y:S05]  /*56b0*/  BSYNC.RECONVERGENT B1 ;  /* 0x0000000000017941 */ /* 0x000fea0003800200 */
.L_x_104:
        /* <DEDUP_REMOVED lines=17> */
.L_x_107:
[----:B------:R-:W-:Y:S05]  /*57d0*/  BSYNC.RECONVERGENT B1 ;  /* 0x0000000000017941 */ /* 0x000fea0003800200 */
.L_x_106:
[----:B--2---:R-:W-:Y:S01]  /*57e0*/  ISETP.GE.AND P0, PT, R4, R17, PT ;  /* 0x000000110400720c */ /* 0x004fe20003f06270 */
        /* <DEDUP_REMOVED lines=16> */
.L_x_109:
[----:B------:R-:W-:Y:S05]  /*58f0*/  BSYNC.RECONVERGENT B1 ;  /* 0x0000000000017941 */ /* 0x000fea0003800200 */
.L_x_108:
[----:B----4-:R-:W-:Y:S01]  /*5900*/  ISETP.GE.AND P0, PT, R6, R15, PT ;  /* 0x0000000f0600720c */ /* 0x010fe20003f06270 */
        /* <DEDUP_REMOVED lines=16> */
.L_x_111:
[----:B------:R-:W-:Y:S05]  /*5a10*/  BSYNC.RECONVERGENT B1 ;  /* 0x0000000000017941 */ /* 0x000fea0003800200 */
.L_x_110:
        /* <DEDUP_REMOVED lines=17> */
.L_x_113:
[----:B------:R-:W-:Y:S05]  /*5b30*/  BSYNC.RECONVERGENT B1 ;  /* 0x0000000000017941 */ /* 0x000fea0003800200 */
.L_x_112:
        /* <DEDUP_REMOVED lines=16> */
.L_x_34:
[----:B------:R-:W-:Y:S05]  /*5c40*/  BSYNC.RECONVERGENT B0 ;  /* 0x0000000000007941 */ /* 0x000fea0003800200 */
.L_x_1:
[----:B------:R-:W-:Y:S05]  /*5c50*/  @P1 EXIT ;  /* 0x000000000000194d */ /* 0x000fea0003800000 */
[----:B0-2-4-:R-:W0:Y:S01]  /*5c60*/  LDC.64 R2, c[0x0][0x388] ;  /* 0x0000e200ff027b82 */ /* 0x015e220000000a00 */
[----:B------:R-:W-:-:S04]  /*5c70*/  LOP3.LUT R7, R7, R6, RZ, 0x3c, !PT ;  /* 0x0000000607077212 */ /* 0x000fc800078e3cff */
[----:B------:R-:W-:-:S04]  /*5c80*/  LOP3.LUT R6, R7, R6, RZ, 0x3c, !PT ;  /* 0x0000000607067212 */ /* 0x000fc800078e3cff */
[----:B------:R-:W-:-:S05]  /*5c90*/  LOP3.LUT R7, R7, R6, RZ, 0x3c, !PT ;  /* 0x0000000607077212 */ /* 0x000fca00078e3cff */
[----:B0-----:R-:W-:Y:S04]  /*5ca0*/  STG.E.64 desc[UR10][R2.64+0x8], R6 ;  /* 0x0000080602007986 */ /* 0x001fe8000c101b0a */
[----:B------:R-:W-:Y:S01]  /*5cb0*/  STG.E desc[UR10][R2.64], R8 ;  /* 0x0000000802007986 */ /* 0x000fe2000c10190a */
[----:B------:R-:W-:Y:S05]  /*5cc0*/  EXIT ;  /* 0x000000000000794d */ /* 0x000fea0003800000 */
.L_x_114:
        /* <DEDUP_REMOVED lines=11> */
.L_x_734:


//--------------------- .text._ZN6thrust24THRUST_300001_SM_1000_NS8cuda_cub4core6detail13_kernel_agentINS1_8__reduce10DrainAgentIlEEJN3cub18CUB_300001_SM_10009GridQueueIyEElEEEvDpT0_ --------------------------
	.section	.text._ZN6thrust24THRUST_300001_SM_1000_NS8cuda_cub4core6detail13_kernel_agentINS1_8__reduce10DrainAgentIlEEJN3cub18CUB_300001_SM_10009GridQueueIyEElEEEvDpT0_,"ax",@progbits
	.align	128
        .global         _ZN6thrust24THRUST_300001_SM_1000_NS8cuda_cub4core6detail13_kernel_agentINS1_8__reduce10DrainAgentIlEEJN3cub18CUB_300001_SM_10009GridQueueIyEElEEEvDpT0_
        .type           _ZN6thrust24THRUST_300001_SM_1000_NS8cuda_cub4core6detail13_kernel_agentINS1_8__reduce10DrainAgentIlEEJN3cub18CUB_300001_SM_10009GridQueueIyEElEEEvDpT0_,@function
        .size           _ZN6thrust24THRUST_300001_SM_1000_NS8cuda_cub4core6detail13_kernel_agentINS1_8__reduce10DrainAgentIlEEJN3cub18CUB_300001_SM_10009GridQueueIyEElEEEvDpT0_,(.L_x_735 - _ZN6thrust24THRUST_300001_SM_1000_NS8cuda_cub4core6detail13_kernel_agentINS1_8__reduce10DrainAgentIlEEJN3cub18CUB_300001_SM_10009GridQueueIyEElEEEvDpT0_)
        .other          _ZN6thrust24THRUST_300001_SM_1000_NS8cuda_cub4core6detail13_kernel_agentINS1_8__reduce10DrainAgentIlEEJN3cub18CUB_300001_SM_10009GridQueueIyEElEEEvDpT0_,@"STO_CUDA_ENTRY STV_DEFAULT"
_ZN6thrust24THRUST_300001_SM_1000_NS8cuda_cub4core6detail13_kernel_agentINS1_8__reduce10DrainAgentIlEEJN3cub18CUB_300001_SM_10009GridQueueIyEElEEEvDpT0_:
.text._ZN6thrust24THRUST_300001_SM_1000_NS8cuda_cub4core6detail13_kernel_agentINS1_8__reduce10DrainAgentIlEEJN3cub18CUB_300001_SM_10009GridQueueIyEElEEEvDpT0_:
[----:B------:R-:W-:Y:S08]  /*0000*/  LDC R1, c[0x0][0x37c] ;  /* 0x0000df00ff017b82 */ /* 0x000ff00000000800 */
[----:B------:R-:W0:Y:S01]  /*0010*/  LDC.64 R2, c[0x0][0x380] ;  /* 0x0000e000ff027b82 */ /* 0x000e220000000a00 */
[----:B------:R-:W0:Y:S07]  /*0020*/  LDCU.64 UR4, c[0x0][0x358] ;  /* 0x00006b00ff0477ac */ /* 0x000e2e0008000a00 */
[----:B------:R-:W1:Y:S01]  /*0030*/  LDC.64 R4, c[0x0][0x388] ;  /* 0x0000e200ff047b82 */ /* 0x000e620000000a00 */
[----:B0-----:R-:W-:Y:S04]  /*0040*/  STG.E.64 desc[UR4][R2.64+0x8], RZ ;  /* 0x000008ff02007986 */ /* 0x001fe8000c101b04 */
[----:B-1----:R-:W-:Y:S01]  /*0050*/  STG.E.64 desc[UR4][R2.64], R4 ;  /* 0x0000000402007986 */ /* 0x002fe2000c101b04 */
[----:B------:R-:W-:Y:S05]  /*0060*/  EXIT ;  /* 0x000000000000794d */ /* 0x000fea0003800000 */
.L_x_115:
        /* <DEDUP_REMOVED lines=9> */
.L_x_735:


//--------------------- .text._ZN6thrust24THRUST_300001_SM_1000_NS8cuda_cub4core6detail13_kernel_agentINS1_8__reduce11ReduceAgentINS0_12zip_iteratorIN4cuda3std3__45tupleIJNS0_10device_ptrIiEENS0_17counting_iteratorIlNS0_11use_defaultESF_SF_EEEEEEEPNSB_IJilEEESJ_lNS1_9__extrema9arg_max_fIilNSA_4lessIiEEEEEEJSI_SK_lN3cub18CUB_300001_SM_100013GridEvenShareIlEENSS_9GridQueueIyEESP_EEEvDpT0_ --------------------------
	.section	.text._ZN6thrust24THRUST_300001_SM_1000_NS8cuda_cub4core6detail13_kernel_agentINS1_8__reduce11ReduceAgentINS0_12zip_iteratorIN4cuda3std3__45tupleIJNS0_10device_ptrIiEENS0_17counting_iteratorIlNS0_11use_defaultESF_SF_EEEEEEEPNSB_IJilEEESJ_lNS1_9__extrema9arg_max_fIilNSA_4lessIiEEEEEEJSI_SK_lN3cub18CUB_300001_SM_100013GridEvenShareIlEENSS_9GridQueueIyEESP_EEEvDpT0_,"ax",@progbits
	.align	128
        .global         _ZN6thrust24THRUST_300001_SM_1000_NS8cuda_cub4core6detail13_kernel_agentINS1_8__reduce11ReduceAgentINS0_12zip_iteratorIN4cuda3std3__45tupleIJNS0_10device_ptrIiEENS0_17counting_iteratorIlNS0_11use_defaultESF_SF_EEEEEEEPNSB_IJilEEESJ_lNS1_9__extrema9arg_max_fIilNSA_4lessIiEEEEEEJSI_SK_lN3cub18CUB_300001_SM_100013GridEvenShareIlEENSS_9GridQueueIyEESP_EEEvDpT0_
        .type           _ZN6thrust24THRUST_300001_SM_1000_NS8cuda_cub4core6detail13_kernel_agentINS1_8__reduce11ReduceAgentINS0_12zip_iteratorIN4cuda3std3__45tupleIJNS0_10device_ptrIiEENS0_17counting_iteratorIlNS0_11use_defaultESF_SF_EEEEEEEPNSB_IJilEEESJ_lNS1_9__extrema9arg_max_fIilNSA_4lessIiEEEEEEJSI_SK_lN3cub18CUB_300001_SM_100013GridEvenShareIlEENSS_9GridQueueIyEESP_EEEvDpT0_,@function
        .size           _ZN6thrust24THRUST_300001_SM_1000_NS8cuda_cub4core6detail13_kernel_agentINS1_8__reduce11ReduceAgentINS0_12zip_iteratorIN4cuda3std3__45tupleIJNS0_10device_ptrIiEENS0_17counting_iteratorIlNS0_11use_defaultESF_SF_EEEEEEEPNSB_IJilEEESJ_lNS1_9__extrema9arg_max_fIilNSA_4lessIiEEEEEEJSI_SK_lN3cub18CUB_300001_SM_100013GridEvenShareIlEENSS_9GridQueueIyEESP_EEEvDpT0_,(.L_x_736 - _ZN6thrust24THRUST_300001_SM_1000_NS8cuda_cub4core6detail13_kernel_agentINS1_8__reduce11ReduceAgentINS0_12zip_iteratorIN4cuda3std3__45tupleIJNS0_10device_ptrIiEENS0_17counting_iteratorIlNS0_11use_defaultESF_SF_EEEEEEEPNSB_IJilEEESJ_lNS1_9__extrema9arg_max_fIilNSA_4lessIiEEEEEEJSI_SK_lN3cub18CUB_300001_SM_100013GridEvenShareIlEENSS_9GridQueueIyEESP_EEEvDpT0_)
        .other          _ZN6thrust24THRUST_300001_SM_1000_NS8cuda_cub4core6detail13_kernel_agentINS1_8__reduce11ReduceAgentINS0_12zip_iteratorIN4cuda3std3__45tupleIJNS0_10device_ptrIiEENS0_17counting_iteratorIlNS0_11use_defaultESF_SF_EEEEEEEPNSB_IJilEEESJ_lNS1_9__extrema9arg_max_fIilNSA_4lessIiEEEEEEJSI_SK_lN3cub18CUB_300001_SM_100013GridEvenShareIlEENSS_9GridQueueIyEESP_EEEvDpT0_,@"STO_CUDA_ENTRY STV_DEFAULT"
_ZN6thrust24THRUST_300001_SM_1000_NS8cuda_cub4core6detail13_kernel_agentINS1_8__reduce11ReduceAgentINS0_12zip_iteratorIN4cuda3std3__45tupleIJNS0_10device_ptrIiEENS0_17counting_iteratorIlNS0_11use_defaultESF_SF_EEEEEEEPNSB_IJilEEESJ_lNS1_9__extrema9arg_max_fIilNSA_4lessIiEEEEEEJSI_SK_lN3cub18CUB_300001_SM_100013GridEvenShareIlEENSS_9GridQueueIyEESP_EEEvDpT0_:
.text._ZN6thrust24THRUST_300001_SM_1000_NS8cuda_cub4core6detail13_kernel_agentINS1_8__reduce11ReduceAgentINS0_12zip_iteratorIN4cuda3std3__45tupleIJNS0_10device_ptrIiEENS0_17counting_iteratorIlNS0_11use_defaultESF_SF_EEEEEEEPNSB_IJilEEESJ_lNS1_9__extrema9arg_max_fIilNSA_4lessIiEEEEEEJSI_SK_lN3cub18CUB_300001_SM_100013GridEvenShareIlEENSS_9GridQueueIyEESP_EEEvDpT0_:
[----:B------:R-:W-:Y:S01]  /*0000*/  LDC R1, c[0x0][0x37c] ;  /* 0x0000df00ff017b82 */ /* 0x000fe20000000800 */
[----:B------:R-:W0:Y:S01]  /*0010*/  S2R R0, SR_CTAID.X ;  /* 0x0000000000007919 */ /* 0x000e220000002500 */
[----:B------:R-:W1:Y:S01]  /*0020*/  LDCU.64 UR4, c[0x0][0x398] ;  /* 0x00007300ff0477ac */ /* 0x000e620008000a00 */
[----:B------:R-:W-:Y:S01]  /*0030*/  BSSY.RECONVERGENT B0, `(.L_x_116) ;  /* 0x00005a5000007945 */ /* 0x000fe20003800200 */
[----:B------:R-:W2:Y:S01]  /*0040*/  LDCU UR6, c[0x0][0x370] ;  /* 0x00006e00ff0677ac */ /* 0x000ea20008000800 */
[----:B------:R-:W3:Y:S01]  /*0050*/  LDCU.64 UR10, c[0x0][0x358] ;  /* 0x00006b00ff0a77ac */ /* 0x000ee20008000a00 */
[----:B-1----:R-:W-:Y:S02]  /*0060*/  IMAD.U32 R7, RZ, RZ, UR4 ;  /* 0x00000004ff077e24 */ /* 0x002fe4000f8e00ff */
[----:B------:R-:W-:Y:S01]  /*0070*/  IMAD.U32 R18, RZ, RZ, UR5 ;  /* 0x00000005ff127e24 */ /* 0x000fe2000f8e00ff */
[----:B--2---:R-:W-:Y:S01]  /*0080*/  UIMAD UR6, UR6, 0x500, URZ ;  /* 0x00000500060678a4 */ /* 0x004fe2000f8e02ff */
[----:B0-----:R-:W-:-:S05]  /*0090*/  IMAD R6, R0, 0x500, RZ ;  /* 0x0000050000067824 */ /* 0x001fca00078e02ff */
[----:B------:R-:W-:-:S04]  /*00a0*/  IADD3 R2, P1, PT, R6, 0x500, RZ ;  /* 0x0000050006027810 */ /* 0x000fc80007f3e0ff */
[----:B------:R-:W-:Y:S01]  /*00b0*/  ISETP.GT.U32.AND P0, PT, R2, R7, PT ;  /* 0x000000070200720c */ /* 0x000fe20003f04070 */
[----:B------:R-:W-:-:S05]  /*00c0*/  IMAD.X R3, RZ, RZ, RZ, P1 ;  /* 0x000000ffff037224 */ /* 0x000fca00008e06ff */
[----:B------:R-:W-:-:S13]  /*00d0*/  ISETP.GT.AND.EX P0, PT, R3, R18, PT, P0 ;  /* 0x000000120300720c */ /* 0x000fda0003f04300 */
[----:B---3--:R-:W-:Y:S05]  /*00e0*/  @!P0 BRA `(.L_x_117) ;  /* 0x0000003000d48947 */ /* 0x008fea0003800000 */
[----:B------:R-:W0:Y:S01]  /*00f0*/  S2R R9, SR_TID.X ;  /* 0x0000000000097919 */ /* 0x000e220000002100 */
[----:B------:R-:W-:Y:S01]  /*0100*/  IMAD.IADD R10, R7, 0x1, -R6 ;  /* 0x00000001070a7824 */ /* 0x000fe200078e0a06 */
[----:B------:R-:W-:Y:S01]  /*0110*/  BSSY.RECONVERGENT B1, `(.L_x_118) ;  /* 0x0000010000017945 */ /* 0x000fe20003800200 */
[----:B------:R-:W-:Y:S02]  /*0120*/  IMAD.MOV.U32 R12, RZ, RZ, RZ ;  /* 0x000000ffff0c7224 */ /* 0x000fe400078e00ff */
[----:B------:R-:W-:Y:S02]  /*0130*/  IMAD.MOV.U32 R11, RZ, RZ, RZ ;  /* 0x000000ffff0b7224 */ /* 0x000fe400078e00ff */
[----:B------:R-:W-:Y:S01]  /*0140*/  IMAD.MOV.U32 R8, RZ, RZ, RZ ;  /* 0x000000ffff087224 */ /* 0x000fe200078e00ff */
[----:B0-----:R-:W-:Y:S01]  /*0150*/  ISETP.GE.AND P0, PT, R9, R10, PT ;  /* 0x0000000a0900720c */ /* 0x001fe20003f06270 */
[----:B------:R-:W-:-:S12]  /*0160*/  IMAD.MOV.U32 R13, RZ, RZ, R9 ;  /* 0x000000ffff0d7224 */ /* 0x000fd800078e0009 */
[----:B------:R-:W-:Y:S05]  /*0170*/  @P0 BRA `(.L_x_119) ;  /* 0x0000000000240947 */ /* 0x000fea0003800000 */
[----:B------:R-:W0:Y:S01]  /*0180*/  LDCU.128 UR4, c[0x0][0x380] ;  /* 0x00007000ff0477ac */ /* 0x000e220008000c00 */
[----:B------:R-:W-:-:S05]  /*0190*/  IADD3 R11, P0, PT, R6, R9, RZ ;  /* 0x00000009060b7210 */ /* 0x000fca0007f1e0ff */
[----:B------:R-:W-:Y:S01]  /*01a0*/  IMAD.X R8, RZ, RZ, RZ, P0 ;  /* 0x000000ffff087224 */ /* 0x000fe200000e06ff */
[----:B0-----:R-:W-:-:S04]  /*01b0*/  LEA R2, P1, R11, UR4, 0x2 ;  /* 0x000000040b027c11 */ /* 0x001fc8000f8210ff */
[----:B------:R-:W-:-:S05]  /*01c0*/  LEA.HI.X R3, R11, UR5, R8, 0x2, P1 ;  /* 0x000000050b037c11 */ /* 0x000fca00088f1408 */
[----:B------:R0:W5:Y:S01]  /*01d0*/  LDG.E R12, desc[UR10][R2.64] ;  /* 0x0000000a020c7981 */ /* 0x000162000c1e1900 */
[----:B------:R-:W-:Y:S01]  /*01e0*/  IADD3 R11, P0, PT, R11, UR6, RZ ;  /* 0x000000060b0b7c10 */ /* 0x000fe2000ff1e0ff */
[----:B------:R-:W-:-:S03]  /*01f0*/  VIADD R13, R9, 0x100 ;  /* 0x00000100090d7836 */ /* 0x000fc60000000000 */
[----:B------:R-:W-:-:S09]  /*0200*/  IADD3.X R8, PT, PT, R8, UR7, RZ, P0, !PT ;  /* 0x0000000708087c10 */ /* 0x000fd200087fe4ff */
.L_x_119:
[----:B------:R-:W-:Y:S05]  /*0210*/  BSYNC.RECONVERGENT B1 ;  /* 0x0000000000017941 */ /* 0x000fea0003800200 */
.L_x_118:
[----:B------:R-:W-:Y:S01]  /*0220*/  ISETP.GE.AND P0, PT, R13, R10, PT ;  /* 0x0000000a0d00720c */ /* 0x000fe20003f06270 */
[----:B------:R-:W-:-:S12]  /*0230*/  BSSY.RECONVERGENT B1, `(.L_x_120) ;  /* 0x0000099000017945 */ /* 0x000fd80003800200 */
[----:B------:R-:W-:Y:S05]  /*0240*/  @P0 BRA `(.L_x_121) ;  /* 0x00000008005c0947 */ /* 0x000fea0003800000 */
[----:B0-----:R-:W-:Y:S01]  /*0250*/  LOP3.LUT R2, RZ, R13, RZ, 0x33, !PT ;  /* 0x0000000dff027212 */ /* 0x001fe200078e33ff */
[----:B------:R-:W-:Y:S03]  /*0260*/  BSSY.RECONVERGENT B2, `(.L_x_122) ;  /* 0x000002e000027945 */ /* 0x000fe60003800200 */
[----:B------:R-:W-:-:S04]  /*0270*/  IADD3 R15, PT, PT, -R6, R7, R2 ;  /* 0x00000007060f7210 */ /* 0x000fc80007ffe102 */
[----:B------:R-:W-:-:S04]  /*0280*/  LOP3.LUT R2, R15, 0x300, RZ, 0xc0, !PT ;  /* 0x000003000f027812 */ /* 0x000fc800078ec0ff */
[----:B------:R-:W-:-:S13]  /*0290*/  ISETP.NE.AND P0, PT, R2, 0x300, PT ;  /* 0x000003000200780c */ /* 0x000fda0003f05270 */
[----:B------:R-:W-:Y:S05]  /*02a0*/  @!P0 BRA `(.L_x_123) ;  /* 0x0000000000a48947 */ /* 0x000fea0003800000 */
[----:B------:R-:W0:Y:S01]  /*02b0*/  LDCU.128 UR4, c[0x0][0x380] ;  /* 0x00007000ff0477ac */ /* 0x000e220008000c00 */
[----:B------:R-:W-:Y:S02]  /*02c0*/  IADD3 R3, P0, PT, R6, R13, RZ ;  /* 0x0000000d06037210 */ /* 0x000fe40007f1e0ff */
[----:B------:R-:W-:-:S03]  /*02d0*/  LEA.HI R2, R15, 0x1, RZ, 0x18 ;  /* 0x000000010f027811 */ /* 0x000fc600078fc0ff */
[----:B------:R-:W-:Y:S01]  /*02e0*/  IMAD.X R14, RZ, RZ, RZ, P0 ;  /* 0x000000ffff0e7224 */ /* 0x000fe200000e06ff */
[----:B------:R-:W-:-:S05]  /*02f0*/  LOP3.LUT R2, R2, 0x3, RZ, 0xc0, !PT ;  /* 0x0000000302027812 */ /* 0x000fca00078ec0ff */
[----:B------:R-:W-:Y:S01]  /*0300*/  IMAD.MOV R4, RZ, RZ, -R2 ;  /* 0x000000ffff047224 */ /* 0x000fe200078e0a02 */
[C---:B0-----:R-:W-:Y:S02]  /*0310*/  LEA R5, P2, R3.reuse, UR4, 0x2 ;  /* 0x0000000403057c11 */ /* 0x041fe4000f8410ff */
[C---:B------:R-:W-:Y:S02]  /*0320*/  IADD3 R7, P1, PT, R3.reuse, UR6, RZ ;  /* 0x0000000603077c10 */ /* 0x040fe4000ff3e0ff */
[----:B------:R-:W-:Y:S02]  /*0330*/  LEA.HI.X R3, R3, UR5, R14, 0x2, P2 ;  /* 0x0000000503037c11 */ /* 0x000fe400090f140e */
[----:B------:R-:W-:-:S09]  /*0340*/  IADD3.X R14, PT, PT, R14, UR7, RZ, P1, !PT ;  /* 0x000000070e0e7c10 */ /* 0x000fd20008ffe4ff */
.L_x_126:
[----:B------:R-:W-:-:S05]  /*0350*/  IMAD.MOV.U32 R2, RZ, RZ, R5 ;  /* 0x000000ffff027224 */ /* 0x000fca00078e0005 */
[----:B------:R-:W2:Y:S01]  /*0360*/  LDG.E R19, desc[UR10][R2.64] ;  /* 0x0000000a02137981 */ /* 0x000ea2000c1e1900 */
[----:B------:R-:W-:Y:S01]  /*0370*/  VIADD R4, R4, 0x1 ;  /* 0x0000000104047836 */ /* 0x000fe20000000000 */
[----:B------:R-:W-:Y:S01]  /*0380*/  BSSY.RECONVERGENT B3, `(.L_x_124) ;  /* 0x0000016000037945 */ /* 0x000fe20003800200 */
[----:B------:R-:W-:Y:S01]  /*0390*/  IMAD.MOV.U32 R18, RZ, RZ, R11 ;  /* 0x000000ffff127224 */ /* 0x000fe200078e000b */
[----:B------:R-:W-:Y:S01]  /*03a0*/  IADD3 R5, P3, PT, R5, 0x400, RZ ;  /* 0x0000040005057810 */ /* 0x000fe20007f7e0ff */
[----:B------:R-:W-:Y:S01]  /*03b0*/  IMAD.MOV.U32 R17, RZ, RZ, R8 ;  /* 0x000000ffff117224 */ /* 0x000fe200078e0008 */
[----:B------:R-:W-:Y:S01]  /*03c0*/  ISETP.NE.AND P2, PT, R4, RZ, PT ;  /* 0x000000ff0400720c */ /* 0x000fe20003f45270 */
[----:B-----5:R-:W-:Y:S02]  /*03d0*/  IMAD.MOV.U32 R16, RZ, RZ, R12 ;  /* 0x000000ffff107224 */ /* 0x020fe400078e000c */
[----:B------:R-:W-:Y:S02]  /*03e0*/  IMAD.MOV.U32 R11, RZ, RZ, R7 ;  /* 0x000000ffff0b7224 */ /* 0x000fe400078e0007 */
[----:B------:R-:W-:Y:S01]  /*03f0*/  IMAD.MOV.U32 R8, RZ, RZ, R14 ;  /* 0x000000ffff087224 */ /* 0x000fe200078e000e */
[----:B--2---:R-:W-:Y:S01]  /*0400*/  ISETP.GE.AND P0, PT, R12, R19, PT ;  /* 0x000000130c00720c */ /* 0x004fe20003f06270 */
[----:B------:R-:W-:-:S12]  /*0410*/  IMAD.MOV.U32 R12, RZ, RZ, R19 ;  /* 0x000000ffff0c7224 */ /* 0x000fd800078e0013 */
        /* <DEDUP_REMOVED lines=12> */
.L_x_125:
[----:B------:R-:W-:Y:S05]  /*04e0*/  BSYNC.RECONVERGENT B3 ;  /* 0x0000000000037941 */ /* 0x000fea0003800200 */
.L_x_124:
[----:B------:R-:W-:Y:S01]  /*04f0*/  IADD3 R7, P0, PT, R7, 0x100, RZ ;  /* 0x0000010007077810 */ /* 0x000fe20007f1e0ff */
[----:B------:R-:W-:Y:S02]  /*0500*/  VIADD R13, R13, 0x100 ;  /* 0x000001000d0d7836 */ /* 0x000fe40000000000 */
[----:B------:R-:W-:Y:S02]  /*0510*/  IMAD.X R3, RZ, RZ, R3, P3 ;  /* 0x000000ffff037224 */ /* 0x000fe400018e0603 */
[----:B------:R-:W-:Y:S01]  /*0520*/  IMAD.X R14, RZ, RZ, R14, P0 ;  /* 0x000000ffff0e7224 */ /* 0x000fe200000e060e */
[----:B------:R-:W-:Y:S07]  /*0530*/  @P2 BRA `(.L_x_126) ;  /* 0xfffffffc00842947 */ /* 0x000fee000383ffff */
.L_x_123:
[----:B------:R-:W-:Y:S05]  /*0540*/  BSYNC.RECONVERGENT B2 ;  /* 0x0000000000027941 */ /* 0x000fea0003800200 */
.L_x_122:
[----:B------:R-:W-:-:S13]  /*0550*/  ISETP.GE.U32.AND P0, PT, R15, 0x300, PT ;  /* 0x000003000f00780c */ /* 0x000fda0003f06070 */
[----:B------:R-:W-:Y:S05]  /*0560*/  @!P0 BRA `(.L_x_121) ;  /* 0x0000000400948947 */ /* 0x000fea0003800000 */
[----:B------:R-:W0:Y:S01]  /*0570*/  LDC.64 R4, c[0x0][0x380] ;  /* 0x0000e000ff047b82 */ /* 0x000e220000000a00 */
[----:B------:R-:W-:-:S07]  /*0580*/  VIADD R7, R13, 0x200 ;  /* 0x000002000d077836 */ /* 0x000fce0000000000 */
[----:B------:R-:W1:Y:S02]  /*0590*/  LDC.64 R2, c[0x0][0x388] ;  /* 0x0000e200ff027b82 */ /* 0x000e640000000a00 */
.L_x_135:
[----:B------:R-:W-:-:S05]  /*05a0*/  VIADD R13, R7, 0xfffffe00 ;  /* 0xfffffe00070d7836 */ /* 0x000fca0000000000 */
[----:B------:R-:W-:-:S04]  /*05b0*/  IADD3 R19, P0, PT, R6, R13, RZ ;  /* 0x0000000d06137210 */ /* 0x000fc80007f1e0ff */
[----:B------:R-:W-:Y:S02]  /*05c0*/  LEA.HI.X.SX32 R18, R13, RZ, 0x1, P0 ;  /* 0x000000ff0d127211 */ /* 0x000fe400000f0eff */
[----:B0-----:R-:W-:-:S04]  /*05d0*/  LEA R16, P0, R19, R4, 0x2 ;  /* 0x0000000413107211 */ /* 0x001fc800078010ff */
[----:B------:R-:W-:-:S05]  /*05e0*/  LEA.HI.X R17, R19, R5, R18, 0x2, P0 ;  /* 0x0000000513117211 */ /* 0x000fca00000f1412 */
[----:B------:R-:W2:Y:S04]  /*05f0*/  LDG.E R25, desc[UR10][R16.64] ;  /* 0x0000000a10197981 */ /* 0x000ea8000c1e1900 */
[----:B-----5:R0:W5:Y:S04]  /*0600*/  LDG.E R15, desc[UR10][R16.64+0x400] ;  /* 0x0004000a100f7981 */ /* 0x020168000c1e1900 */
[----:B------:R0:W5:Y:S04]  /*0610*/  LDG.E R13, desc[UR10][R16.64+0x800] ;  /* 0x0008000a100d7981 */ /* 0x000168000c1e1900 */
[----:B------:R0:W5:Y:S01]  /*0620*/  LDG.E R14, desc[UR10][R16.64+0xc00] ;  /* 0x000c000a100e7981 */ /* 0x000162000c1e1900 */
[----:B-1----:R-:W-:Y:S01]  /*0630*/  IADD3 R20, P1, PT, R19, R2, RZ ;  /* 0x0000000213147210 */ /* 0x002fe20007f3e0ff */
[----:B------:R-:W-:Y:S01]  /*0640*/  BSSY.RECONVERGENT B2, `(.L_x_127) ;  /* 0x0000013000027945 */ /* 0x000fe20003800200 */
[----:B------:R-:W-:-:S03]  /*0650*/  VIADD R19, R7, 0xffffff00 ;  /* 0xffffff0007137836 */ /* 0x000fc60000000000 */
[----:B------:R-:W-:Y:S02]  /*0660*/  IMAD.X R23, R18, 0x1, R3, P1 ;  /* 0x0000000112177824 */ /* 0x000fe400008e0603 */
[----:B------:R-:W-:Y:S02]  /*0670*/  IMAD.MOV.U32 R21, RZ, RZ, R20 ;  /* 0x000000ffff157224 */ /* 0x000fe400078e0014 */
[----:B------:R-:W-:Y:S01]  /*0680*/  IMAD.MOV.U32 R22, RZ, RZ, R23 ;  /* 0x000000ffff167224 */ /* 0x000fe200078e0017 */
[----:B--2---:R-:W-:Y:S01]  /*0690*/  ISETP.GE.AND P0, PT, R12, R25, PT ;  /* 0x000000190c00720c */ /* 0x004fe20003f06270 */
[----:B------:R-:W-:-:S12]  /*06a0*/  IMAD.MOV.U32 R18, RZ, RZ, R25 ;  /* 0x000000ffff127224 */ /* 0x000fd800078e0019 */
[----:B0-----:R-:W-:Y:S05]  /*06b0*/  @!P0 BRA `(.L_x_128) ;  /* 0x00000000002c8947 */ /* 0x001fea0003800000 */
        /* <DEDUP_REMOVED lines=11> */
.L_x_128:
[----:B------:R-:W-:Y:S05]  /*0770*/  BSYNC.RECONVERGENT B2 ;  /* 0x0000000000027941 */ /* 0x000fea0003800200 */
.L_x_127:
[----:B-----5:R-:W-:Y:S01]  /*0780*/  ISETP.GE.AND P0, PT, R18, R15, PT ;  /* 0x0000000f1200720c */ /* 0x020fe20003f06270 */
[----:B------:R-:W-:Y:S01]  /*0790*/  BSSY.RECONVERGENT B2, `(.L_x_129) ;  /* 0x0000013000027945 */ /* 0x000fe20003800200 */
[----:B------:R-:W-:Y:S02]  /*07a0*/  SHF.R.S32.HI R8, RZ, 0x1f, R19 ;  /* 0x0000001fff087819 */ /* 0x000fe40000011413 */
[----:B------:R-:W-:-:S04]  /*07b0*/  IADD3 R12, P1, P2, R19, R2, R6 ;  /* 0x00000002130c7210 */ /* 0x000fc80007a3e006 */
[----:B------:R-:W-:Y:S01]  /*07c0*/  IADD3.X R11, PT, PT, R8, R3, RZ, P1, P2 ;  /* 0x00000003080b7210 */ /* 0x000fe20000fe44ff */
[----:B------:R-:W-:Y:S02]  /*07d0*/  IMAD.MOV.U32 R19, RZ, RZ, R12 ;  /* 0x000000ffff137224 */ /* 0x000fe400078e000c */
[----:B------:R-:W-:Y:S02]  /*07e0*/  IMAD.MOV.U32 R8, RZ, RZ, R15 ;  /* 0x000000ffff087224 */ /* 0x000fe400078e000f */
[----:B------:R-:W-:Y:S01]  /*07f0*/  IMAD.MOV.U32 R20, RZ, RZ, R11 ;  /* 0x000000ffff147224 */ /* 0x000fe200078e000b */
[----:B------:R-:W-:Y:S06]  /*0800*/  @!P0 BRA `(.L_x_130) ;  /* 0x00000000002c8947 */ /* 0x000fec0003800000 */
        /* <DEDUP_REMOVED lines=11> */
.L_x_130:
[----:B------:R-:W-:Y:S05]  /*08c0*/  BSYNC.RECONVERGENT B2 ;  /* 0x0000000000027941 */ /* 0x000fea0003800200 */
.L_x_129:
[----:B------:R-:W-:Y:S01]  /*08d0*/  ISETP.GE.AND P0, PT, R8, R13, PT ;  /* 0x0000000d0800720c */ /* 0x000fe20003f06270 */
[C---:B------:R-:W-:Y:S01]  /*08e0*/  VIADD R11, R7.reuse, 0x100 ;  /* 0x00000100070b7836 */ /* 0x040fe20000000000 */
[----:B------:R-:W-:Y:S01]  /*08f0*/  SHF.R.S32.HI R12, RZ, 0x1f, R7 ;  /* 0x0000001fff0c7819 */ /* 0x000fe20000011407 */
[----:B------:R-:W-:Y:S01]  /*0900*/  BSSY.RECONVERGENT B2, `(.L_x_131) ;  /* 0x0000014000027945 */ /* 0x000fe20003800200 */
[-CC-:B------:R-:W-:Y:S01]  /*0910*/  IADD3 R18, P1, P4, R7, R2.reuse, R6.reuse ;  /* 0x0000000207127210 */ /* 0x180fe20007c3e006 */
[----:B------:R-:W-:Y:S01]  /*0920*/  IMAD.MOV.U32 R15, RZ, RZ, R13 ;  /* 0x000000ffff0f7224 */ /* 0x000fe200078e000d */
[----:B------:R-:W-:Y:S02]  /*0930*/  IADD3 R23, P2, P3, R11, R2, R6 ;  /* 0x000000020b177210 */ /* 0x000fe40007b5e006 */
[----:B------:R-:W-:Y:S01]  /*0940*/  IADD3.X R21, PT, PT, R12, R3, RZ, P1, P4 ;  /* 0x000000030c157210 */ /* 0x000fe20000fe84ff */
[----:B------:R-:W-:Y:S01]  /*0950*/  IMAD.MOV.U32 R16, RZ, RZ, R18 ;  /* 0x000000ffff107224 */ /* 0x000fe200078e0012 */
[----:B------:R-:W-:-:S03]  /*0960*/  SHF.R.S32.HI R12, RZ, 0x1f, R11 ;  /* 0x0000001fff0c7819 */ /* 0x000fc6000001140b */
        /* <DEDUP_REMOVED lines=13> */
.L_x_132:
[----:B------:R-:W-:Y:S05]  /*0a40*/  BSYNC.RECONVERGENT B2 ;  /* 0x0000000000027941 */ /* 0x000fea0003800200 */
.L_x_131:
[----:B------:R-:W-:Y:S01]  /*0a50*/  ISETP.GE.AND P0, PT, R15, R14, PT ;  /* 0x0000000e0f00720c */ /* 0x000fe20003f06270 */
[----:B------:R-:W-:Y:S01]  /*0a60*/  BSSY.RECONVERGENT B2, `(.L_x_133) ;  /* 0x0000011000027945 */ /* 0x000fe20003800200 */
[----:B------:R-:W-:Y:S01]  /*0a70*/  IADD3.X R18, PT, PT, R12, R3, RZ, P2, P3 ;  /* 0x000000030c127210 */ /* 0x000fe200017e64ff */
[----:B------:R-:W-:Y:S02]  /*0a80*/  IMAD.MOV.U32 R11, RZ, RZ, R23 ;  /* 0x000000ffff0b7224 */ /* 0x000fe400078e0017 */
[----:B------:R-:W-:Y:S02]  /*0a90*/  IMAD.MOV.U32 R12, RZ, RZ, R14 ;  /* 0x000000ffff0c7224 */ /* 0x000fe400078e000e */
[----:B------:R-:W-:-:S06]  /*0aa0*/  IMAD.MOV.U32 R8, RZ, RZ, R18 ;  /* 0x000000ffff087224 */ /* 0x000fcc00078e0012 */
        /* <DEDUP_REMOVED lines=12> */
.L_x_134:
[----:B------:R-:W-:Y:S05]  /*0b70*/  BSYNC.RECONVERGENT B2 ;  /* 0x0000000000027941 */ /* 0x000fea0003800200 */
.L_x_133:
[C---:B------:R-:W-:Y:S02]  /*0b80*/  VIADD R13, R7.reuse, 0x200 ;  /* 0x00000200070d7836 */ /* 0x040fe40000000000 */
[----:B------:R-:W-:-:S03]  /*0b90*/  VIADD R7, R7, 0x400 ;  /* 0x0000040007077836 */ /* 0x000fc60000000000 */
[----:B------:R-:W-:-:S13]  /*0ba0*/  ISETP.GE.AND P0, PT, R13, R10, PT ;  /* 0x0000000a0d00720c */ /* 0x000fda0003f06270 */
[----:B------:R-:W-:Y:S05]  /*0bb0*/  @!P0 BRA `(.L_x_135) ;  /* 0xfffffff800788947 */ /* 0x000fea000383ffff */
.L_x_121:
[----:B------:R-:W-:Y:S05]  /*0bc0*/  BSYNC.RECONVERGENT B1 ;  /* 0x0000000000017941 */ /* 0x000fea0003800200 */
.L_x_120:
[----:B------:R-:W-:-:S13]  /*0bd0*/  ISETP.GE.AND P0, PT, R10, 0x100, PT ;  /* 0x000001000a00780c */ /* 0x000fda0003f06270 */
[----:B------:R-:W-:Y:S05]  /*0be0*/  @!P0 BRA `(.L_x_136) ;  /* 0x00000010008c8947 */ /* 0x000fea0003800000 */
[----:B------:R-:W1:Y:S01]  /*0bf0*/  S2R R10, SR_LANEID ;  /* 0x00000000000a7919 */ /* 0x000e620000000000 */
[----:B------:R-:W-:Y:S01]  /*0c00*/  BSSY.RECONVERGENT B1, `(.L_x_137) ;  /* 0x000001b000017945 */ /* 0x000fe20003800200 */
[----:B------:R-:W-:Y:S01]  /*0c10*/  IMAD.MOV.U32 R6, RZ, RZ, R11 ;  /* 0x000000ffff067224 */ /* 0x000fe200078e000b */
[----:B0----5:R0:W2:Y:S01]  /*0c20*/  SHFL.DOWN PT, R3, R12, 0x1, 0x1f ;  /* 0x08201f000c037f89 */ /* 0x0210a200000e0000 */
[----:B------:R-:W-:Y:S02]  /*0c30*/  IMAD.MOV.U32 R7, RZ, RZ, R8 ;  /* 0x000000ffff077224 */ /* 0x000fe400078e0008 */
[----:B------:R-:W-:Y:S01]  /*0c40*/  IMAD.MOV.U32 R2, RZ, RZ, R12 ;  /* 0x000000ffff027224 */ /* 0x000fe200078e000c */
[----:B------:R0:W3:Y:S04]  /*0c50*/  SHFL.DOWN PT, R4, R11, 0x1, 0x1f ;  /* 0x08201f000b047f89 */ /* 0x0000e800000e0000 */
[----:B------:R0:W4:Y:S01]  /*0c60*/  SHFL.DOWN PT, R5, R8, 0x1, 0x1f ;  /* 0x08201f0008057f89 */ /* 0x00012200000e0000 */
[----:B-1----:R-:W-:-:S02]  /*0c70*/  ISETP.GT.AND P0, PT, R10, 0x1e, PT ;  /* 0x0000001e0a00780c */ /* 0x002fc40003f04270 */
[C---:B------:R-:W-:Y:S02]  /*0c80*/  ISETP.GT.AND P1, PT, R10.reuse, 0x1d, PT ;  /* 0x0000001d0a00780c */ /* 0x040fe40003f24270 */
[----:B------:R-:W-:-:S09]  /*0c90*/  ISETP.GT.AND P3, PT, R10, 0x1b, PT ;  /* 0x0000001b0a00780c */ /* 0x000fd20003f64270 */
[----:B0-234-:R-:W-:Y:S05]  /*0ca0*/  @P0 BRA `(.L_x_138) ;  /* 0x0000000000400947 */ /* 0x01dfea0003800000 */
        /* <DEDUP_REMOVED lines=16> */
.L_x_138:
[----:B------:R-:W-:Y:S05]  /*0db0*/  BSYNC.RECONVERGENT B1 ;  /* 0x0000000000017941 */ /* 0x000fea0003800200 */
.L_x_137:
        /* <DEDUP_REMOVED lines=27> */
.L_x_140:
[----:B------:R-:W-:Y:S05]  /*0f70*/  BSYNC.RECONVERGENT B1 ;  /* 0x0000000000017941 */ /* 0x000fea0003800200 */
.L_x_139:
        /* <DEDUP_REMOVED lines=9> */
[----:B0-----:R-:W-:Y:S02]  /*1010*/  IMAD.MOV.U32 R6, RZ, RZ, R11 ;  /* 0x000000ffff067224 */ /* 0x001fe400078e000b */
[----:B-1----:R-:W-:Y:S02]  /*1020*/  IMAD.MOV.U32 R7, RZ, RZ, R10 ;  /* 0x000000ffff077224 */ /* 0x002fe400078e000a */
        /* <DEDUP_REMOVED lines=13> */
.L_x_142:
[----:B------:R-:W-:Y:S05]  /*1100*/  BSYNC.RECONVERGENT B1 ;  /* 0x0000000000017941 */ /* 0x000fea0003800200 */
.L_x_141:
        /* <DEDUP_REMOVED lines=9> */
[----:B---3--:R-:W-:Y:S02]  /*11a0*/  IMAD.MOV.U32 R4, RZ, RZ, R13 ;  /* 0x000000ffff047224 */ /* 0x008fe400078e000d */
        /* <DEDUP_REMOVED lines=14> */
.L_x_144:
[----:B------:R-:W-:Y:S05]  /*1290*/  BSYNC.RECONVERGENT B1 ;  /* 0x0000000000017941 */ /* 0x000fea0003800200 */
.L_x_143:
[----:B0-----:R0:W0:Y:S01]  /*12a0*/  SHFL.DOWN PT, R2, R3, 0x10, 0x1f ;  /* 0x0a001f0003027f89 */ /* 0x00102200000e0000 */
[----:B------:R-:W-:Y:S01]  /*12b0*/  BSSY.RECONVERGENT B1, `(.L_x_145) ;  /* 0x0000017000017945 */ /* 0x000fe20003800200 */
[----:B--2---:R-:W-:Y:S02]  /*12c0*/  IMAD.MOV.U32 R7, RZ, RZ, R4 ;  /* 0x000000ffff077224 */ /* 0x004fe400078e0004 */
[----:B------:R2:W0:Y:S01]  /*12d0*/  SHFL.DOWN PT, R11, R4, 0x10, 0x1f ;  /* 0x0a001f00040b7f89 */ /* 0x00042200000e0000 */
[----:B----4-:R-:W-:Y:S02]  /*12e0*/  IMAD.MOV.U32 R8, RZ, RZ, R5 ;  /* 0x000000ffff087224 */ /* 0x010fe400078e0005 */
[----:B------:R-:W-:Y:S01]  /*12f0*/  IMAD.MOV.U32 R6, RZ, RZ, R3 ;  /* 0x000000ffff067224 */ /* 0x000fe200078e0003 */
[----:B-1----:R2:W1:Y:S01]  /*1300*/  SHFL.DOWN PT, R10, R5, 0x10, 0x1f ;  /* 0x0a001f00050a7f89 */ /* 0x00246200000e0000 */
[----:B------:R-:W-:Y:S05]  /*1310*/  @P4 BRA `(.L_x_146) ;  /* 0x0000000000404947 */ /* 0x000fea0003800000 */
        /* <DEDUP_REMOVED lines=16> */
.L_x_146:
[----:B------:R-:W-:Y:S05]  /*1420*/  BSYNC.RECONVERGENT B1 ;  /* 0x0000000000017941 */ /* 0x000fea0003800200 */
.L_x_145:
[----:B------:R-:W-:Y:S04]  /*1430*/  BSSY.RECONVERGENT B1, `(.L_x_147) ;  /* 0x000000c000017945 */ /* 0x000fe80003800200 */
[----:B------:R-:W-:Y:S05]  /*1440*/  @P2 BRA `(.L_x_148) ;  /* 0x0000000000282947 */ /* 0x000fea0003800000 */
[----:B--2---:R-:W2:Y:S01]  /*1450*/  S2R R4, SR_CgaCtaId ;  /* 0x0000000000047919 */ /* 0x004ea20000008800 */
        /* <DEDUP_REMOVED lines=9> */
.L_x_148:
[----:B------:R-:W-:Y:S05]  /*14f0*/  BSYNC.RECONVERGENT B1 ;  /* 0x0000000000017941 */ /* 0x000fea0003800200 */
.L_x_147:
[----:B------:R-:W-:Y:S01]  /*1500*/  BAR.SYNC.DEFER_BLOCKING 0x0 ;  /* 0x0000000000007b1d */ /* 0x000fe20000010000 */
[----:B------:R-:W-:-:S13]  /*1510*/  ISETP.NE.AND P2, PT, R9, RZ, PT ;  /* 0x000000ff0900720c */ /* 0x000fda0003f45270 */
[----:B------:R-:W-:Y:S05]  /*1520*/  @P2 BRA `(.L_x_149) ;  /* 0x0000004400542947 */ /* 0x000fea0003800000 */
[----:B0---4-:R-:W0:Y:S01]  /*1530*/  S2R R3, SR_CgaCtaId ;  /* 0x0000000000037919 */ /* 0x011e220000008800 */
[----:B------:R-:W-:Y:S01]  /*1540*/  MOV R2, 0x400 ;  /* 0x0000040000027802 */ /* 0x000fe20000000f00 */
[----:B------:R-:W-:Y:S03]  /*1550*/  BSSY.RECONVERGENT B1, `(.L_x_150) ;  /* 0x0000016000017945 */ /* 0x000fe60003800200 */
[----:B0-----:R-:W-:-:S05]  /*1560*/  LEA R26, R3, R2, 0x18 ;  /* 0x00000002031a7211 */ /* 0x001fca00078ec0ff */
[----:B--2---:R-:W0:Y:S04]  /*1570*/  LDS R5, [R26+0x18] ;  /* 0x000018001a057984 */ /* 0x004e280000000800 */
[----:B------:R2:W4:Y:S04]  /*1580*/  LDS.64 R2, [R26+0x20] ;  /* 0x000020001a027984 */ /* 0x0005280000000a00 */
[----:B------:R2:W1:Y:S04]  /*1590*/  LDS R22, [R26+0x28] ;  /* 0x000028001a167984 */ /* 0x0004680000000800 */
[----:B------:R2:W1:Y:S01]  /*15a0*/  LDS R16, [R26+0x38] ;  /* 0x000038001a107984 */ /* 0x0004620000000800 */
[----:B0-----:R-:W-:Y:S01]  /*15b0*/  ISETP.GE.AND P0, PT, R6, R5, PT ;  /* 0x000000050600720c */ /* 0x001fe20003f06270 */
[----:B------:R-:W-:-:S12]  /*15c0*/  IMAD.MOV.U32 R21, RZ, RZ, R5 ;  /* 0x000000ffff157224 */ /* 0x000fd800078e0005 */
[----:B-12-4-:R-:W-:Y:S05]  /*15d0*/  @!P0 BRA `(.L_x_151) ;  /* 0x0000000000348947 */ /* 0x016fea0003800000 */
        /* <DEDUP_REMOVED lines=13> */
.L_x_151:
[----:B------:R-:W-:Y:S05]  /*16b0*/  BSYNC.RECONVERGENT B1 ;  /* 0x0000000000017941 */ /* 0x000fea0003800200 */
.L_x_150:
        /* <DEDUP_REMOVED lines=21> */
[C---:B------:R-:W-:Y:S02]  /*1810*/  @P3 ISETP.LT.U32.AND P1, PT, R2.reuse, R6, PT ;  /* 0x000000060200320c */ /* 0x040fe40003f21070 */
[CC--:B------:R-:W-:Y:S02]  /*1820*/  @P3 ISETP.GE.AND.EX P0, PT, R3.reuse, R7.reuse, PT, P0 ;  /* 0x000000070300320c */ /* 0x0c0fe40003f06300 */
[----:B------:R-:W-:Y:S02]  /*1830*/  @P3 ISETP.LT.AND.EX P1, PT, R3, R7, PT, P1 ;  /* 0x000000070300320c */ /* 0x000fe40003f21310 */
[----:B------:R-:W-:Y:S02]  /*1840*/  @P3 SEL R23, R21, R22, !P0 ;  /* 0x0000001615173207 */ /* 0x000fe40004000000 */
[----:B------:R-:W-:-:S02]  /*1850*/  @P3 SEL R25, R2, R6, P1 ;  /* 0x0000000602193207 */ /* 0x000fc40000800000 */
[----:B------:R-:W-:-:S07]  /*1860*/  @P3 SEL R24, R3, R7, P1 ;  /* 0x0000000703183207 */ /* 0x000fce0000800000 */
.L_x_153:
[----:B------:R-:W-:Y:S05]  /*1870*/  BSYNC.RECONVERGENT B1 ;  /* 0x0000000000017941 */ /* 0x000fea0003800200 */
.L_x_152:
        /* <DEDUP_REMOVED lines=17> */
.L_x_155:
[----:B------:R-:W-:Y:S05]  /*1990*/  BSYNC.RECONVERGENT B1 ;  /* 0x0000000000017941 */ /* 0x000fea0003800200 */
.L_x_154:
        /* <DEDUP_REMOVED lines=17> */
.L_x_157:
[----:B------:R-:W-:Y:S05]  /*1ab0*/  BSYNC.RECONVERGENT B1 ;  /* 0x0000000000017941 */ /* 0x000fea0003800200 */
.L_x_156:
        /* <DEDUP_REMOVED lines=17> */
.L_x_159:
[----:B------:R-:W-:Y:S05]  /*1bd0*/  BSYNC.RECONVERGENT B1 ;  /* 0x0000000000017941 */ /* 0x000fea0003800200 */
.L_x_158:
        /* <DEDUP_REMOVED lines=17> */
.L_x_161:
[----:B------:R-:W-:Y:S05]  /*1cf0*/  BSYNC.RECONVERGENT B1 ;  /* 0x0000000000017941 */ /* 0x000fea0003800200 */
.L_x_160:
        /* <DEDUP_REMOVED lines=18> */
.L_x_136:
[----:B------:R-:W1:Y:S01]  /*1e20*/  S2R R14, SR_LANEID ;  /* 0x00000000000e7919 */ /* 0x000e620000000000 */
[----:B0-----:R-:W-:Y:S01]  /*1e30*/  LOP3.LUT R2, R9, 0x3e0, RZ, 0xc0, !PT ;  /* 0x000003e009027812 */ /* 0x001fe200078ec0ff */
[----:B------:R-:W-:Y:S01]  /*1e40*/  BSSY.RECONVERGENT B1, `(.L_x_162) ;  /* 0x0000027000017945 */ /* 0x000fe20003800200 */
[----:B------:R-:W-:Y:S02]  /*1e50*/  IMAD.MOV.U32 R16, RZ, RZ, R8 ;  /* 0x000000ffff107224 */ /* 0x000fe400078e0008 */
[----:B------:R-:W-:Y:S01]  /*1e60*/  LOP3.LUT R5, RZ, R2, RZ, 0x33, !PT ;  /* 0x00000002ff057212 */ /* 0x000fe200078e33ff */
[----:B------:R-:W-:-:S05]  /*1e70*/  VIADD R3, R2, 0x20 ;  /* 0x0000002002037836 */ /* 0x000fca0000000000 */
[----:B------:R-:W-:Y:S01]  /*1e80*/  ISETP.GT.AND P0, PT, R3, R10, PT ;  /* 0x0000000a0300720c */ /* 0x000fe20003f04270 */
[----:B------:R-:W-:-:S05]  /*1e90*/  IMAD.IADD R3, R10, 0x1, R5 ;  /* 0x000000010a037824 */ /* 0x000fca00078e0205 */
[----:B------:R-:W-:-:S05]  /*1ea0*/  SEL R3, R3, 0x1f, P0 ;  /* 0x0000001f03037807 */ /* 0x000fca0000000000 */
[----:B-----5:R0:W2:Y:S04]  /*1eb0*/  SHFL.DOWN PT, R5, R12, 0x1, R3 ;  /* 0x082000000c057989 */ /* 0x0200a800000e0003 */
[----:B------:R0:W3:Y:S01]  /*1ec0*/  SHFL.DOWN PT, R7, R8, 0x1, R3 ;  /* 0x0820000008077989 */ /* 0x0000e200000e0003 */
[CC--:B-1----:R-:W-:Y:S01]  /*1ed0*/  ISETP.GE.AND P0, PT, R14.reuse, R3.reuse, PT ;  /* 0x000000030e00720c */ /* 0x0c2fe20003f06270 */
[C---:B------:R-:W-:Y:S01]  /*1ee0*/  VIADD R4, R14.reuse, 0x4 ;  /* 0x000000040e047836 */ /* 0x040fe20000000000 */
[C---:B------:R-:W-:Y:S01]  /*1ef0*/  ISETP.NE.AND P2, PT, R14.reuse, RZ, PT ;  /* 0x000000ff0e00720c */ /* 0x040fe20003f45270 */
[C---:B------:R-:W-:Y:S02]  /*1f00*/  VIADD R2, R14.reuse, 0x2 ;  /* 0x000000020e027836 */ /* 0x040fe40000000000 */
[----:B------:R-:W-:Y:S01]  /*1f10*/  VIADD R6, R14, 0x8 ;  /* 0x000000080e067836 */ /* 0x000fe20000000000 */
[-C--:B------:R-:W-:Y:S01]  /*1f20*/  ISETP.GT.AND P5, PT, R4, R3.reuse, PT ;  /* 0x000000030400720c */ /* 0x080fe20003fa4270 */
[----:B------:R-:W-:Y:S01]  /*1f30*/  VIADD R14, R14, 0x10 ;  /* 0x000000100e0e7836 */ /* 0x000fe20000000000 */
[----:B------:R0:W1:Y:S01]  /*1f40*/  SHFL.DOWN PT, R4, R11, 0x1, R3 ;  /* 0x082000000b047989 */ /* 0x00006200000e0003 */
[-C--:B------:R-:W-:Y:S01]  /*1f50*/  ISETP.GT.AND P1, PT, R2, R3.reuse, PT ;  /* 0x000000030200720c */ /* 0x080fe20003f24270 */
[----:B------:R-:W-:Y:S01]  /*1f60*/  IMAD.MOV.U32 R2, RZ, RZ, R12 ;  /* 0x000000ffff027224 */ /* 0x000fe200078e000c */
[-C--:B------:R-:W-:Y:S01]  /*1f70*/  ISETP.GT.AND P4, PT, R6, R3.reuse, PT ;  /* 0x000000030600720c */ /* 0x080fe20003f84270 */
[----:B------:R-:W-:Y:S01]  /*1f80*/  IMAD.MOV.U32 R6, RZ, RZ, R11 ;  /* 0x000000ffff067224 */ /* 0x000fe200078e000b */
[----:B------:R-:W-:Y:S01]  /*1f90*/  ISETP.GT.AND P3, PT, R14, R3, PT ;  /* 0x000000030e00720c */ /* 0x000fe20003f64270 */
[----:B--2---:R-:W-:-:S12]  /*1fa0*/  @P0 BRA `(.L_x_163) ;  /* 0x0000000000400947 */ /* 0x004fd80003800000 */
[----:B------:R-:W-:Y:S01]  /*1fb0*/  ISETP.GE.AND P0, PT, R12, R5, PT ;  /* 0x000000050c00720c */ /* 0x000fe20003f06270 */
        /* <DEDUP_REMOVED lines=15> */
.L_x_163:
[----:B------:R-:W-:Y:S05]  /*20b0*/  BSYNC.RECONVERGENT B1 ;  /* 0x0000000000017941 */ /* 0x000fea0003800200 */
.L_x_162:
[----:B------:R2:W4:Y:S01]  /*20c0*/  SHFL.DOWN PT, R5, R2, 0x2, R3 ;  /* 0x0840000002057989 */ /* 0x00052200000e0003 */
[----:B------:R-:W-:Y:S01]  /*20d0*/  BSSY.RECONVERGENT B1, `(.L_x_164) ;  /* 0x0000017000017945 */ /* 0x000fe20003800200 */
[----:B-1----:R-:W-:Y:S02]  /*20e0*/  IMAD.MOV.U32 R4, RZ, RZ, R2 ;  /* 0x000000ffff047224 */ /* 0x002fe400078e0002 */
[----:B---3--:R2:W1:Y:S01]  /*20f0*/  SHFL.DOWN PT, R7, R6, 0x2, R3 ;  /* 0x0840000006077989 */ /* 0x00846200000e0003 */
[----:B0-----:R-:W-:Y:S02]  /*2100*/  IMAD.MOV.U32 R12, RZ, RZ, R6 ;  /* 0x000000ffff0c7224 */ /* 0x001fe400078e0006 */
[----:B------:R-:W-:Y:S01]  /*2110*/  IMAD.MOV.U32 R14, RZ, RZ, R16 ;  /* 0x000000ffff0e7224 */ /* 0x000fe200078e0010 */
[----:B------:R2:W0:Y:S01]  /*2120*/  SHFL.DOWN PT, R11, R16, 0x2, R3 ;  /* 0x08400000100b7989 */ /* 0x00042200000e0003 */
[----:B------:R-:W-:Y:S05]  /*2130*/  @P1 BRA `(.L_x_165) ;  /* 0x0000000000401947 */ /* 0x000fea0003800000 */
[----:B----4-:R-:W-:Y:S01]  /*2140*/  ISETP.GE.AND P0, PT, R2, R5, PT ;  /* 0x000000050200720c */ /* 0x010fe20003f06270 */
[----:B------:R-:W-:Y:S02]  /*2150*/  IMAD.MOV.U32 R4, RZ, RZ, R5 ;  /* 0x000000ffff047224 */ /* 0x000fe400078e0005 */
[----:B-1----:R-:W-:Y:S02]  /*2160*/  IMAD.MOV.U32 R12, RZ, RZ, R7 ;  /* 0x000000ffff0c7224 */ /* 0x002fe400078e0007 */
        /* <DEDUP_REMOVED lines=13> */
.L_x_165:
[----:B------:R-:W-:Y:S05]  /*2240*/  BSYNC.RECONVERGENT B1 ;  /* 0x0000000000017941 */ /* 0x000fea0003800200 */
.L_x_164:
[----:B----4-:R3:W4:Y:S01]  /*2250*/  SHFL.DOWN PT, R5, R4, 0x4, R3 ;  /* 0x0880000004057989 */ /* 0x01072200000e0003 */
[----:B------:R-:W-:Y:S01]  /*2260*/  BSSY.RECONVERGENT B1, `(.L_x_166) ;  /* 0x0000017000017945 */ /* 0x000fe20003800200 */
[----:B--2---:R-:W-:Y:S02]  /*2270*/  IMAD.MOV.U32 R2, RZ, RZ, R4 ;  /* 0x000000ffff027224 */ /* 0x004fe400078e0004 */
[----:B-1----:R3:W1:Y:S01]  /*2280*/  SHFL.DOWN PT, R7, R12, 0x4, R3 ;  /* 0x088000000c077989 */ /* 0x00266200000e0003 */
[----:B------:R-:W-:Y:S02]  /*2290*/  IMAD.MOV.U32 R6, RZ, RZ, R12 ;  /* 0x000000ffff067224 */ /* 0x000fe400078e000c */
[----:B------:R-:W-:Y:S01]  /*22a0*/  IMAD.MOV.U32 R8, RZ, RZ, R14 ;  /* 0x000000ffff087224 */ /* 0x000fe200078e000e */
[----:B0-----:R3:W0:Y:S01]  /*22b0*/  SHFL.DOWN PT, R11, R14, 0x4, R3 ;  /* 0x088000000e0b7989 */ /* 0x00162200000e0003 */
        /* <DEDUP_REMOVED lines=17> */
.L_x_167:
[----:B------:R-:W-:Y:S05]  /*23d0*/  BSYNC.RECONVERGENT B1 ;  /* 0x0000000000017941 */ /* 0x000fea0003800200 */
.L_x_166:
[----:B----4-:R2:W4:Y:S01]  /*23e0*/  SHFL.DOWN PT, R5, R2, 0x8, R3 ;  /* 0x0900000002057989 */ /* 0x01052200000e0003 */
[----:B------:R-:W-:Y:S01]  /*23f0*/  BSSY.RECONVERGENT B1, `(.L_x_168) ;  /* 0x0000017000017945 */ /* 0x000fe20003800200 */
[----:B---3--:R-:W-:Y:S02]  /*2400*/  IMAD.MOV.U32 R4, RZ, RZ, R2 ;  /* 0x000000ffff047224 */ /* 0x008fe400078e0002 */
        /* <DEDUP_REMOVED lines=21> */
.L_x_169:
[----:B------:R-:W-:Y:S05]  /*2560*/  BSYNC.RECONVERGENT B1 ;  /* 0x0000000000017941 */ /* 0x000fea0003800200 */
.L_x_168:
[----:B----4-:R3:W4:Y:S01]  /*2570*/  SHFL.DOWN PT, R5, R4, 0x10, R3 ;  /* 0x0a00000004057989 */ /* 0x01072200000e0003 */
[----:B------:R-:W-:Y:S01]  /*2580*/  BSSY.RECONVERGENT B1, `(.L_x_170) ;  /* 0x0000017000017945 */ /* 0x000fe20003800200 */
[----:B--2---:R-:W-:Y:S02]  /*2590*/  IMAD.MOV.U32 R6, RZ, RZ, R4 ;  /* 0x000000ffff067224 */ /* 0x004fe400078e0004 */
[----:B0-----:R3:W0:Y:S01]  /*25a0*/  SHFL.DOWN PT, R11, R12, 0x10, R3 ;  /* 0x0a0000000c0b7989 */ /* 0x00162200000e0003 */
[----:B-1----:R-:W-:Y:S02]  /*25b0*/  IMAD.MOV.U32 R7, RZ, RZ, R12 ;  /* 0x000000ffff077224 */ /* 0x002fe400078e000c */
[----:B------:R-:W-:Y:S01]  /*25c0*/  IMAD.MOV.U32 R8, RZ, RZ, R14 ;  /* 0x000000ffff087224 */ /* 0x000fe200078e000e */
[----:B------:R3:W1:Y:S01]  /*25d0*/  SHFL.DOWN PT, R13, R14, 0x10, R3 ;  /* 0x0a0000000e0d7989 */ /* 0x00066200000e0003 */
        /* <DEDUP_REMOVED lines=17> */
.L_x_171:
[----:B------:R-:W-:Y:S05]  /*26f0*/  BSYNC.RECONVERGENT B1 ;  /* 0x0000000000017941 */ /* 0x000fea0003800200 */
.L_x_170:
[----:B------:R-:W-:Y:S04]  /*2700*/  BSSY.RECONVERGENT B1, `(.L_x_172) ;  /* 0x000000c000017945 */ /* 0x000fe80003800200 */
[----:B------:R-:W-:Y:S05]  /*2710*/  @P2 BRA `(.L_x_173) ;  /* 0x0000000000282947 */ /* 0x000fea0003800000 */
[----:B---3--:R-:W2:Y:S01]  /*2720*/  S2R R4, SR_CgaCtaId ;  /* 0x0000000000047919 */ /* 0x008ea20000008800 */
[----:B------:R-:W-:Y:S02]  /*2730*/  MOV R3, 0x400 ;  /* 0x0000040000037802 */ /* 0x000fe40000000f00 */
[----:B------:R-:W-:-:S04]  /*2740*/  SHF.R.U32.HI R2, RZ, 0x1, R9 ;  /* 0x00000001ff027819 */ /* 0x000fc80000011609 */
[----:B------:R-:W-:Y:S02]  /*2750*/  LOP3.LUT R2, R2, 0x1f0, RZ, 0xc0, !PT ;  /* 0x000001f002027812 */ /* 0x000fe400078ec0ff */
[----:B--2---:R-:W-:-:S05]  /*2760*/  LEA R3, R4, R3, 0x18 ;  /* 0x0000000304037211 */ /* 0x004fca00078ec0ff */
[----:B----4-:R-:W-:Y:S02]  /*2770*/  IMAD.IADD R5, R2, 0x1, R3 ;  /* 0x0000000102057824 */ /* 0x010fe400078e0203 */
[----:B------:R-:W-:Y:S02]  /*2780*/  IMAD.MOV.U32 R2, RZ, RZ, R7 ;  /* 0x000000ffff027224 */ /* 0x000fe400078e0007 */
[----:B------:R-:W-:Y:S01]  /*2790*/  IMAD.MOV.U32 R3, RZ, RZ, R8 ;  /* 0x000000ffff037224 */ /* 0x000fe200078e0008 */
[----:B------:R2:W-:Y:S04]  /*27a0*/  STS [R5+0x8], R6 ;  /* 0x0000080605007388 */ /* 0x0005e80000000800 */
[----:B------:R2:W-:Y:S02]  /*27b0*/  STS.64 [R5+0x10], R2 ;  /* 0x0000100205007388 */ /* 0x0005e40000000a00 */
.L_x_173:
[----:B------:R-:W-:Y:S05]  /*27c0*/  BSYNC.RECONVERGENT B1 ;  /* 0x0000000000017941 */ /* 0x000fea0003800200 */
.L_x_172:
[----:B------:R-:W-:Y:S01]  /*27d0*/  BAR.SYNC.DEFER_BLOCKING 0x0 ;  /* 0x0000000000007b1d */ /* 0x000fe20000010000 */
[----:B------:R-:W-:-:S13]  /*27e0*/  ISETP.NE.AND P2, PT, R9, RZ, PT ;  /* 0x000000ff0900720c */ /* 0x000fda0003f45270 */
[----:B------:R-:W-:Y:S05]  /*27f0*/  @P2 BRA `(.L_x_149) ;  /* 0x0000003000a02947 */ /* 0x000fea0003800000 */
[C---:B------:R-:W-:Y:S01]  /*2800*/  ISETP.GE.AND P0, PT, R10.reuse, 0x21, PT ;  /* 0x000000210a00780c */ /* 0x040fe20003f06270 */
[----:B--2---:R-:W-:Y:S01]  /*2810*/  IMAD.MOV.U32 R2, RZ, RZ, R6 ;  /* 0x000000ffff027224 */ /* 0x004fe200078e0006 */
[C---:B------:R-:W-:Y:S01]  /*2820*/  ISETP.GE.AND P5, PT, R10.reuse, 0x41, PT ;  /* 0x000000410a00780c */ /* 0x040fe20003fa6270 */
[----:B0-----:R-:W-:Y:S01]  /*2830*/  IMAD.MOV.U32 R11, RZ, RZ, R7 ;  /* 0x000000ffff0b7224 */ /* 0x001fe200078e0007 */
[C---:B------:R-:W-:Y:S01]  /*2840*/  ISETP.GE.AND P4, PT, R10.reuse, 0x61, PT ;  /* 0x000000610a00780c */ /* 0x040fe20003f86270 */
[----:B---3--:R-:W-:Y:S01]  /*2850*/  IMAD.MOV.U32 R4, RZ, RZ, R8 ;  /* 0x000000ffff047224 */ /* 0x008fe200078e0008 */
[----:B------:R-:W-:-:S07]  /*2860*/  ISETP.GE.AND P3, PT, R10, 0x81, PT ;  /* 0x000000810a00780c */ /* 0x000fce0003f66270 */
[----:B------:R-:W-:Y:S06]  /*2870*/  @!P0 BRA `(.L_x_174) ;  /* 0x00000000005c8947 */ /* 0x000fec0003800000 */
[----:B------:R-:W0:Y:S01]  /*2880*/  S2UR UR5, SR_CgaCtaId ;  /* 0x00000000000579c3 */ /* 0x000e220000008800 */
[----:B------:R-:W-:Y:S01]  /*2890*/  UMOV UR4, 0x400 ;  /* 0x0000040000047882 */ /* 0x000fe20000000000 */
[----:B------:R-:W-:Y:S01]  /*28a0*/  BSSY.RECONVERGENT B1, `(.L_x_174) ;  /* 0x0000014000017945 */ /* 0x000fe20003800200 */
        /* <DEDUP_REMOVED lines=19> */
.L_x_175:
[----:B------:R-:W-:Y:S05]  /*29e0*/  BSYNC.RECONVERGENT B1 ;  /* 0x0000000000017941 */ /* 0x000fea0003800200 */
.L_x_174:
[----:B------:R-:W-:Y:S02]  /*29f0*/  IMAD.MOV.U32 R3, RZ, RZ, R2 ;  /* 0x000000ffff037224 */ /* 0x000fe400078e0002 */
[----:B------:R-:W-:Y:S02]  /*2a00*/  IMAD.MOV.U32 R9, RZ, RZ, R11 ;  /* 0x000000ffff097224 */ /* 0x000fe400078e000b */
[----:B------:R-:W-:Y:S01]  /*2a10*/  IMAD.MOV.U32 R8, RZ, RZ, R4 ;  /* 0x000000ffff087224 */ /* 0x000fe200078e0004 */
[----:B------:R-:W-:Y:S06]  /*2a20*/  @!P5 BRA `(.L_x_176) ;  /* 0x00000000005cd947 */ /* 0x000fec0003800000 */
[----:B------:R-:W0:Y:S01]  /*2a30*/  S2UR UR5, SR_CgaCtaId ;  /* 0x00000000000579c3 */ /* 0x000e220000008800 */
[----:B------:R-:W-:Y:S01]  /*2a40*/  UMOV UR4, 0x400 ;  /* 0x0000040000047882 */ /* 0x000fe20000000000 */
[----:B------:R-:W-:Y:S01]  /*2a50*/  BSSY.RECONVERGENT B1, `(.L_x_176) ;  /* 0x0000014000017945 */ /* 0x000fe20003800200 */
[----:B0-----:R-:W-:-:S09]  /*2a60*/  ULEA UR4, UR5, UR4, 0x18 ;  /* 0x0000000405047291 */ /* 0x001fd2000f8ec0ff */
[----:B----4-:R-:W0:Y:S04]  /*2a70*/  LDS R5, [UR4+0x28] ;  /* 0x00002804ff057984 */ /* 0x010e280008000800 */
        /* <DEDUP_REMOVED lines=17> */
.L_x_177:
[----:B------:R-:W-:Y:S05]  /*2b90*/  BSYNC.RECONVERGENT B1 ;  /* 0x0000000000017941 */ /* 0x000fea0003800200 */
.L_x_176:
[C---:B------:R-:W-:Y:S01]  /*2ba0*/  ISETP.GE.AND P1, PT, R10.reuse, 0xa1, PT ;  /* 0x000000a10a00780c */ /* 0x040fe20003f26270 */
[----:B------:R-:W-:Y:S01]  /*2bb0*/  IMAD.MOV.U32 R2, RZ, RZ, R3 ;  /* 0x000000ffff027224 */ /* 0x000fe200078e0003 */
[C---:B------:R-:W-:Y:S01]  /*2bc0*/  ISETP.GE.AND P5, PT, R10.reuse, 0xc1, PT ;  /* 0x000000c10a00780c */ /* 0x040fe20003fa6270 */
[----:B------:R-:W-:Y:S01]  /*2bd0*/  IMAD.MOV.U32 R7, RZ, RZ, R9 ;  /* 0x000000ffff077224 */ /* 0x000fe200078e0009 */
[----:B------:R-:W-:Y:S01]  /*2be0*/  ISETP.GE.AND P6, PT, R10, 0xe1, PT ;  /* 0x000000e10a00780c */ /* 0x000fe20003fc6270 */
[----:B------:R-:W-:Y:S01]  /*2bf0*/  IMAD.MOV.U32 R6, RZ, RZ, R8 ;  /* 0x000000ffff067224 */ /* 0x000fe200078e0008 */
[----:B------:R-:W-:Y:S11]  /*2c00*/  @!P4 BRA `(.L_x_178) ;  /* 0x00000000005cc947 */ /* 0x000ff60003800000 */
        /* <DEDUP_REMOVED lines=22> */
.L_x_179:
[----:B------:R-:W-:Y:S05]  /*2d70*/  BSYNC.RECONVERGENT B1 ;  /* 0x0000000000017941 */ /* 0x000fea0003800200 */
.L_x_178:
        /* <DEDUP_REMOVED lines=26> */
.L_x_181:
[----:B------:R-:W-:Y:S05]  /*2f20*/  BSYNC.RECONVERGENT B1 ;  /* 0x0000000000017941 */ /* 0x000fea0003800200 */
.L_x_180:
        /* <DEDUP_REMOVED lines=26> */
.L_x_183:
[----:B------:R-:W-:Y:S05]  /*30d0*/  BSYNC.RECONVERGENT B1 ;  /* 0x0000000000017941 */ /* 0x000fea0003800200 */
.L_x_182:
        /* <DEDUP_REMOVED lines=26> */
.L_x_185:
[----:B------:R-:W-:Y:S05]  /*3280*/  BSYNC.RECONVERGENT B1 ;  /* 0x0000000000017941 */ /* 0x000fea0003800200 */
.L_x_184:
[----:B------:R-:W-:Y:S02]  /*3290*/  IMAD.MOV.U32 R6, RZ, RZ, R3 ;  /* 0x000000ffff067224 */ /* 0x000fe400078e0003 */
[----:B------:R-:W-:Y:S02]  /*32a0*/  IMAD.MOV.U32 R7, RZ, RZ, R9 ;  /* 0x000000ffff077224 */ /* 0x000fe400078e0009 */
[----:B------:R-:W-:Y:S01]  /*32b0*/  IMAD.MOV.U32 R8, RZ, RZ, R4 ;  /* 0x000000ffff087224 */ /* 0x000fe200078e0004 */
[----:B------:R-:W-:Y:S06]  /*32c0*/  @!P6 BRA `(.L_x_149) ;  /* 0x0000002400ece947 */ /* 0x000fec0003800000 */
[----:B------:R-:W0:Y:S01]  /*32d0*/  S2UR UR5, SR_CgaCtaId ;  /* 0x00000000000579c3 */ /* 0x000e220000008800 */
[----:B------:R-:W-:Y:S02]  /*32e0*/  UMOV UR4, 0x400 ;  /* 0x0000040000047882 */ /* 0x000fe40000000000 */
        /* <DEDUP_REMOVED lines=21> */
.L_x_117:
[----:B------:R-:W0:Y:S01]  /*3440*/  S2R R11, SR_TID.X ;  /* 0x00000000000b7919 */ /* 0x000e220000002100 */
[----:B------:R-:W1:Y:S02]  /*3450*/  LDCU.128 UR12, c[0x0][0x380] ;  /* 0x00007000ff0c77ac */ /* 0x000e640008000c00 */
[----:B-1----:R-:W-:Y:S02]  /*3460*/  IMAD.U32 R12, RZ, RZ, UR12 ;  /* 0x0000000cff0c7e24 */ /* 0x002fe4000f8e00ff */
[----:B------:R-:W-:Y:S01]  /*3470*/  IMAD.U32 R13, RZ, RZ, UR13 ;  /* 0x0000000dff0d7e24 */ /* 0x000fe2000f8e00ff */
[----:B0-----:R-:W-:-:S05]  /*3480*/  IADD3 R3, P0, PT, R6, R11, RZ ;  /* 0x0000000b06037210 */ /* 0x001fca0007f1e0ff */
[----:B------:R-:W-:Y:S01]  /*3490*/  IMAD.X R4, RZ, RZ, RZ, P0 ;  /* 0x000000ffff047224 */ /* 0x000fe200000e06ff */
[----:B------:R-:W-:-:S04]  /*34a0*/  LEA R2, P0, R3, R12, 0x2 ;  /* 0x0000000c03027211 */ /* 0x000fc800078010ff */
[----:B------:R-:W-:-:S05]  /*34b0*/  LEA.HI.X R3, R3, R13, R4, 0x2, P0 ;  /* 0x0000000d03037211 */ /* 0x000fca00000f1404 */
[----:B------:R-:W2:Y:S04]  /*34c0*/  LDG.E R4, desc[UR10][R2.64] ;  /* 0x0000000a02047981 */ /* 0x000ea8000c1e1900 */
[----:B------:R-:W2:Y:S04]  /*34d0*/  LDG.E R5, desc[UR10][R2.64+0x400] ;  /* 0x0004000a02057981 */ /* 0x000ea8000c1e1900 */
[----:B------:R-:W3:Y:S04]  /*34e0*/  LDG.E R8, desc[UR10][R2.64+0x800] ;  /* 0x0008000a02087981 */ /* 0x000ee8000c1e1900 */
[----:B------:R-:W4:Y:S04]  /*34f0*/  LDG.E R9, desc[UR10][R2.64+0xc00] ;  /* 0x000c000a02097981 */ /* 0x000f28000c1e1900 */
[----:B------:R-:W5:Y:S01]  /*3500*/  LDG.E R10, desc[UR10][R2.64+0x1000] ;  /* 0x0010000a020a7981 */ /* 0x000f62000c1e1900 */
[----:B--2---:R-:W-:-:S02]  /*3510*/  VIMNMX R15, PT, PT, R4, R5, !PT ;  /* 0x00000005040f7248 */ /* 0x004fc40007fe0100 */
[----:B------:R-:W-:Y:S01]  /*3520*/  ISETP.GE.AND P0, PT, R4, R5, PT ;  /* 0x000000050400720c */ /* 0x000fe20003f06270 */
[----:B------:R-:W-:Y:S01]  /*3530*/  VIADD R4, R11, 0x200 ;  /* 0x000002000b047836 */ /* 0x000fe20000000000 */
[----:B---3--:R-:W-:Y:S02]  /*3540*/  VIMNMX R14, PT, PT, R8, R15, !PT ;  /* 0x0000000f080e7248 */ /* 0x008fe40007fe0100 */
[----:B------:R-:W-:Y:S01]  /*3550*/  ISETP.GE.AND P1, PT, R15, R8, PT ;  /* 0x000000080f00720c */ /* 0x000fe20003f26270 */
[----:B------:R-:W-:Y:S01]  /*3560*/  VIADD R8, R11, 0x100 ;  /* 0x000001000b087836 */ /* 0x000fe20000000000 */
[----:B----4-:R-:W-:Y:S01]  /*3570*/  ISETP.GE.AND P3, PT, R14, R9, PT ;  /* 0x000000090e00720c */ /* 0x010fe20003f66270 */
[----:B------:R-:W-:Y:S01]  /*3580*/  IMAD.U32 R15, RZ, RZ, UR15 ;  /* 0x0000000fff0f7e24 */ /* 0x000fe2000f8e00ff */
[----:B------:R-:W-:Y:S01]  /*3590*/  VIMNMX R17, PT, PT, R9, R14, !PT ;  /* 0x0000000e09117248 */ /* 0x000fe20007fe0100 */
[----:B------:R-:W-:Y:S01]  /*35a0*/  IMAD.U32 R14, RZ, RZ, UR14 ;  /* 0x0000000eff0e7e24 */ /* 0x000fe2000f8e00ff */
[----:B------:R-:W-:-:S02]  /*35b0*/  LOP3.LUT R9, R11, 0x400, RZ, 0xfc, !PT ;  /* 0x000004000b097812 */ /* 0x000fc400078efcff */
[----:B-----5:R-:W-:Y:S02]  /*35c0*/  ISETP.GE.AND P2, PT, R17, R10, PT ;  /* 0x0000000a1100720c */ /* 0x020fe40003f46270 */
[----:B------:R-:W-:-:S03]  /*35d0*/  IADD3 R2, P4, PT, R6, R14, RZ ;  /* 0x0000000e06027210 */ /* 0x000fc60007f9e0ff */
[----:B------:R-:W-:Y:S02]  /*35e0*/  @P1 SEL R4, R8, R11, !P0 ;  /* 0x0000000b08041207 */ /* 0x000fe40004000000 */
[----:B------:R-:W-:Y:S01]  /*35f0*/  ISETP.LE.U32.AND P1, PT, R7, UR6, PT ;  /* 0x0000000607007c0c */ /* 0x000fe2000bf23070 */
[----:B------:R-:W-:Y:S02]  /*3600*/  @!P3 VIADD R4, R11, 0x300 ;  /* 0x000003000b04b836 */ /* 0x000fe40000000000 */
[----:B------:R-:W-:Y:S01]  /*3610*/  IMAD.X R3, RZ, RZ, R15, P4 ;  /* 0x000000ffff037224 */ /* 0x000fe200020e060f */
[----:B------:R-:W-:Y:S02]  /*3620*/  ISETP.GE.U32.AND.EX P1, PT, RZ, R18, PT, P1 ;  /* 0x00000012ff00720c */ /* 0x000fe40003f26110 */
[----:B------:R-:W-:Y:S02]  /*3630*/  @P2 ISETP.GE.U32.AND P0, PT, R4, R9, PT ;  /* 0x000000090400220c */ /* 0x000fe40003f06070 */
[----:B------:R-:W-:-:S02]  /*3640*/  IADD3 R9, P3, PT, R9, R2, RZ ;  /* 0x0000000209097210 */ /* 0x000fc40007f7e0ff */
[----:B------:R-:W-:Y:S02]  /*3650*/  @P2 IADD3 R2, P4, PT, R4, R2, RZ ;  /* 0x0000000204022210 */ /* 0x000fe40007f9e0ff */
[----:B------:R-:W-:Y:S01]  /*3660*/  @P2 ISETP.GE.U32.AND.EX P0, PT, RZ, RZ, PT, P0 ;  /* 0x000000ffff00220c */ /* 0x000fe20003f06100 */
[--C-:B------:R-:W-:Y:S02]  /*3670*/  IMAD.X R8, RZ, RZ, R3.reuse, P3 ;  /* 0x000000ffff087224 */ /* 0x100fe400018e0603 */
[----:B------:R-:W-:Y:S01]  /*3680*/  @P2 IMAD.X R3, RZ, RZ, R3, P4 ;  /* 0x000000ffff032224 */ /* 0x000fe200020e0603 */
[----:B------:R-:W-:-:S04]  /*3690*/  @P2 ISETP.LT.OR P0, PT, R10, R17, !P0 ;  /* 0x000000110a00220c */ /* 0x000fc80004701670 */
[----:B------:R-:W-:Y:S02]  /*36a0*/  @P2 SEL R10, R17, R10, P0 ;  /* 0x0000000a110a2207 */ /* 0x000fe40000000000 */
[----:B------:R-:W-:Y:S02]  /*36b0*/  @P2 SEL R9, R2, R9, P0 ;  /* 0x0000000902092207 */ /* 0x000fe40000000000 */
[----:B------:R-:W-:Y:S01]  /*36c0*/  @P2 SEL R8, R3, R8, P0 ;  /* 0x0000000803082207 */ /* 0x000fe20000000000 */
[----:B------:R-:W-:Y:S06]  /*36d0*/  @P1 BRA `(.L_x_186) ;  /* 0x0000001000641947 */ /* 0x000fec0003800000 */
[----:B------:R-:W0:Y:S01]  /*36e0*/  LDCU.64 UR8, c[0x0][0x3e8] ;  /* 0x00007d00ff0877ac */ /* 0x000e220008000a00 */
[----:B------:R-:W-:Y:S01]  /*36f0*/  ISETP.NE.AND P0, PT, R11, RZ, PT ;  /* 0x000000ff0b00720c */ /* 0x000fe20003f05270 */
[----:B------:R-:W-:Y:S01]  /*3700*/  BSSY.RECONVERGENT B1, `(.L_x_187) ;  /* 0x0000012000017945 */ /* 0x000fe20003800200 */
[----:B------:R-:W-:Y:S01]  /*3710*/  UMOV UR4, 0x8 ;  /* 0x0000000800047882 */ /* 0x000fe20000000000 */
[----:B------:R-:W-:Y:S02]  /*3720*/  UMOV UR5, 0x0 ;  /* 0x0000000000057882 */ /* 0x000fe40000000000 */
[----:B0-----:R-:W-:-:S04]  /*3730*/  UIMAD.WIDE.U32 UR4, UR8, 0x1, UR4 ;  /* 0x00000001080478a5 */ /* 0x001fc8000f8e0004 */
[----:B------:R-:W-:Y:S02]  /*3740*/  UIADD3 UR7, UPT, UPT, UR5, UR9, URZ ;  /* 0x0000000905077290 */ /* 0x000fe4000fffe0ff */
[----:B------:R-:W-:Y:S02]  /*3750*/  IMAD.U32 R3, RZ, RZ, UR5 ;  /* 0x00000005ff037e24 */ /* 0x000fe4000f8e00ff */
[----:B------:R-:W-:Y:S02]  /*3760*/  IMAD.U32 R2, RZ, RZ, UR4 ;  /* 0x00000004ff027e24 */ /* 0x000fe4000f8e00ff */
[----:B------:R-:W-:Y:S01]  /*3770*/  IMAD.U32 R3, RZ, RZ, UR7 ;  /* 0x00000007ff037e24 */ /* 0x000fe2000f8e00ff */
[----:B------:R-:W-:Y:S06]  /*3780*/  @P0 BRA `(.L_x_188) ;  /* 0x0000000000240947 */ /* 0x000fec0003800000 */
[----:B------:R-:W-:Y:S02]  /*3790*/  IMAD.MOV.U32 R16, RZ, RZ, 0x500 ;  /* 0x00000500ff107424 */ /* 0x000fe400078e00ff */
[----:B------:R-:W-:-:S05]  /*37a0*/  IMAD.MOV.U32 R17, RZ, RZ, 0x0 ;  /* 0x00000000ff117424 */ /* 0x000fca00078e00ff */
[----:B------:R-:W2:Y:S01]  /*37b0*/  ATOMG.E.ADD.64.STRONG.GPU PT, R4, desc[UR10][R2.64], R16 ;  /* 0x80000010020479a8 */ /* 0x000ea200081ef50a */
[----:B------:R-:W0:Y:S01]  /*37c0*/  S2UR UR5, SR_CgaCtaId ;  /* 0x00000000000579c3 */ /* 0x000e220000008800 */
[----:B------:R-:W-:Y:S02]  /*37d0*/  UMOV UR4, 0x400 ;  /* 0x0000040000047882 */ /* 0x000fe40000000000 */
[----:B0-----:R-:W-:Y:S01]  /*37e0*/  ULEA UR4, UR5, UR4, 0x18 ;  /* 0x0000000405047291 */ /* 0x001fe2000f8ec0ff */
[----:B--2---:R-:W-:-:S05]  /*37f0*/  IADD3 R4, P0, PT, R4, UR6, RZ ;  /* 0x0000000604047c10 */ /* 0x004fca000ff1e0ff */
[----:B------:R-:W-:-:S05]  /*3800*/  IMAD.X R5, RZ, RZ, R5, P0 ;  /* 0x000000ffff057224 */ /* 0x000fca00000e0605 */
[----:B------:R0:W-:Y:S03]  /*3810*/  STS.64 [UR4+0x98], R4 ;  /* 0x00009804ff007988 */ /* 0x0001e60008000a04 */
.L_x_188:
[----:B------:R-:W-:Y:S05]  /*3820*/  BSYNC.RECONVERGENT B1 ;  /* 0x0000000000017941 */ /* 0x000fea0003800200 */
.L_x_187:
[----:B------:R-:W1:Y:S08]  /*3830*/  S2UR UR5, SR_CgaCtaId ;  /* 0x00000000000579c3 */ /* 0x000e700000008800 */
[----:B------:R-:W-:Y:S06]  /*3840*/  BAR.SYNC.DEFER_BLOCKING 0x0 ;  /* 0x0000000000007b1d */ /* 0x000fec0000010000 */
[----:B------:R-:W-:-:S02]  /*3850*/  UMOV UR4, 0x400 ;  /* 0x0000040000047882 */ /* 0x000fc40000000000 */
[----:B-1----:R-:W-:-:S06]  /*3860*/  ULEA UR4, UR5, UR4, 0x18 ;  /* 0x0000000405047291 */ /* 0x002fcc000f8ec0ff */
[----:B------:R-:W-:-:S05]  /*3870*/  IMAD.U32 R23, RZ, RZ, UR4 ;  /* 0x00000004ff177e24 */ /* 0x000fca000f8e00ff */
[----:B0-----:R-:W0:Y:S02]  /*3880*/  LDS.64 R4, [R23+0x98] ;  /* 0x0000980017047984 */ /* 0x001e240000000a00 */
[----:B0-----:R-:W-:-:S04]  /*3890*/  IADD3 R6, P1, PT, R4, 0x500, RZ ;  /* 0x0000050004067810 */ /* 0x001fc80007f3e0ff */
[----:B------:R-:W-:Y:S01]  /*38a0*/  ISETP.GT.U32.AND P0, PT, R6, R7, PT ;  /* 0x000000070600720c */ /* 0x000fe20003f04070 */
[----:B------:R-:W-:-:S05]  /*38b0*/  IMAD.X R17, RZ, RZ, R5, P1 ;  /* 0x000000ffff117224 */ /* 0x000fca00008e0605 */
[----:B------:R-:W-:-:S13]  /*38c0*/  ISETP.GT.AND.EX P0, PT, R17, R18, PT, P0 ;  /* 0x000000121100720c */ /* 0x000fda0003f04300 */
[----:B------:R-:W-:Y:S05]  /*38d0*/  @P0 BRA `(.L_x_189) ;  /* 0x0000000400700947 */ /* 0x000fea0003800000 */
[----:B------:R-:W-:Y:S01]  /*38e0*/  BSSY.RECONVERGENT B1, `(.L_x_189) ;  /* 0x000005b000017945 */ /* 0x000fe20003800200 */
[----:B------:R-:W-:Y:S01]  /*38f0*/  IMAD.MOV.U32 R16, RZ, RZ, R10 ;  /* 0x000000ffff107224 */ /* 0x000fe200078e000a */
[----:B------:R-:W0:Y:S01]  /*3900*/  LDCU.64 UR8, c[0x0][0x398] ;  /* 0x00007300ff0877ac */ /* 0x000e220008000a00 */
[----:B------:R-:W-:Y:S02]  /*3910*/  IMAD.MOV.U32 R19, RZ, RZ, R9 ;  /* 0x000000ffff137224 */ /* 0x000fe400078e0009 */
[----:B------:R-:W-:Y:S01]  /*3920*/  IMAD.MOV.U32 R6, RZ, RZ, R8 ;  /* 0x000000ffff067224 */ /* 0x000fe200078e0008 */
[----:B------:R-:W1:Y:S06]  /*3930*/  LDCU.128 UR12, c[0x0][0x380] ;  /* 0x00007000ff0c77ac */ /* 0x000e6c0008000c00 */
.L_x_192:
[----:B------:R-:W-:Y:S01]  /*3940*/  IADD3 R9, P0, PT, R11, R4, RZ ;  /* 0x000000040b097210 */ /* 0x000fe20007f1e0ff */
[----:B-1----:R-:W-:Y:S02]  /*3950*/  IMAD.U32 R12, RZ, RZ, UR12 ;  /* 0x0000000cff0c7e24 */ /* 0x002fe4000f8e00ff */
[----:B------:R-:W-:Y:S02]  /*3960*/  IMAD.U32 R13, RZ, RZ, UR13 ;  /* 0x0000000dff0d7e24 */ /* 0x000fe4000f8e00ff */
[----:B------:R-:W-:Y:S01]  /*3970*/  IMAD.X R8, RZ, RZ, R5, P0 ;  /* 0x000000ffff087224 */ /* 0x000fe200000e0605 */
[----:B------:R-:W-:-:S04]  /*3980*/  LEA R4, P0, R9, R12, 0x2 ;  /* 0x0000000c09047211 */ /* 0x000fc800078010ff */
[----:B------:R-:W-:-:S05]  /*3990*/  LEA.HI.X R5, R9, R13, R8, 0x2, P0 ;  /* 0x0000000d09057211 */ /* 0x000fca00000f1408 */
[----:B------:R-:W2:Y:S04]  /*39a0*/  LDG.E R7, desc[UR10][R4.64] ;  /* 0x0000000a04077981 */ /* 0x000ea8000c1e1900 */
[----:B------:R-:W3:Y:S04]  /*39b0*/  LDG.E R24, desc[UR10][R4.64+0x400] ;  /* 0x0004000a04187981 */ /* 0x000ee8000c1e1900 */
[----:B------:R-:W4:Y:S04]  /*39c0*/  LDG.E R18, desc[UR10][R4.64+0x800] ;  /* 0x0008000a04127981 */ /* 0x000f28000c1e1900 */
[----:B------:R-:W4:Y:S01]  /*39d0*/  LDG.E R17, desc[UR10][R4.64+0xc00] ;  /* 0x000c000a04117981 */ /* 0x000f22000c1e1900 */
[----:B------:R-:W-:-:S02]  /*39e0*/  IMAD.U32 R14, RZ, RZ, UR14 ;  /* 0x0000000eff0e7e24 */ /* 0x000fc4000f8e00ff */
[----:B------:R-:W-:Y:S01]  /*39f0*/  IMAD.U32 R15, RZ, RZ, UR15 ;  /* 0x0000000fff0f7e24 */ /* 0x000fe2000f8e00ff */
[----:B------:R1:W5:Y:S01]  /*3a00*/  LDG.E R10, desc[UR10][R4.64+0x1000] ;  /* 0x0010000a040a7981 */ /* 0x000362000c1e1900 */
[----:B------:R-:W-:Y:S01]  /*3a10*/  BSSY.RECONVERGENT B2, `(.L_x_190) ;  /* 0x000002c000027945 */ /* 0x000fe20003800200 */
[----:B------:R-:W-:Y:S01]  /*3a20*/  BAR.SYNC.DEFER_BLOCKING 0x0 ;  /* 0x0000000000007b1d */ /* 0x000fe20000010000 */
[----:B------:R-:W-:-:S04]  /*3a30*/  IADD3 R26, P0, PT, R9, R14, RZ ;  /* 0x0000000e091a7210 */ /* 0x000fc80007f1e0ff */
[----:B------:R-:W-:Y:S01]  /*3a40*/  IADD3 R20, P3, PT, R26, 0x100, RZ ;  /* 0x000001001a147810 */ /* 0x000fe20007f7e0ff */
[----:B------:R-:W-:Y:S01]  /*3a50*/  IMAD.X R27, R8, 0x1, R15, P0 ;  /* 0x00000001081b7824 */ /* 0x000fe200000e060f */
[C---:B------:R-:W-:Y:S02]  /*3a60*/  IADD3 R21, P4, PT, R26.reuse, 0x200, RZ ;  /* 0x000002001a157810 */ /* 0x040fe40007f9e0ff */
[----:B------:R-:W-:Y:S01]  /*3a70*/  IADD3 R9, P6, PT, R26, 0x400, RZ ;  /* 0x000004001a097810 */ /* 0x000fe20007fde0ff */
[--C-:B------:R-:W-:Y:S01]  /*3a80*/  IMAD.X R25, RZ, RZ, R27.reuse, P3 ;  /* 0x000000ffff197224 */ /* 0x100fe200018e061b */
[----:B------:R-:W-:Y:S01]  /*3a90*/  ISETP.NE.AND P3, PT, R11, RZ, PT ;  /* 0x000000ff0b00720c */ /* 0x000fe20003f65270 */
[--C-:B------:R-:W-:Y:S02]  /*3aa0*/  IMAD.X R22, RZ, RZ, R27.reuse, P4 ;  /* 0x000000ffff167224 */ /* 0x100fe400020e061b */
[----:B------:R-:W-:Y:S01]  /*3ab0*/  IMAD.X R8, RZ, RZ, R27, P6 ;  /* 0x000000ffff087224 */ /* 0x000fe200030e061b */
[----:B--2---:R-:W-:-:S13]  /*3ac0*/  ISETP.GE.AND P2, PT, R16, R7, PT ;  /* 0x000000071000720c */ /* 0x004fda0003f46270 */
[----:B------:R-:W-:-:S04]  /*3ad0*/  @P2 ISETP.GE.U32.AND P0, PT, R19, R26, PT ;  /* 0x0000001a1300220c */ /* 0x000fc80003f06070 */
[----:B------:R-:W-:-:S04]  /*3ae0*/  @P2 ISETP.GE.AND.EX P0, PT, R6, R27, PT, P0 ;  /* 0x0000001b0600220c */ /* 0x000fc80003f06300 */
[----:B------:R-:W-:-:S04]  /*3af0*/  @P2 ISETP.LT.OR P0, PT, R7, R16, !P0 ;  /* 0x000000100700220c */ /* 0x000fc80004701670 */
[----:B------:R-:W-:Y:S02]  /*3b00*/  @P2 SEL R7, R16, R7, P0 ;  /* 0x0000000710072207 */ /* 0x000fe40000000000 */
[----:B------:R-:W-:Y:S02]  /*3b10*/  IADD3 R16, P5, PT, R26, 0x300, RZ ;  /* 0x000003001a107810 */ /* 0x000fe40007fbe0ff */
[----:B---3--:R-:W-:Y:S02]  /*3b20*/  ISETP.GE.AND P1, PT, R7, R24, PT ;  /* 0x000000180700720c */ /* 0x008fe40003f26270 */
[----:B------:R-:W-:Y:S01]  /*3b30*/  @P2 SEL R26, R19, R26, P0 ;  /* 0x0000001a131a2207 */ /* 0x000fe20000000000 */
[----:B------:R-:W-:Y:S01]  /*3b40*/  IMAD.X R19, RZ, RZ, R27, P5 ;  /* 0x000000ffff137224 */ /* 0x000fe200028e061b */
[----:B------:R-:W-:-:S09]  /*3b50*/  @P2 SEL R27, R6, R27, P0 ;  /* 0x0000001b061b2207 */ /* 0x000fd20000000000 */
[----:B------:R-:W-:-:S04]  /*3b60*/  @P1 ISETP.GE.U32.AND P0, PT, R26, R20, PT ;  /* 0x000000141a00120c */ /* 0x000fc80003f06070 */
[----:B------:R-:W-:-:S04]  /*3b70*/  @P1 ISETP.GE.AND.EX P0, PT, R27, R25, PT, P0 ;  /* 0x000000191b00120c */ /* 0x000fc80003f06300 */
[----:B------:R-:W-:-:S04]  /*3b80*/  @P1 ISETP.LT.OR P0, PT, R24, R7, !P0 ;  /* 0x000000071800120c */ /* 0x000fc80004701670 */
[----:B------:R-:W-:Y:S02]  /*3b90*/  @P1 SEL R24, R7, R24, P0 ;  /* 0x0000001807181207 */ /* 0x000fe40000000000 */
[----:B------:R-:W-:Y:S02]  /*3ba0*/  @P1 SEL R20, R26, R20, P0 ;  /* 0x000000141a141207 */ /* 0x000fe40000000000 */
[----:B----4-:R-:W-:Y:S02]  /*3bb0*/  ISETP.GE.AND P2, PT, R24, R18, PT ;  /* 0x000000121800720c */ /* 0x010fe40003f46270 */
[----:B------:R-:W-:-:S11]  /*3bc0*/  @P1 SEL R25, R27, R25, P0 ;  /* 0x000000191b191207 */ /* 0x000fd60000000000 */
[----:B------:R-:W-:-:S04]  /*3bd0*/  @P2 ISETP.GE.U32.AND P0, PT, R20, R21, PT ;  /* 0x000000151400220c */ /* 0x000fc80003f06070 */
[----:B------:R-:W-:-:S04]  /*3be0*/  @P2 ISETP.GE.AND.EX P0, PT, R25, R22, PT, P0 ;  /* 0x000000161900220c */ /* 0x000fc80003f06300 */
[----:B------:R-:W-:-:S04]  /*3bf0*/  @P2 ISETP.LT.OR P0, PT, R18, R24, !P0 ;  /* 0x000000181200220c */ /* 0x000fc80004701670 */
[----:B------:R-:W-:-:S04]  /*3c00*/  @P2 SEL R18, R24, R18, P0 ;  /* 0x0000001218122207 */ /* 0x000fc80000000000 */
[----:B------:R-:W-:Y:S01]  /*3c10*/  ISETP.GE.AND P1, PT, R18, R17, PT ;  /* 0x000000111200720c */ /* 0x000fe20003f26270 */
[----:B-1----:R-:W-:-:S12]  /*3c20*/  @P3 BRA `(.L_x_191) ;  /* 0x0000000000283947 */ /* 0x002fd80003800000 */
[----:B------:R-:W-:Y:S02]  /*3c30*/  IMAD.MOV.U32 R4, RZ, RZ, 0x500 ;  /* 0x00000500ff047424 */ /* 0x000fe400078e00ff */
[----:B------:R-:W-:-:S06]  /*3c40*/  IMAD.MOV.U32 R5, RZ, RZ, 0x0 ;  /* 0x00000000ff057424 */ /* 0x000fcc00078e00ff */
[----:B------:R-:W2:Y:S01]  /*3c50*/  ATOMG.E.ADD.64.STRONG.GPU PT, R4, desc[UR10][R2.64], R4 ;  /* 0x80000004020479a8 */ /* 0x000ea200081ef50a */
[----:B------:R-:W1:Y:S01]  /*3c60*/  S2UR UR5, SR_CgaCtaId ;  /* 0x00000000000579c3 */ /* 0x000e620000008800 */
[----:B------:R-:W-:Y:S02]  /*3c70*/  UMOV UR4, 0x400 ;  /* 0x0000040000047882 */ /* 0x000fe40000000000 */
[----:B-1----:R-:W-:-:S06]  /*3c80*/  ULEA UR4, UR5, UR4, 0x18 ;  /* 0x0000000405047291 */ /* 0x002fcc000f8ec0ff */
[----:B------:R-:W-:Y:S01]  /*3c90*/  IMAD.U32 R23, RZ, RZ, UR4 ;  /* 0x00000004ff177e24 */ /* 0x000fe2000f8e00ff */
[----:B--2---:R-:W-:-:S05]  /*3ca0*/  IADD3 R6, P3, PT, R4, UR6, RZ ;  /* 0x0000000604067c10 */ /* 0x004fca000ff7e0ff */
[----:B------:R-:W-:-:S05]  /*3cb0*/  IMAD.X R7, RZ, RZ, R5, P3 ;  /* 0x000000ffff077224 */ /* 0x000fca00018e0605 */
[----:B------:R1:W-:Y:S03]  /*3cc0*/  STS.64 [R23+0x98], R6 ;  /* 0x0000980617007388 */ /* 0x0003e60000000a00 */
.L_x_191:
[----:B0-----:R-:W-:Y:S05]  /*3cd0*/  BSYNC.RECONVERGENT B2 ;  /* 0x0000000000027941 */ /* 0x001fea0003800200 */
.L_x_190:
[----:B------:R-:W-:Y:S01]  /*3ce0*/  BAR.SYNC.DEFER_BLOCKING 0x0 ;  /* 0x0000000000007b1d */ /* 0x000fe20000010000 */
[----:B------:R-:W-:Y:S01]  /*3cf0*/  @P2 SEL R21, R20, R21, P0 ;  /* 0x0000001514152207 */ /* 0x000fe20000000000 */
[----:B-1----:R-:W-:Y:S01]  /*3d00*/  IMAD.U32 R7, RZ, RZ, UR8 ;  /* 0x00000008ff077e24 */ /* 0x002fe2000f8e00ff */
[----:B------:R-:W-:Y:S02]  /*3d10*/  @P2 SEL R22, R25, R22, P0 ;  /* 0x0000001619162207 */ /* 0x000fe40000000000 */
[----:B------:R-:W-:-:S04]  /*3d20*/  @P1 ISETP.GE.U32.AND P0, PT, R21, R16, PT ;  /* 0x000000101500120c */ /* 0x000fc80003f06070 */
[----:B------:R-:W-:-:S04]  /*3d30*/  @P1 ISETP.GE.AND.EX P0, PT, R22, R19, PT, P0 ;  /* 0x000000131600120c */ /* 0x000fc80003f06300 */
[----:B------:R-:W-:-:S04]  /*3d40*/  @P1 ISETP.LT.OR P0, PT, R17, R18, !P0 ;  /* 0x000000121100120c */ /* 0x000fc80004701670 */
[----:B------:R-:W-:Y:S01]  /*3d50*/  @P1 SEL R17, R18, R17, P0 ;  /* 0x0000001112111207 */ /* 0x000fe20000000000 */
[----:B------:R-:W-:Y:S01]  /*3d60*/  IMAD.U32 R18, RZ, RZ, UR9 ;  /* 0x00000009ff127e24 */ /* 0x000fe2000f8e00ff */
[----:B------:R-:W-:Y:S02]  /*3d70*/  @P1 SEL R16, R21, R16, P0 ;  /* 0x0000001015101207 */ /* 0x000fe40000000000 */
[----:B-----5:R-:W-:Y:S02]  /*3d80*/  ISETP.GE.AND P2, PT, R17, R10, PT ;  /* 0x0000000a1100720c */ /* 0x020fe40003f46270 */
[----:B------:R-:W-:Y:S01]  /*3d90*/  @P1 SEL R19, R22, R19, P0 ;  /* 0x0000001316131207 */ /* 0x000fe20000000000 */
[----:B------:R-:W0:Y:S10]  /*3da0*/  LDS.64 R4, [R23+0x98] ;  /* 0x0000980017047984 */ /* 0x000e340000000a00 */
[----:B------:R-:W-:-:S04]  /*3db0*/  @P2 ISETP.GE.U32.AND P0, PT, R16, R9, PT ;  /* 0x000000091000220c */ /* 0x000fc80003f06070 */
[----:B------:R-:W-:-:S04]  /*3dc0*/  @P2 ISETP.GE.AND.EX P0, PT, R19, R8, PT, P0 ;  /* 0x000000081300220c */ /* 0x000fc80003f06300 */
[----:B------:R-:W-:-:S04]  /*3dd0*/  @P2 ISETP.LT.OR P0, PT, R10, R17, !P0 ;  /* 0x000000110a00220c */ /* 0x000fc80004701670 */
[----:B------:R-:W-:Y:S02]  /*3de0*/  @P2 SEL R10, R17, R10, P0 ;  /* 0x0000000a110a2207 */ /* 0x000fe40000000000 */
[----:B------:R-:W-:Y:S02]  /*3df0*/  @P2 SEL R9, R16, R9, P0 ;  /* 0x0000000910092207 */ /* 0x000fe40000000000 */
[----:B------:R-:W-:Y:S01]  /*3e00*/  @P2 SEL R8, R19, R8, P0 ;  /* 0x0000000813082207 */ /* 0x000fe20000000000 */
[----:B------:R-:W-:Y:S02]  /*3e10*/  IMAD.MOV.U32 R16, RZ, RZ, R10 ;  /* 0x000000ffff107224 */ /* 0x000fe400078e000a */
[----:B------:R-:W-:Y:S01]  /*3e20*/  IMAD.MOV.U32 R19, RZ, RZ, R9 ;  /* 0x000000ffff137224 */ /* 0x000fe200078e0009 */
[----:B0-----:R-:W-:-:S04]  /*3e30*/  IADD3 R6, P3, PT, R4, 0x500, RZ ;  /* 0x0000050004067810 */ /* 0x001fc80007f7e0ff */
[----:B------:R-:W-:Y:S01]  /*3e40*/  ISETP.GT.U32.AND P1, PT, R6, R7, PT ;  /* 0x000000070600720c */ /* 0x000fe20003f24070 */
[----:B------:R-:W-:Y:S02]  /*3e50*/  IMAD.X R21, RZ, RZ, R5, P3 ;  /* 0x000000ffff157224 */ /* 0x000fe400018e0605 */
[----:B------:R-:W-:-:S03]  /*3e60*/  IMAD.MOV.U32 R6, RZ, RZ, R8 ;  /* 0x000000ffff067224 */ /* 0x000fc600078e0008 */
[----:B------:R-:W-:-:S13]  /*3e70*/  ISETP.GT.AND.EX P0, PT, R21, R18, PT, P1 ;  /* 0x000000121500720c */ /* 0x000fda0003f04310 */
[----:B------:R-:W-:Y:S05]  /*3e80*/  @!P0 BRA `(.L_x_192) ;  /* 0xfffffff800ac8947 */ /* 0x000fea000383ffff */
[----:B------:R-:W-:Y:S05]  /*3e90*/  BSYNC.RECONVERGENT B1 ;  /* 0x0000000000017941 */ /* 0x000fea0003800200 */
.L_x_189:
[----:B------:R-:W-:Y:S01]  /*3ea0*/  ISETP.GE.U32.AND P0, PT, R4, R7, PT ;  /* 0x000000070400720c */ /* 0x000fe20003f06070 */
[----:B------:R-:W-:Y:S03]  /*3eb0*/  BSSY.RECONVERGENT B1, `(.L_x_186) ;  /* 0x000009b000017945 */ /* 0x000fe60003800200 */
[----:B------:R-:W-:-:S13]  /*3ec0*/  ISETP.GE.AND.EX P0, PT, R5, R18, PT, P0 ;  /* 0x000000120500720c */ /* 0x000fda0003f06300 */
[----:B------:R-:W-:Y:S05]  /*3ed0*/  @P0 BRA `(.L_x_193) ;  /* 0x0000000800600947 */ /* 0x000fea0003800000 */
[----:B------:R-:W-:-:S05]  /*3ee0*/  IMAD.IADD R16, R7, 0x1, -R4 ;  /* 0x0000000107107824 */ /* 0x000fca00078e0a04 */
[----:B------:R-:W-:-:S13]  /*3ef0*/  ISETP.GE.AND P0, PT, R11, R16, PT ;  /* 0x000000100b00720c */ /* 0x000fda0003f06270 */
[----:B------:R-:W-:Y:S05]  /*3f00*/  @P0 BRA `(.L_x_193) ;  /* 0x0000000800540947 */ /* 0x000fea0003800000 */
[----:B------:R-:W-:Y:S01]  /*3f10*/  LOP3.LUT R2, RZ, R11, RZ, 0x33, !PT ;  /* 0x0000000bff027212 */ /* 0x000fe200078e33ff */
[----:B------:R-:W-:Y:S01]  /*3f20*/  BSSY.RECONVERGENT B2, `(.L_x_194) ;  /* 0x000002f000027945 */ /* 0x000fe20003800200 */
[----:B------:R-:W-:Y:S02]  /*3f30*/  IMAD.MOV.U32 R17, RZ, RZ, R11 ;  /* 0x000000ffff117224 */ /* 0x000fe400078e000b */
[----:B------:R-:W-:-:S04]  /*3f40*/  IADD3 R7, PT, PT, -R4, R7, R2 ;  /* 0x0000000704077210 */ /* 0x000fc80007ffe102 */
[----:B------:R-:W-:-:S04]  /*3f50*/  LOP3.LUT R2, R7, 0x300, RZ, 0xc0, !PT ;  /* 0x0000030007027812 */ /* 0x000fc800078ec0ff */
[----:B------:R-:W-:-:S13]  /*3f60*/  ISETP.NE.AND P0, PT, R2, 0x300, PT ;  /* 0x000003000200780c */ /* 0x000fda0003f05270 */
[----:B------:R-:W-:Y:S05]  /*3f70*/  @!P0 BRA `(.L_x_195) ;  /* 0x0000000000a48947 */ /* 0x000fea0003800000 */
[----:B------:R-:W-:Y:S01]  /*3f80*/  IADD3 R3, P0, PT, R11, R4, RZ ;  /* 0x000000040b037210 */ /* 0x000fe20007f1e0ff */
[----:B------:R-:W-:Y:S01]  /*3f90*/  IMAD.MOV.U32 R17, RZ, RZ, R11 ;  /* 0x000000ffff117224 */ /* 0x000fe200078e000b */
[----:B------:R-:W-:Y:S02]  /*3fa0*/  LEA.HI R2, R7, 0x1, RZ, 0x18 ;  /* 0x0000000107027811 */ /* 0x000fe400078fc0ff */
[C---:B------:R-:W-:Y:S01]  /*3fb0*/  LEA R12, P1, R3.reuse, R12, 0x2 ;  /* 0x0000000c030c7211 */ /* 0x040fe200078210ff */
[----:B------:R-:W-:Y:S01]  /*3fc0*/  IMAD.X R6, RZ, RZ, R5, P0 ;  /* 0x000000ffff067224 */ /* 0x000fe200000e0605 */
[C---:B------:R-:W-:Y:S02]  /*3fd0*/  IADD3 R14, P0, PT, R3.reuse, R14, RZ ;  /* 0x0000000e030e7210 */ /* 0x040fe40007f1e0ff */
[----:B------:R-:W-:Y:S02]  /*3fe0*/  LOP3.LUT R2, R2, 0x3, RZ, 0xc0, !PT ;  /* 0x0000000302027812 */ /* 0x000fe400078ec0ff */
[----:B------:R-:W-:Y:S01]  /*3ff0*/  LEA.HI.X R3, R3, R13, R6, 0x2, P1 ;  /* 0x0000000d03037211 */ /* 0x000fe200008f1406 */
[----:B------:R-:W-:-:S02]  /*4000*/  IMAD.X R15, R6, 0x1, R15, P0 ;  /* 0x00000001060f7824 */ /* 0x000fc400000e060f */
[----:B------:R-:W-:-:S07]  /*4010*/  IMAD.MOV R6, RZ, RZ, -R2 ;  /* 0x000000ffff067224 */ /* 0x000fce00078e0a02 */
.L_x_198:
[----:B------:R-:W-:-:S06]  /*4020*/  IMAD.MOV.U32 R2, RZ, RZ, R12 ;  /* 0x000000ffff027224 */ /* 0x000fcc00078e000c */
[----:B------:R-:W2:Y:S01]  /*4030*/  LDG.E R2, desc[UR10][R2.64] ;  /* 0x0000000a02027981 */ /* 0x000ea2000c1e1900 */
[----:B------:R-:W-:Y:S01]  /*4040*/  VIADD R6, R6, 0x1 ;  /* 0x0000000106067836 */ /* 0x000fe20000000000 */
[----:B------:R-:W-:Y:S01]  /*4050*/  BSSY.RECONVERGENT B3, `(.L_x_196) ;  /* 0x0000016000037945 */ /* 0x000fe20003800200 */
[----:B------:R-:W-:Y:S01]  /*4060*/  IMAD.MOV.U32 R13, RZ, RZ, R9 ;  /* 0x000000ffff0d7224 */ /* 0x000fe200078e0009 */
[----:B------:R-:W-:Y:S01]  /*4070*/  IADD3 R12, P3, PT, R12, 0x400, RZ ;  /* 0x000004000c0c7810 */ /* 0x000fe20007f7e0ff */
[----:B------:R-:W-:Y:S01]  /*4080*/  IMAD.MOV.U32 R18, RZ, RZ, R8 ;  /* 0x000000ffff127224 */ /* 0x000fe200078e0008 */
[----:B------:R-:W-:Y:S01]  /*4090*/  ISETP.NE.AND P2, PT, R6, RZ, PT ;  /* 0x000000ff0600720c */ /* 0x000fe20003f45270 */
[----:B------:R-:W-:Y:S02]  /*40a0*/  IMAD.MOV.U32 R19, RZ, RZ, R10 ;  /* 0x000000ffff137224 */ /* 0x000fe400078e000a */
        /* <DEDUP_REMOVED lines=16> */
.L_x_197:
[----:B------:R-:W-:Y:S05]  /*41b0*/  BSYNC.RECONVERGENT B3 ;  /* 0x0000000000037941 */ /* 0x000fea0003800200 */
.L_x_196:
[----:B------:R-:W-:Y:S01]  /*41c0*/  IADD3 R14, P0, PT, R14, 0x100, RZ ;  /* 0x000001000e0e7810 */ /* 0x000fe20007f1e0ff */
[----:B------:R-:W-:Y:S02]  /*41d0*/  VIADD R17, R17, 0x100 ;  /* 0x0000010011117836 */ /* 0x000fe40000000000 */
[----:B------:R-:W-:Y:S02]  /*41e0*/  IMAD.X R3, RZ, RZ, R3, P3 ;  /* 0x000000ffff037224 */ /* 0x000fe400018e0603 */
[----:B------:R-:W-:Y:S01]  /*41f0*/  IMAD.X R15, RZ, RZ, R15, P0 ;  /* 0x000000ffff0f7224 */ /* 0x000fe200000e060f */
[----:B------:R-:W-:Y:S07]  /*4200*/  @P2 BRA `(.L_x_198) ;  /* 0xfffffffc00842947 */ /* 0x000fee000383ffff */
.L_x_195:
[----:B------:R-:W-:Y:S05]  /*4210*/  BSYNC.RECONVERGENT B2 ;  /* 0x0000000000027941 */ /* 0x000fea0003800200 */
.L_x_194:
[----:B------:R-:W-:-:S13]  /*4220*/  ISETP.GE.U32.AND P0, PT, R7, 0x300, PT ;  /* 0x000003000700780c */ /* 0x000fda0003f06070 */
[----:B------:R-:W-:Y:S05]  /*4230*/  @!P0 BRA `(.L_x_193) ;  /* 0x0000000400888947 */ /* 0x000fea0003800000 */
[----:B------:R-:W0:Y:S01]  /*4240*/  LDC.64 R6, c[0x0][0x380] ;  /* 0x0000e000ff067b82 */ /* 0x000e220000000a00 */
[----:B------:R-:W-:-:S07]  /*4250*/  VIADD R13, R17, 0x200 ;  /* 0x00000200110d7836 */ /* 0x000fce0000000000 */
[----:B------:R-:W1:Y:S02]  /*4260*/  LDC.64 R2, c[0x0][0x388] ;  /* 0x0000e200ff027b82 */ /* 0x000e640000000a00 */
.L_x_207:
[----:B------:R-:W-:-:S05]  /*4270*/  VIADD R15, R13, 0xfffffe00 ;  /* 0xfffffe000d0f7836 */ /* 0x000fca0000000000 */
[----:B------:R-:W-:-:S05]  /*4280*/  IADD3 R19, P0, PT, R15, R4, RZ ;  /* 0x000000040f137210 */ /* 0x000fca0007f1e0ff */
[----:B------:R-:W-:Y:S01]  /*4290*/  IMAD.X R20, RZ, RZ, R5, P0 ;  /* 0x000000ffff147224 */ /* 0x000fe200000e0605 */
[----:B0-----:R-:W-:-:S04]  /*42a0*/  LEA R14, P0, R19, R6, 0x2 ;  /* 0x00000006130e7211 */ /* 0x001fc800078010ff */
[----:B------:R-:W-:-:S05]  /*42b0*/  LEA.HI.X R15, R19, R7, R20, 0x2, P0 ;  /* 0x00000007130f7211 */ /* 0x000fca00000f1414 */
[----:B------:R-:W2:Y:S04]  /*42c0*/  LDG.E R25, desc[UR10][R14.64] ;  /* 0x0000000a0e197981 */ /* 0x000ea8000c1e1900 */
[----:B------:R0:W5:Y:S04]  /*42d0*/  LDG.E R18, desc[UR10][R14.64+0x400] ;  /* 0x0004000a0e127981 */ /* 0x000168000c1e1900 */
        /* <DEDUP_REMOVED lines=22> */
.L_x_200:
[----:B------:R-:W-:Y:S05]  /*4440*/  BSYNC.RECONVERGENT B2 ;  /* 0x0000000000027941 */ /* 0x000fea0003800200 */
.L_x_199:
[----:B-----5:R-:W-:Y:S01]  /*4450*/  ISETP.GE.AND P0, PT, R19, R18, PT ;  /* 0x000000121300720c */ /* 0x020fe20003f06270 */
[----:B------:R-:W-:Y:S01]  /*4460*/  BSSY.RECONVERGENT B2, `(.L_x_201) ;  /* 0x0000013000027945 */ /* 0x000fe20003800200 */
[----:B------:R-:W-:Y:S01]  /*4470*/  IADD3 R21, P1, P2, R4, R2, R21 ;  /* 0x0000000204157210 */ /* 0x000fe20007a3e015 */
[----:B------:R-:W-:Y:S02]  /*4480*/  VIADD R15, R13, 0x100 ;  /* 0x000001000d0f7836 */ /* 0x000fe40000000000 */
[----:B------:R-:W-:Y:S01]  /*4490*/  IMAD.MOV.U32 R9, RZ, RZ, R18 ;  /* 0x000000ffff097224 */ /* 0x000fe200078e0012 */
[----:B------:R-:W-:Y:S01]  /*44a0*/  IADD3.X R23, PT, PT, R5, R3, RZ, P1, P2 ;  /* 0x0000000305177210 */ /* 0x000fe20000fe44ff */
[----:B------:R-:W-:-:S04]  /*44b0*/  IMAD.MOV.U32 R8, RZ, RZ, R21 ;  /* 0x000000ffff087224 */ /* 0x000fc800078e0015 */
[----:B------:R-:W-:Y:S02]  /*44c0*/  IMAD.MOV.U32 R10, RZ, RZ, R23 ;  /* 0x000000ffff0a7224 */ /* 0x000fe400078e0017 */
        /* <DEDUP_REMOVED lines=12> */
.L_x_202:
[----:B------:R-:W-:Y:S05]  /*4590*/  BSYNC.RECONVERGENT B2 ;  /* 0x0000000000027941 */ /* 0x000fea0003800200 */
.L_x_201:
[----:B------:R-:W-:Y:S01]  /*45a0*/  ISETP.GE.AND P0, PT, R9, R12, PT ;  /* 0x0000000c0900720c */ /* 0x000fe20003f06270 */
[----:B------:R-:W-:Y:S01]  /*45b0*/  BSSY.RECONVERGENT B2, `(.L_x_203) ;  /* 0x0000013000027945 */ /* 0x000fe20003800200 */
[CC--:B------:R-:W-:Y:S01]  /*45c0*/  IADD3 R19, P1, P4, R4.reuse, R2.reuse, R13 ;  /* 0x0000000204137210 */ /* 0x0c0fe20007c3e00d */
[----:B------:R-:W-:Y:S01]  /*45d0*/  IMAD.MOV.U32 R14, RZ, RZ, R12 ;  /* 0x000000ffff0e7224 */ /* 0x000fe200078e000c */
[----:B------:R-:W-:Y:S02]  /*45e0*/  IADD3 R20, P2, P3, R4, R2, R15 ;  /* 0x0000000204147210 */ /* 0x000fe40007b5e00f */
        /* <DEDUP_REMOVED lines=15> */
.L_x_204:
[----:B------:R-:W-:Y:S05]  /*46e0*/  BSYNC.RECONVERGENT B2 ;  /* 0x0000000000027941 */ /* 0x000fea0003800200 */
.L_x_203:
        /* <DEDUP_REMOVED lines=18> */
.L_x_206:
[----:B------:R-:W-:Y:S05]  /*4810*/  BSYNC.RECONVERGENT B2 ;  /* 0x0000000000027941 */ /* 0x000fea0003800200 */
.L_x_205:
[C---:B------:R-:W-:Y:S02]  /*4820*/  VIADD R15, R13.reuse, 0x200 ;  /* 0x000002000d0f7836 */ /* 0x040fe40000000000 */
[----:B------:R-:W-:-:S03]  /*4830*/  VIADD R13, R13, 0x400 ;  /* 0x000004000d0d7836 */ /* 0x000fc60000000000 */
[----:B------:R-:W-:-:S13]  /*4840*/  ISETP.GE.AND P0, PT, R15, R16, PT ;  /* 0x000000100f00720c */ /* 0x000fda0003f06270 */
[----:B------:R-:W-:Y:S05]  /*4850*/  @!P0 BRA `(.L_x_207) ;  /* 0xfffffff800848947 */ /* 0x000fea000383ffff */
.L_x_193:
[----:B------:R-:W-:Y:S05]  /*4860*/  BSYNC.RECONVERGENT B1 ;  /* 0x0000000000017941 */ /* 0x000fea0003800200 */
.L_x_186:
        /* <DEDUP_REMOVED lines=31> */
.L_x_209:
[----:B------:R-:W-:Y:S05]  /*4a60*/  BSYNC.RECONVERGENT B1 ;  /* 0x0000000000017941 */ /* 0x000fea0003800200 */
.L_x_208:
        /* <DEDUP_REMOVED lines=24> */
.L_x_211:
[----:B------:R-:W-:Y:S05]  /*4bf0*/  BSYNC.RECONVERGENT B1 ;  /* 0x0000000000017941 */ /* 0x000fea0003800200 */
.L_x_210:
        /* <DEDUP_REMOVED lines=24> */
.L_x_213:
[----:B------:R-:W-:Y:S05]  /*4d80*/  BSYNC.RECONVERGENT B1 ;  /* 0x0000000000017941 */ /* 0x000fea0003800200 */
.L_x_212:
        /* <DEDUP_REMOVED lines=24> */
.L_x_215:
[----:B------:R-:W-:Y:S05]  /*4f10*/  BSYNC.RECONVERGENT B1 ;  /* 0x0000000000017941 */ /* 0x000fea0003800200 */
.L_x_214:
[----:B0-----:R0:W0:Y:S01]  /*4f20*/  SHFL.DOWN PT, R2, R3, 0x10, 0x1f ;  /* 0x0a001f0003027f89 */ /* 0x00102200000e0000 */
[----:B------:R-:W-:Y:S01]  /*4f30*/  BSSY.RECONVERGENT B1, `(.L_x_216) ;  /* 0x0000017000017945 */ /* 0x000fe20003800200 */
[----:B--2---:R-:W-:Y:S02]  /*4f40*/  IMAD.MOV.U32 R6, RZ, RZ, R3 ;  /* 0x000000ffff067224 */ /* 0x004fe400078e0003 */
[----:B------:R2:W0:Y:S01]  /*4f50*/  SHFL.DOWN PT, R9, R4, 0x10, 0x1f ;  /* 0x0a001f0004097f89 */ /* 0x00042200000e0000 */
[----:B------:R-:W-:Y:S02]  /*4f60*/  IMAD.MOV.U32 R7, RZ, RZ, R4 ;  /* 0x000000ffff077224 */ /* 0x000fe400078e0004 */
[----:B----4-:R-:W-:Y:S01]  /*4f70*/  IMAD.MOV.U32 R8, RZ, RZ, R5 ;  /* 0x000000ffff087224 */ /* 0x010fe200078e0005 */
        /* <DEDUP_REMOVED lines=18> */
.L_x_217:
[----:B------:R-:W-:Y:S05]  /*50a0*/  BSYNC.RECONVERGENT B1 ;  /* 0x0000000000017941 */ /* 0x000fea0003800200 */
.L_x_216:
        /* <DEDUP_REMOVED lines=12> */
.L_x_219:
[----:B------:R-:W-:Y:S05]  /*5170*/  BSYNC.RECONVERGENT B1 ;  /* 0x0000000000017941 */ /* 0x000fea0003800200 */
.L_x_218:
[----:B------:R-:W-:Y:S01]  /*5180*/  BAR.SYNC.DEFER_BLOCKING 0x0 ;  /* 0x0000000000007b1d */ /* 0x000fe20000010000 */
[----:B------:R-:W-:-:S13]  /*5190*/  ISETP.NE.AND P2, PT, R11, RZ, PT ;  /* 0x000000ff0b00720c */ /* 0x000fda0003f45270 */
[----:B------:R-:W-:Y:S05]  /*51a0*/  @P2 BRA `(.L_x_149) ;  /* 0x0000000800342947 */ /* 0x000fea0003800000 */
[----:B0---4-:R-:W0:Y:S01]  /*51b0*/  S2R R3, SR_CgaCtaId ;  /* 0x0000000000037919 */ /* 0x011e220000008800 */
[----:B------:R-:W-:Y:S01]  /*51c0*/  MOV R2, 0x400 ;  /* 0x0000040000027802 */ /* 0x000fe20000000f00 */
[----:B------:R-:W-:Y:S03]  /*51d0*/  BSSY.RECONVERGENT B1, `(.L_x_220) ;  /* 0x0000016000017945 */ /* 0x000fe60003800200 */
[----:B0-----:R-:W-:-:S05]  /*51e0*/  LEA R25, R3, R2, 0x18 ;  /* 0x0000000203197211 */ /* 0x001fca00078ec0ff */
[----:B------:R-:W0:Y:S04]  /*51f0*/  LDS R3, [R25+0x18] ;  /* 0x0000180019037984 */ /* 0x000e280000000800 */
[----:B--2---:R-:W2:Y:S04]  /*5200*/  LDS.64 R4, [R25+0x20] ;  /* 0x0000200019047984 */ /* 0x004ea80000000a00 */
        /* <DEDUP_REMOVED lines=18> */
.L_x_221:
[----:B------:R-:W-:Y:S05]  /*5330*/  BSYNC.RECONVERGENT B1 ;  /* 0x0000000000017941 */ /* 0x000fea0003800200 */
.L_x_220:
        /* <DEDUP_REMOVED lines=10> */
[----:B------:R0:W1:Y:S04]  /*53e0*/  LDS.64 R10, [R25+0x60] ;  /* 0x00006000190a7984 */ /* 0x0000680000000a00 */
[----:B---3--:R3:W1:Y:S04]  /*53f0*/  LDS.64 R12, [R25+0x70] ;  /* 0x00007000190c7984 */ /* 0x0086680000000a00 */
        /* <DEDUP_REMOVED lines=15> */
.L_x_223:
[----:B------:R-:W-:Y:S05]  /*54f0*/  BSYNC.RECONVERGENT B1 ;  /* 0x0000000000017941 */ /* 0x000fea0003800200 */
.L_x_222:
        /* <DEDUP_REMOVED lines=17> */
.L_x_225:
[----:B------:R-:W-:Y:S05]  /*5610*/  BSYNC.RECONVERGENT B1 ;  /* 0x0000000000017941 */ /* 0x000fea0003800200 */
.L_x_224:
        /* <DEDUP_REMOVED lines=17> */
.L_x_227:
[----:B------:R-:W-:Y:S05]  /*5730*/  BSYNC.RECONVERGENT B1 ;  /* 0x0000000000017941 */ /* 0x000fea0003800200 */
.L_x_226:
        /* <DEDUP_REMOVED lines=17> */
.L_x_229:
[----:B------:R-:W-:Y:S05]  /*5850*/  BSYNC.RECONVERGENT B1 ;  /* 0x0000000000017941 */ /* 0x000fea0003800200 */
.L_x_228:
        /* <DEDUP_REMOVED lines=17> */
.L_x_231:
[----:B------:R-:W-:Y:S05]  /*5970*/  BSYNC.RECONVERGENT B1 ;  /* 0x0000000000017941 */ /* 0x000fea0003800200 */
.L_x_230:
        /* <DEDUP_REMOVED lines=16> */
.L_x_149:
[----:B------:R-:W-:Y:S05]  /*5a80*/  BSYNC.RECONVERGENT B0 ;  /* 0x0000000000007941 */ /* 0x000fea0003800200 */
.L_x_116:
[----:B------:R-:W-:Y:S05]  /*5a90*/  @P2 EXIT ;  /* 0x000000000000294d */ /* 0x000fea0003800000 */
[----:B0-234-:R-:W0:Y:S01]  /*5aa0*/  LDC.64 R2, c[0x0][0x390] ;  /* 0x0000e400ff027b82 */ /* 0x01de220000000a00 */
[----:B------:R-:W-:Y:S02]  /*5ab0*/  IMAD.MOV.U32 R9, RZ, RZ, R8 ;  /* 0x000000ffff097224 */ /* 0x000fe400078e0008 */
[----:B------:R-:W-:Y:S02]  /*5ac0*/  IMAD.MOV.U32 R8, RZ, RZ, R7 ;  /* 0x000000ffff087224 */ /* 0x000fe400078e0007 */
[----:B0-----:R-:W-:-:S05]  /*5ad0*/  IMAD.WIDE.U32 R2, R0, 0x10, R2 ;  /* 0x0000001000027825 */ /* 0x001fca00078e0002 */
[----:B------:R-:W-:Y:S04]  /*5ae0*/  STG.E.64 desc[UR10][R2.64+0x8], R8 ;  /* 0x0000080802007986 */ /* 0x000fe8000c101b0a */
[----:B------:R-:W-:Y:S01]  /*5af0*/  STG.E desc[UR10][R2.64], R6 ;  /* 0x0000000602007986 */ /* 0x000fe2000c10190a */
[----:B------:R-:W-:Y:S05]  /*5b00*/  EXIT ;  /* 0x000000000000794d */ /* 0x000fea0003800000 */
.L_x_232:
        /* <DEDUP_REMOVED lines=15> */
.L_x_736:


//--------------------- .text._ZN6thrust24THRUST_300001_SM_1000_NS8cuda_cub4core6detail13_kernel_agentINS1_8__reduce11ReduceAgentINS0_12zip_iteratorIN4cuda3std3__45tupleIJNS0_10device_ptrIiEENS0_17counting_iteratorIlNS0_11use_defaultESF_SF_EEEEEEEPNSB_IJilEEESJ_lNS1_9__extrema9arg_max_fIilNSA_4lessIiEEEEEEJSI_SK_lSP_EEEvDpT0_ --------------------------
	.section	.text._ZN6thrust24THRUST_300001_SM_1000_NS8cuda_cub4core6detail13_kernel_agentINS1_8__reduce11ReduceAgentINS0_12zip_iteratorIN4cuda3std3__45tupleIJNS0_10device_ptrIiEENS0_17counting_iteratorIlNS0_11use_defaultESF_SF_EEEEEEEPNSB_IJilEEESJ_lNS1_9__extrema9arg_max_fIilNSA_4lessIiEEEEEEJSI_SK_lSP_EEEvDpT0_,"ax",@progbits
	.align	128
        .global         _ZN6thrust24THRUST_300001_SM_1000_NS8cuda_cub4core6detail13_kernel_agentINS1_8__reduce11ReduceAgentINS0_12zip_iteratorIN4cuda3std3__45tupleIJNS0_10device_ptrIiEENS0_17counting_iteratorIlNS0_11use_defaultESF_SF_EEEEEEEPNSB_IJilEEESJ_lNS1_9__extrema9arg_max_fIilNSA_4lessIiEEEEEEJSI_SK_lSP_EEEvDpT0_
        .type           _ZN6thrust24THRUST_300001_SM_1000_NS8cuda_cub4core6detail13_kernel_agentINS1_8__reduce11ReduceAgentINS0_12zip_iteratorIN4cuda3std3__45tupleIJNS0_10device_ptrIiEENS0_17counting_iteratorIlNS0_11use_defaultESF_SF_EEEEEEEPNSB_IJilEEESJ_lNS1_9__extrema9arg_max_fIilNSA_4lessIiEEEEEEJSI_SK_lSP_EEEvDpT0_,@function
        .size           _ZN6thrust24THRUST_300001_SM_1000_NS8cuda_cub4core6detail13_kernel_agentINS1_8__reduce11ReduceAgentINS0_12zip_iteratorIN4cuda3std3__45tupleIJNS0_10device_ptrIiEENS0_17counting_iteratorIlNS0_11use_defaultESF_SF_EEEEEEEPNSB_IJilEEESJ_lNS1_9__extrema9arg_max_fIilNSA_4lessIiEEEEEEJSI_SK_lSP_EEEvDpT0_,(.L_x_737 - _ZN6thrust24THRUST_300001_SM_1000_NS8cuda_cub4core6detail13_kernel_agentINS1_8__reduce11ReduceAgentINS0_12zip_iteratorIN4cuda3std3__45tupleIJNS0_10device_ptrIiEENS0_17counting_iteratorIlNS0_11use_defaultESF_SF_EEEEEEEPNSB_IJilEEESJ_lNS1_9__extrema9arg_max_fIilNSA_4lessIiEEEEEEJSI_SK_lSP_EEEvDpT0_)
        .other          _ZN6thrust24THRUST_300001_SM_1000_NS8cuda_cub4core6detail13_kernel_agentINS1_8__reduce11ReduceAgentINS0_12zip_iteratorIN4cuda3std3__45tupleIJNS0_10device_ptrIiEENS0_17counting_iteratorIlNS0_11use_defaultESF_SF_EEEEEEEPNSB_IJilEEESJ_lNS1_9__extrema9arg_max_fIilNSA_4lessIiEEEEEEJSI_SK_lSP_EEEvDpT0_,@"STO_CUDA_ENTRY STV_DEFAULT"
_ZN6thrust24THRUST_300001_SM_1000_NS8cuda_cub4core6detail13_kernel_agentINS1_8__reduce11ReduceAgentINS0_12zip_iteratorIN4cuda3std3__45tupleIJNS0_10device_ptrIiEENS0_17counting_iteratorIlNS0_11use_defaultESF_SF_EEEEEEEPNSB_IJilEEESJ_lNS1_9__extrema9arg_max_fIilNSA_4lessIiEEEEEEJSI_SK_lSP_EEEvDpT0_:
.text._ZN6thrust24THRUST_300001_SM_1000_NS8cuda_cub4core6detail13_kernel_agentINS1_8__reduce11ReduceAgentINS0_12zip_iteratorIN4cuda3std3__45tupleIJNS0_10device_ptrIiEENS0_17counting_iteratorIlNS0_11use_defaultESF_SF_EEEEEEEPNSB_IJilEEESJ_lNS1_9__extrema9arg_max_fIilNSA_4lessIiEEEEEEJSI_SK_lSP_EEEvDpT0_:
[----:B------:R-:W-:Y:S01]  /*0000*/  LDC R1, c[0x0][0x37c] ;  /* 0x0000df00ff017b82 */ /* 0x000fe20000000800 */
[----:B------:R-:W0:Y:S02]  /*0010*/  LDCU.64 UR4, c[0x0][0x398] ;  /* 0x00007300ff0477ac */ /* 0x000e240008000a00 */
[----:B0-----:R-:W-:-:S04]  /*0020*/  ISETP.NE.U32.AND P0, PT, RZ, UR4, PT ;  /* 0x00000004ff007c0c */ /* 0x001fc8000bf05070 */
[----:B------:R-:W-:-:S13]  /*0030*/  ISETP.NE.AND.EX P0, PT, RZ, UR5, PT, P0 ;  /* 0x00000005ff007c0c */ /* 0x000fda000bf05300 */
[----:B------:R-:W-:Y:S05]  /*0040*/  @!P0 EXIT ;  /* 0x000000000000894d */ /* 0x000fea0003800000 */
[----:B------:R-:W-:Y:S01]  /*0050*/  UISETP.GT.U32.AND UP0, UPT, UR4, 0x4ff, UPT ;  /* 0x000004ff0400788c */ /* 0x000fe2000bf04070 */
[----:B------:R-:W-:Y:S01]  /*0060*/  BSSY.RECONVERGENT B0, `(.L_x_233) ;  /* 0x0000558000007945 */ /* 0x000fe20003800200 */
[----:B------:R-:W0:Y:S02]  /*0070*/  LDCU.64 UR8, c[0x0][0x358] ;  /* 0x00006b00ff0877ac */ /* 0x000e240008000a00 */
[----:B------:R-:W-:-:S09]  /*0080*/  UISETP.GT.AND.EX UP0, UPT, UR5, URZ, UPT, UP0 ;  /* 0x000000ff0500728c */ /* 0x000fd2000bf04300 */
[----:B------:R-:W-:Y:S05]  /*0090*/  BRA.U UP0, `(.L_x_234) ;  /* 0x0000003100a87547 */ /* 0x000fea000b800000 */
[----:B------:R-:W1:Y:S01]  /*00a0*/  S2R R0, SR_TID.X ;  /* 0x0000000000007919 */ /* 0x000e620000002100 */
[----:B------:R-:W2:Y:S01]  /*00b0*/  LDCU UR5, c[0x0][0x398] ;  /* 0x00007300ff0577ac */ /* 0x000ea20008000800 */
[----:B------:R-:W-:Y:S01]  /*00c0*/  BSSY.RECONVERGENT B1, `(.L_x_235) ;  /* 0x000000d000017945 */ /* 0x000fe20003800200 */
[----:B------:R-:W-:Y:S01]  /*00d0*/  CS2R R6, SRZ ;  /* 0x0000000000067805 */ /* 0x000fe2000001ff00 */
[----:B------:R-:W-:Y:S01]  /*00e0*/  IMAD.MOV.U32 R8, RZ, RZ, RZ ;  /* 0x000000ffff087224 */ /* 0x000fe200078e00ff */
[----:B-1----:R-:W-:Y:S01]  /*00f0*/  ISETP.GE.AND P0, PT, R0, UR4, PT ;  /* 0x0000000400007c0c */ /* 0x002fe2000bf06270 */
[----:B------:R-:W-:-:S12]  /*0100*/  IMAD.MOV.U32 R9, RZ, RZ, R0 ;  /* 0x000000ffff097224 */ /* 0x000fd800078e0000 */
[----:B--2---:R-:W-:Y:S05]  /*0110*/  @P0 BRA `(.L_x_236) ;  /* 0x00000000001c0947 */ /* 0x004fea0003800000 */
[----:B------:R-:W1:Y:S01]  /*0120*/  LDC.64 R2, c[0x0][0x380] ;  /* 0x0000e000ff027b82 */ /* 0x000e620000000a00 */
[----:B------:R-:W2:Y:S01]  /*0130*/  LDCU.64 UR6, c[0x0][0x388] ;  /* 0x00007100ff0677ac */ /* 0x000ea20008000a00 */
[----:B-1----:R-:W-:-:S05]  /*0140*/  IMAD.WIDE.U32 R2, R0, 0x4, R2 ;  /* 0x0000000400027825 */ /* 0x002fca00078e0002 */
[----:B0-----:R1:W5:Y:S01]  /*0150*/  LDG.E R6, desc[UR8][R2.64] ;  /* 0x0000000802067981 */ /* 0x001362000c1e1900 */
[C---:B--2---:R-:W-:Y:S01]  /*0160*/  IADD3 R7, P0, PT, R0.reuse, UR6, RZ ;  /* 0x0000000600077c10 */ /* 0x044fe2000ff1e0ff */
[----:B------:R-:W-:-:S04]  /*0170*/  VIADD R9, R0, 0x100 ;  /* 0x0000010000097836 */ /* 0x000fc80000000000 */
[----:B------:R-:W-:-:S08]  /*0180*/  IMAD.X R8, RZ, RZ, UR7, P0 ;  /* 0x00000007ff087e24 */ /* 0x000fd000080e06ff */
.L_x_236:
[----:B0-----:R-:W-:Y:S05]  /*0190*/  BSYNC.RECONVERGENT B1 ;  /* 0x0000000000017941 */ /* 0x001fea0003800200 */
.L_x_235:
        /* <DEDUP_REMOVED lines=10> */
[----:B------:R-:W1:Y:S01]  /*0240*/  LDCU.64 UR6, c[0x0][0x388] ;  /* 0x00007100ff0677ac */ /* 0x000e620008000a00 */
[----:B------:R-:W-:-:S04]  /*0250*/  LEA.HI R4, R11, 0x1, RZ, 0x18 ;  /* 0x000000010b047811 */ /* 0x000fc800078fc0ff */
[----:B------:R-:W-:-:S05]  /*0260*/  LOP3.LUT R4, R4, 0x3, RZ, 0xc0, !PT ;  /* 0x0000000304047812 */ /* 0x000fca00078ec0ff */
[----:B------:R-:W-:Y:S01]  /*0270*/  IMAD.MOV R4, RZ, RZ, -R4 ;  /* 0x000000ffff047224 */ /* 0x000fe200078e0a04 */
[C---:B-1----:R-:W-:Y:S01]  /*0280*/  IADD3 R5, P0, PT, R9.reuse, UR6, RZ ;  /* 0x0000000609057c10 */ /* 0x042fe2000ff1e0ff */
[----:B0-----:R-:W-:-:S04]  /*0290*/  IMAD.WIDE.U32 R2, R9, 0x4, R2 ;  /* 0x0000000409027825 */ /* 0x001fc800078e0002 */
[----:B------:R-:W-:-:S08]  /*02a0*/  IMAD.X R10, RZ, RZ, UR7, P0 ;  /* 0x00000007ff0a7e24 */ /* 0x000fd000080e06ff */
.L_x_243:
[----:B------:R0:W2:Y:S01]  /*02b0*/  LDG.E R15, desc[UR8][R2.64] ;  /* 0x00000008020f7981 */ /* 0x0000a2000c1e1900 */
[----:B------:R-:W-:Y:S01]  /*02c0*/  VIADD R4, R4, 0x1 ;  /* 0x0000000104047836 */ /* 0x000fe20000000000 */
[----:B------:R-:W-:Y:S01]  /*02d0*/  BSSY.RECONVERGENT B3, `(.L_x_241) ;  /* 0x0000016000037945 */ /* 0x000fe20003800200 */
[----:B------:R-:W-:Y:S02]  /*02e0*/  IMAD.MOV.U32 R14, RZ, RZ, R7 ;  /* 0x000000ffff0e7224 */ /* 0x000fe400078e0007 */
[----:B------:R-:W-:Y:S01]  /*02f0*/  IMAD.MOV.U32 R13, RZ, RZ, R8 ;  /* 0x000000ffff0d7224 */ /* 0x000fe200078e0008 */
[----:B------:R-:W-:Y:S01]  /*0300*/  ISETP.NE.AND P2, PT, R4, RZ, PT ;  /* 0x000000ff0400720c */ /* 0x000fe20003f45270 */
[----:B-----5:R-:W-:Y:S02]  /*0310*/  IMAD.MOV.U32 R12, RZ, RZ, R6 ;  /* 0x000000ffff0c7224 */ /* 0x020fe400078e0006 */
[----:B------:R-:W-:Y:S01]  /*0320*/  IMAD.MOV.U32 R7, RZ, RZ, R5 ;  /* 0x000000ffff077224 */ /* 0x000fe200078e0005 */
[----:B0-----:R-:W-:Y:S01]  /*0330*/  IADD3 R2, P3, PT, R2, 0x400, RZ ;  /* 0x0000040002027810 */ /* 0x001fe20007f7e0ff */
        /* <DEDUP_REMOVED lines=15> */
.L_x_242:
[----:B------:R-:W-:Y:S05]  /*0430*/  BSYNC.RECONVERGENT B3 ;  /* 0x0000000000037941 */ /* 0x000fea0003800200 */
.L_x_241:
[----:B------:R-:W-:Y:S01]  /*0440*/  IADD3 R5, P0, PT, R5, 0x100, RZ ;  /* 0x0000010005057810 */ /* 0x000fe20007f1e0ff */
[----:B------:R-:W-:Y:S02]  /*0450*/  VIADD R9, R9, 0x100 ;  /* 0x0000010009097836 */ /* 0x000fe40000000000 */
[----:B------:R-:W-:Y:S02]  /*0460*/  IMAD.X R3, RZ, RZ, R3, P3 ;  /* 0x000000ffff037224 */ /* 0x000fe400018e0603 */
[----:B------:R-:W-:Y:S01]  /*0470*/  IMAD.X R10, RZ, RZ, R10, P0 ;  /* 0x000000ffff0a7224 */ /* 0x000fe200000e060a */
[----:B------:R-:W-:Y:S07]  /*0480*/  @P2 BRA `(.L_x_243) ;  /* 0xfffffffc00882947 */ /* 0x000fee000383ffff */
.L_x_240:
[----:B------:R-:W-:Y:S05]  /*0490*/  BSYNC.RECONVERGENT B2 ;  /* 0x0000000000027941 */ /* 0x000fea0003800200 */
.L_x_239:
[----:B------:R-:W-:-:S13]  /*04a0*/  ISETP.GE.U32.AND P0, PT, R11, 0x300, PT ;  /* 0x000003000b00780c */ /* 0x000fda0003f06070 */
[----:B------:R-:W-:Y:S05]  /*04b0*/  @!P0 BRA `(.L_x_238) ;  /* 0x00000004007c8947 */ /* 0x000fea0003800000 */
[----:B------:R-:W0:Y:S01]  /*04c0*/  LDC.64 R4, c[0x0][0x380] ;  /* 0x0000e000ff047b82 */ /* 0x000e220000000a00 */
[----:B------:R-:W-:-:S07]  /*04d0*/  VIADD R10, R9, 0x200 ;  /* 0x00000200090a7836 */ /* 0x000fce0000000000 */
[----:B------:R-:W1:Y:S02]  /*04e0*/  LDC.64 R2, c[0x0][0x388] ;  /* 0x0000e200ff027b82 */ /* 0x000e640000000a00 */
.L_x_252:
[----:B------:R-:W-:-:S04]  /*04f0*/  VIADD R15, R10, 0xfffffe00 ;  /* 0xfffffe000a0f7836 */ /* 0x000fc80000000000 */
[----:B0-----:R-:W-:-:S05]  /*0500*/  IMAD.WIDE R12, R15, 0x4, R4 ;  /* 0x000000040f0c7825 */ /* 0x001fca00078e0204 */
[----:B------:R-:W2:Y:S04]  /*0510*/  LDG.E R21, desc[UR8][R12.64] ;  /* 0x000000080c157981 */ /* 0x000ea8000c1e1900 */
[----:B-----5:R0:W5:Y:S04]  /*0520*/  LDG.E R23, desc[UR8][R12.64+0x400] ;  /* 0x000400080c177981 */ /* 0x020168000c1e1900 */
[----:B------:R0:W5:Y:S04]  /*0530*/  LDG.E R9, desc[UR8][R12.64+0x800] ;  /* 0x000800080c097981 */ /* 0x000168000c1e1900 */
[----:B------:R0:W5:Y:S01]  /*0540*/  LDG.E R11, desc[UR8][R12.64+0xc00] ;  /* 0x000c00080c0b7981 */ /* 0x000162000c1e1900 */
[C---:B-1----:R-:W-:Y:S01]  /*0550*/  IADD3 R18, P1, PT, R15.reuse, R2, RZ ;  /* 0x000000020f127210 */ /* 0x042fe20007f3e0ff */
[----:B------:R-:W-:Y:S03]  /*0560*/  BSSY.RECONVERGENT B2, `(.L_x_244) ;  /* 0x0000013000027945 */ /* 0x000fe60003800200 */
[----:B------:R-:W-:Y:S01]  /*0570*/  LEA.HI.X.SX32 R19, R15, R3, 0x1, P1 ;  /* 0x000000030f137211 */ /* 0x000fe200008f0eff */
[----:B------:R-:W-:-:S02]  /*0580*/  VIADD R15, R10, 0xffffff00 ;  /* 0xffffff000a0f7836 */ /* 0x000fc40000000000 */
        /* <DEDUP_REMOVED lines=16> */
.L_x_245:
[----:B------:R-:W-:Y:S05]  /*0690*/  BSYNC.RECONVERGENT B2 ;  /* 0x0000000000027941 */ /* 0x000fea0003800200 */
.L_x_244:
[----:B-----5:R-:W-:Y:S01]  /*06a0*/  ISETP.GE.AND P0, PT, R14, R23, PT ;  /* 0x000000170e00720c */ /* 0x020fe20003f06270 */
[----:B------:R-:W-:Y:S01]  /*06b0*/  BSSY.RECONVERGENT B2, `(.L_x_246) ;  /* 0x0000013000027945 */ /* 0x000fe20003800200 */
[C---:B------:R-:W-:Y:S01]  /*06c0*/  IADD3 R13, P1, PT, R15.reuse, R2, RZ ;  /* 0x000000020f0d7210 */ /* 0x040fe20007f3e0ff */
[----:B------:R-:W-:Y:S02]  /*06d0*/  VIADD R7, R10, 0x100 ;  /* 0x000001000a077836 */ /* 0x000fe40000000000 */
[----:B------:R-:W-:Y:S01]  /*06e0*/  IMAD.MOV.U32 R6, RZ, RZ, R23 ;  /* 0x000000ffff067224 */ /* 0x000fe200078e0017 */
[----:B------:R-:W-:Y:S01]  /*06f0*/  LEA.HI.X.SX32 R12, R15, R3, 0x1, P1 ;  /* 0x000000030f0c7211 */ /* 0x000fe200008f0eff */
        /* <DEDUP_REMOVED lines=14> */
.L_x_247:
[----:B------:R-:W-:Y:S05]  /*07e0*/  BSYNC.RECONVERGENT B2 ;  /* 0x0000000000027941 */ /* 0x000fea0003800200 */
.L_x_246:
[----:B------:R-:W-:Y:S01]  /*07f0*/  ISETP.GE.AND P0, PT, R6, R9, PT ;  /* 0x000000090600720c */ /* 0x000fe20003f06270 */
[----:B------:R-:W-:Y:S01]  /*0800*/  BSSY.RECONVERGENT B2, `(.L_x_248) ;  /* 0x0000013000027945 */ /* 0x000fe20003800200 */
[CC--:B------:R-:W-:Y:S01]  /*0810*/  IADD3 R17, P1, PT, R10.reuse, R2.reuse, RZ ;  /* 0x000000020a117210 */ /* 0x0c0fe20007f3e0ff */
[----:B------:R-:W-:Y:S01]  /*0820*/  IMAD.MOV.U32 R12, RZ, RZ, R9 ;  /* 0x000000ffff0c7224 */ /* 0x000fe200078e0009 */
[----:B------:R-:W-:Y:S02]  /*0830*/  IADD3 R18, P2, PT, R7, R2, RZ ;  /* 0x0000000207127210 */ /* 0x000fe40007f5e0ff */
        /* <DEDUP_REMOVED lines=15> */
.L_x_249:
[----:B------:R-:W-:Y:S05]  /*0930*/  BSYNC.RECONVERGENT B2 ;  /* 0x0000000000027941 */ /* 0x000fea0003800200 */
.L_x_248:
[----:B------:R-:W-:Y:S01]  /*0940*/  ISETP.GE.AND P0, PT, R12, R11, PT ;  /* 0x0000000b0c00720c */ /* 0x000fe20003f06270 */
[----:B------:R-:W-:Y:S01]  /*0950*/  BSSY.RECONVERGENT B2, `(.L_x_250) ;  /* 0x0000011000027945 */ /* 0x000fe20003800200 */
[----:B------:R-:W-:Y:S01]  /*0960*/  LEA.HI.X.SX32 R9, R7, R3, 0x1, P2 ;  /* 0x0000000307097211 */ /* 0x000fe200010f0eff */
        /* <DEDUP_REMOVED lines=15> */
.L_x_251:
[----:B------:R-:W-:Y:S05]  /*0a60*/  BSYNC.RECONVERGENT B2 ;  /* 0x0000000000027941 */ /* 0x000fea0003800200 */
.L_x_250:
[C---:B------:R-:W-:Y:S02]  /*0a70*/  VIADD R9, R10.reuse, 0x200 ;  /* 0x000002000a097836 */ /* 0x040fe40000000000 */
[----:B------:R-:W-:-:S03]  /*0a80*/  VIADD R10, R10, 0x400 ;  /* 0x000004000a0a7836 */ /* 0x000fc60000000000 */
[----:B------:R-:W-:-:S13]  /*0a90*/  ISETP.GE.AND P0, PT, R9, UR5, PT ;  /* 0x0000000509007c0c */ /* 0x000fda000bf06270 */
[----:B------:R-:W-:Y:S05]  /*0aa0*/  @!P0 BRA `(.L_x_252) ;  /* 0xfffffff800908947 */ /* 0x000fea000383ffff */
.L_x_238:
[----:B------:R-:W-:Y:S05]  /*0ab0*/  BSYNC.RECONVERGENT B1 ;  /* 0x0000000000017941 */ /* 0x000fea0003800200 */
.L_x_237:
[----:B------:R-:W0:Y:S02]  /*0ac0*/  LDCU UR6, c[0x0][0x398] ;  /* 0x00007300ff0677ac */ /* 0x000e240008000800 */
[----:B0-----:R-:W-:-:S09]  /*0ad0*/  UISETP.GE.AND UP0, UPT, UR6, 0x100, UPT ;  /* 0x000001000600788c */ /* 0x001fd2000bf06270 */
[----:B------:R-:W-:Y:S05]  /*0ae0*/  BRA.U !UP0, `(.L_x_253) ;  /* 0x00000011088c7547 */ /* 0x000fea000b800000 */
[----:B------:R-:W0:Y:S01]  /*0af0*/  S2R R11, SR_LANEID ;  /* 0x00000000000b7919 */ /* 0x000e220000000000 */
[----:B------:R-:W-:Y:S01]  /*0b00*/  BSSY.RECONVERGENT B1, `(.L_x_254) ;  /* 0x000001b000017945 */ /* 0x000fe20003800200 */
[----:B------:R-:W-:Y:S01]  /*0b10*/  IMAD.MOV.U32 R9, RZ, RZ, R7 ;  /* 0x000000ffff097224 */ /* 0x000fe200078e0007 */
[----:B-1---5:R1:W2:Y:S01]  /*0b20*/  SHFL.DOWN PT, R3, R6, 0x1, 0x1f ;  /* 0x08201f0006037f89 */ /* 0x0222a200000e0000 */
        /* <DEDUP_REMOVED lines=24> */
.L_x_255:
[----:B------:R-:W-:Y:S05]  /*0cb0*/  BSYNC.RECONVERGENT B1 ;  /* 0x0000000000017941 */ /* 0x000fea0003800200 */
.L_x_254:
[C---:B------:R-:W-:Y:S01]  /*0cc0*/  ISETP.GT.AND P5, PT, R11.reuse, 0x17, PT ;  /* 0x000000170b00780c */ /* 0x040fe20003fa4270 */
[----:B------:R0:W1:Y:S01]  /*0cd0*/  SHFL.DOWN PT, R7, R2, 0x2, 0x1f ;  /* 0x08401f0002077f89 */ /* 0x00006200000e0000 */
[C---:B------:R-:W-:Y:S01]  /*0ce0*/  ISETP.GT.AND P4, PT, R11.reuse, 0xf, PT ;  /* 0x0000000f0b00780c */ /* 0x040fe20003f84270 */
[----:B------:R-:W-:Y:S01]  /*0cf0*/  BSSY.RECONVERGENT B1, `(.L_x_256) ;  /* 0x0000018000017945 */ /* 0x000fe20003800200 */
[----:B------:R-:W-:Y:S01]  /*0d00*/  ISETP.NE.AND P2, PT, R11, RZ, PT ;  /* 0x000000ff0b00720c */ /* 0x000fe20003f45270 */
[----:B------:R0:W2:Y:S01]  /*0d10*/  SHFL.DOWN PT, R6, R9, 0x2, 0x1f ;  /* 0x08401f0009067f89 */ /* 0x0000a200000e0000 */
[----:B------:R-:W-:Y:S02]  /*0d20*/  IMAD.MOV.U32 R4, RZ, RZ, R9 ;  /* 0x000000ffff047224 */ /* 0x000fe400078e0009 */
[----:B------:R-:W-:Y:S01]  /*0d30*/  IMAD.MOV.U32 R5, RZ, RZ, R10 ;  /* 0x000000ffff057224 */ /* 0x000fe200078e000a */
[----:B------:R0:W3:Y:S01]  /*0d40*/  SHFL.DOWN PT, R11, R10, 0x2, 0x1f ;  /* 0x08401f000a0b7f89 */ /* 0x0000e200000e0000 */
[----:B------:R-:W-:Y:S01]  /*0d50*/  IMAD.MOV.U32 R3, RZ, RZ, R2 ;  /* 0x000000ffff037224 */ /* 0x000fe200078e0002 */
[----:B------:R-:W-:Y:S06]  /*0d60*/  @P1 BRA `(.L_x_257) ;  /* 0x0000000000401947 */ /* 0x000fec0003800000 */
        /* <DEDUP_REMOVED lines=16> */
.L_x_257:
[----:B------:R-:W-:Y:S05]  /*0e70*/  BSYNC.RECONVERGENT B1 ;  /* 0x0000000000017941 */ /* 0x000fea0003800200 */
.L_x_256:
[----:B------:R4:W3:Y:S01]  /*0e80*/  SHFL.DOWN PT, R8, R3, 0x4, 0x1f ;  /* 0x08801f0003087f89 */ /* 0x0008e200000e0000 */
[----:B------:R-:W-:Y:S01]  /*0e90*/  BSSY.RECONVERGENT B1, `(.L_x_258) ;  /* 0x0000017000017945 */ /* 0x000fe20003800200 */
[----:B--2---:R-:W-:Y:S02]  /*0ea0*/  IMAD.MOV.U32 R6, RZ, RZ, R4 ;  /* 0x000000ffff067224 */ /* 0x004fe400078e0004 */
[----:B0-----:R4:W0:Y:S01]  /*0eb0*/  SHFL.DOWN PT, R9, R4, 0x4, 0x1f ;  /* 0x08801f0004097f89 */ /* 0x00182200000e0000 */
[----:B-1----:R-:W-:Y:S02]  /*0ec0*/  IMAD.MOV.U32 R7, RZ, RZ, R5 ;  /* 0x000000ffff077224 */ /* 0x002fe400078e0005 */
[----:B------:R-:W-:Y:S01]  /*0ed0*/  IMAD.MOV.U32 R2, RZ, RZ, R3 ;  /* 0x000000ffff027224 */ /* 0x000fe200078e0003 */
[----:B------:R4:W1:Y:S01]  /*0ee0*/  SHFL.DOWN PT, R10, R5, 0x4, 0x1f ;  /* 0x08801f00050a7f89 */ /* 0x00086200000e0000 */
[----:B------:R-:W-:Y:S05]  /*0ef0*/  @P3 BRA `(.L_x_259) ;  /* 0x0000000000403947 */ /* 0x000fea0003800000 */
[----:B---3--:R-:W-:Y:S01]  /*0f00*/  ISETP.GE.AND P0, PT, R3, R8, PT ;  /* 0x000000080300720c */ /* 0x008fe20003f06270 */
        /* <DEDUP_REMOVED lines=15> */
.L_x_259:
[----:B------:R-:W-:Y:S05]  /*1000*/  BSYNC.RECONVERGENT B1 ;  /* 0x0000000000017941 */ /* 0x000fea0003800200 */
.L_x_258:
[----:B0-----:R0:W2:Y:S01]  /*1010*/  SHFL.DOWN PT, R9, R2, 0x8, 0x1f ;  /* 0x09001f0002097f89 */ /* 0x0010a200000e0000 */
[----:B------:R-:W-:Y:S01]  /*1020*/  BSSY.RECONVERGENT B1, `(.L_x_260) ;  /* 0x0000017000017945 */ /* 0x000fe20003800200 */
[----:B----4-:R-:W-:Y:S02]  /*1030*/  IMAD.MOV.U32 R4, RZ, RZ, R6 ;  /* 0x000000ffff047224 */ /* 0x010fe400078e0006 */
[----:B---3--:R0:W3:Y:S01]  /*1040*/  SHFL.DOWN PT, R11, R6, 0x8, 0x1f ;  /* 0x09001f00060b7f89 */ /* 0x0080e200000e0000 */
[----:B------:R-:W-:Y:S02]  /*1050*/  IMAD.MOV.U32 R5, RZ, RZ, R7 ;  /* 0x000000ffff057224 */ /* 0x000fe400078e0007 */
[----:B------:R-:W-:Y:S01]  /*1060*/  IMAD.MOV.U32 R3, RZ, RZ, R2 ;  /* 0x000000ffff037224 */ /* 0x000fe200078e0002 */
[----:B------:R0:W4:Y:S01]  /*1070*/  SHFL.DOWN PT, R8, R7, 0x8, 0x1f ;  /* 0x09001f0007087f89 */ /* 0x00012200000e0000 */
[----:B------:R-:W-:Y:S05]  /*1080*/  @P5 BRA `(.L_x_261) ;  /* 0x0000000000405947 */ /* 0x000fea0003800000 */
[----:B--2---:R-:W-:Y:S01]  /*1090*/  ISETP.GE.AND P0, PT, R2, R9, PT ;  /* 0x000000090200720c */ /* 0x004fe20003f06270 */
        /* <DEDUP_REMOVED lines=15> */
.L_x_261:
[----:B------:R-:W-:Y:S05]  /*1190*/  BSYNC.RECONVERGENT B1 ;  /* 0x0000000000017941 */ /* 0x000fea0003800200 */
.L_x_260:
[----:B0-----:R0:W0:Y:S01]  /*11a0*/  SHFL.DOWN PT, R2, R3, 0x10, 0x1f ;  /* 0x0a001f0003027f89 */ /* 0x00102200000e0000 */
[----:B------:R-:W-:Y:S01]  /*11b0*/  BSSY.RECONVERGENT B1, `(.L_x_262) ;  /* 0x0000017000017945 */ /* 0x000fe20003800200 */
[----:B------:R-:W-:Y:S02]  /*11c0*/  IMAD.MOV.U32 R7, RZ, RZ, R4 ;  /* 0x000000ffff077224 */ /* 0x000fe400078e0004 */
[----:B--2---:R2:W0:Y:S01]  /*11d0*/  SHFL.DOWN PT, R9, R4, 0x10, 0x1f ;  /* 0x0a001f0004097f89 */ /* 0x00442200000e0000 */
[----:B------:R-:W-:Y:S02]  /*11e0*/  IMAD.MOV.U32 R6, RZ, RZ, R5 ;  /* 0x000000ffff067224 */ /* 0x000fe400078e0005 */
[----:B----4-:R-:W-:Y:S01]  /*11f0*/  IMAD.MOV.U32 R8, RZ, RZ, R3 ;  /* 0x000000ffff087224 */ /* 0x010fe200078e0003 */
        /* <DEDUP_REMOVED lines=18> */
.L_x_263:
[----:B------:R-:W-:Y:S05]  /*1320*/  BSYNC.RECONVERGENT B1 ;  /* 0x0000000000017941 */ /* 0x000fea0003800200 */
.L_x_262:
        /* <DEDUP_REMOVED lines=12> */
.L_x_265:
[----:B------:R-:W-:Y:S05]  /*13f0*/  BSYNC.RECONVERGENT B1 ;  /* 0x0000000000017941 */ /* 0x000fea0003800200 */
.L_x_264:
        /* <DEDUP_REMOVED lines=27> */
.L_x_268:
[----:B------:R-:W-:Y:S05]  /*15b0*/  BSYNC.RECONVERGENT B1 ;  /* 0x0000000000017941 */ /* 0x000fea0003800200 */
.L_x_267:
        /* <DEDUP_REMOVED lines=9> */
[----:B---3--:R3:W1:Y:S04]  /*1650*/  LDS.64 R10, [R24+0x50] ;  /* 0x00005000180a7984 */ /* 0x0086680000000a00 */
        /* <DEDUP_REMOVED lines=17> */
.L_x_270:
[----:B------:R-:W-:Y:S05]  /*1770*/  BSYNC.RECONVERGENT B1 ;  /* 0x0000000000017941 */ /* 0x000fea0003800200 */
.L_x_269:
        /* <DEDUP_REMOVED lines=17> */
.L_x_272:
[----:B------:R-:W-:Y:S05]  /*1890*/  BSYNC.RECONVERGENT B1 ;  /* 0x0000000000017941 */ /* 0x000fea0003800200 */
.L_x_271:
        /* <DEDUP_REMOVED lines=17> */
.L_x_274:
[----:B------:R-:W-:Y:S05]  /*19b0*/  BSYNC.RECONVERGENT B1 ;  /* 0x0000000000017941 */ /* 0x000fea0003800200 */
.L_x_273:
        /* <DEDUP_REMOVED lines=17> */
.L_x_276:
[----:B------:R-:W-:Y:S05]  /*1ad0*/  BSYNC.RECONVERGENT B1 ;  /* 0x0000000000017941 */ /* 0x000fea0003800200 */
.L_x_275:
        /* <DEDUP_REMOVED lines=17> */
.L_x_278:
[----:B------:R-:W-:Y:S05]  /*1bf0*/  BSYNC.RECONVERGENT B1 ;  /* 0x0000000000017941 */ /* 0x000fea0003800200 */
.L_x_277:
        /* <DEDUP_REMOVED lines=18> */
.L_x_253:
[----:B------:R-:W0:Y:S01]  /*1d20*/  S2R R12, SR_LANEID ;  /* 0x00000000000c7919 */ /* 0x000e220000000000 */
[----:B-1----:R-:W-:Y:S01]  /*1d30*/  LOP3.LUT R2, R0, 0x3e0, RZ, 0xc0, !PT ;  /* 0x000003e000027812 */ /* 0x002fe200078ec0ff */
[----:B------:R-:W-:Y:S01]  /*1d40*/  BSSY.RECONVERGENT B1, `(.L_x_279) ;  /* 0x0000027000017945 */ /* 0x000fe20003800200 */
[----:B------:R-:W-:Y:S02]  /*1d50*/  IMAD.MOV.U32 R14, RZ, RZ, R7 ;  /* 0x000000ffff0e7224 */ /* 0x000fe400078e0007 */
[----:B------:R-:W-:Y:S02]  /*1d60*/  IMAD.MOV.U32 R16, RZ, RZ, R8 ;  /* 0x000000ffff107224 */ /* 0x000fe400078e0008 */
[----:B------:R-:W-:Y:S01]  /*1d70*/  VIADD R3, R2, 0x20 ;  /* 0x0000002002037836 */ /* 0x000fe20000000000 */
[----:B------:R-:W-:-:S04]  /*1d80*/  LOP3.LUT R2, RZ, R2, RZ, 0x33, !PT ;  /* 0x00000002ff027212 */ /* 0x000fc800078e33ff */
[----:B------:R-:W-:Y:S01]  /*1d90*/  ISETP.GT.AND P0, PT, R3, UR6, PT ;  /* 0x0000000603007c0c */ /* 0x000fe2000bf04270 */
[----:B------:R-:W-:-:S05]  /*1da0*/  VIADD R2, R2, UR6 ;  /* 0x0000000602027c36 */ /* 0x000fca0008000000 */
[----:B------:R-:W-:-:S05]  /*1db0*/  SEL R3, R2, 0x1f, P0 ;  /* 0x0000001f02037807 */ /* 0x000fca0000000000 */
[----:B-----5:R1:W2:Y:S04]  /*1dc0*/  SHFL.DOWN PT, R5, R6, 0x1, R3 ;  /* 0x0820000006057989 */ /* 0x0202a800000e0003 */
[----:B------:R1:W3:Y:S01]  /*1dd0*/  SHFL.DOWN PT, R9, R8, 0x1, R3 ;  /* 0x0820000008097989 */ /* 0x0002e200000e0003 */
[CC--:B0-----:R-:W-:Y:S01]  /*1de0*/  ISETP.GE.AND P0, PT, R12.reuse, R3.reuse, PT ;  /* 0x000000030c00720c */ /* 0x0c1fe20003f06270 */
[C---:B------:R-:W-:Y:S01]  /*1df0*/  VIADD R4, R12.reuse, 0x4 ;  /* 0x000000040c047836 */ /* 0x040fe20000000000 */
[C---:B------:R-:W-:Y:S01]  /*1e00*/  ISETP.NE.AND P2, PT, R12.reuse, RZ, PT ;  /* 0x000000ff0c00720c */ /* 0x040fe20003f45270 */
[C---:B------:R-:W-:Y:S02]  /*1e10*/  VIADD R2, R12.reuse, 0x2 ;  /* 0x000000020c027836 */ /* 0x040fe40000000000 */
[----:B------:R-:W-:Y:S01]  /*1e20*/  VIADD R10, R12, 0x8 ;  /* 0x000000080c0a7836 */ /* 0x000fe20000000000 */
[-C--:B------:R-:W-:Y:S01]  /*1e30*/  ISETP.GT.AND P5, PT, R4, R3.reuse, PT ;  /* 0x000000030400720c */ /* 0x080fe20003fa4270 */
[----:B------:R-:W-:Y:S01]  /*1e40*/  VIADD R12, R12, 0x10 ;  /* 0x000000100c0c7836 */ /* 0x000fe20000000000 */
[----:B------:R1:W0:Y:S01]  /*1e50*/  SHFL.DOWN PT, R4, R7, 0x1, R3 ;  /* 0x0820000007047989 */ /* 0x00022200000e0003 */
[-C--:B------:R-:W-:Y:S01]  /*1e60*/  ISETP.GT.AND P1, PT, R2, R3.reuse, PT ;  /* 0x000000030200720c */ /* 0x080fe20003f24270 */
[----:B------:R-:W-:Y:S01]  /*1e70*/  IMAD.MOV.U32 R2, RZ, RZ, R6 ;  /* 0x000000ffff027224 */ /* 0x000fe200078e0006 */
[----:B------:R-:W-:-:S02]  /*1e80*/  ISETP.GT.AND P4, PT, R10, R3, PT ;  /* 0x000000030a00720c */ /* 0x000fc40003f84270 */
[----:B------:R-:W-:Y:S01]  /*1e90*/  ISETP.GT.AND P3, PT, R12, R3, PT ;  /* 0x000000030c00720c */ /* 0x000fe20003f64270 */
[----:B------:R-:W-:-:S12]  /*1ea0*/  @P0 BRA `(.L_x_280) ;  /* 0x0000000000400947 */ /* 0x000fd80003800000 */
[----:B--2---:R-:W-:Y:S01]  /*1eb0*/  ISETP.GE.AND P0, PT, R6, R5, PT ;  /* 0x000000050600720c */ /* 0x004fe20003f06270 */
[----:B------:R-:W-:Y:S02]  /*1ec0*/  IMAD.MOV.U32 R2, RZ, RZ, R5 ;  /* 0x000000ffff027224 */ /* 0x000fe400078e0005 */
[----:B0-----:R-:W-:Y:S02]  /*1ed0*/  IMAD.MOV.U32 R14, RZ, RZ, R4 ;  /* 0x000000ffff0e7224 */ /* 0x001fe400078e0004 */
        /* <DEDUP_REMOVED lines=13> */
.L_x_280:
[----:B------:R-:W-:Y:S05]  /*1fb0*/  BSYNC.RECONVERGENT B1 ;  /* 0x0000000000017941 */ /* 0x000fea0003800200 */
.L_x_279:
[----:B--2---:R2:W4:Y:S01]  /*1fc0*/  SHFL.DOWN PT, R5, R2, 0x2, R3 ;  /* 0x0840000002057989 */ /* 0x00452200000e0003 */
[----:B------:R-:W-:Y:S01]  /*1fd0*/  BSSY.RECONVERGENT B1, `(.L_x_281) ;  /* 0x0000017000017945 */ /* 0x000fe20003800200 */
[----:B0-----:R-:W-:Y:S02]  /*1fe0*/  IMAD.MOV.U32 R4, RZ, RZ, R2 ;  /* 0x000000ffff047224 */ /* 0x001fe400078e0002 */
[----:B-1----:R2:W0:Y:S01]  /*1ff0*/  SHFL.DOWN PT, R7, R14, 0x2, R3 ;  /* 0x084000000e077989 */ /* 0x00242200000e0003 */
[----:B------:R-:W-:Y:S02]  /*2000*/  IMAD.MOV.U32 R10, RZ, RZ, R14 ;  /* 0x000000ffff0a7224 */ /* 0x000fe400078e000e */
[----:B------:R-:W-:Y:S01]  /*2010*/  IMAD.MOV.U32 R12, RZ, RZ, R16 ;  /* 0x000000ffff0c7224 */ /* 0x000fe200078e0010 */
[----:B---3--:R2:W1:Y:S01]  /*2020*/  SHFL.DOWN PT, R9, R16, 0x2, R3 ;  /* 0x0840000010097989 */ /* 0x00846200000e0003 */
        /* <DEDUP_REMOVED lines=17> */
.L_x_282:
[----:B------:R-:W-:Y:S05]  /*2140*/  BSYNC.RECONVERGENT B1 ;  /* 0x0000000000017941 */ /* 0x000fea0003800200 */
.L_x_281:
[----:B----4-:R3:W4:Y:S01]  /*2150*/  SHFL.DOWN PT, R5, R4, 0x4, R3 ;  /* 0x0880000004057989 */ /* 0x01072200000e0003 */
[----:B------:R-:W-:Y:S01]  /*2160*/  BSSY.RECONVERGENT B1, `(.L_x_283) ;  /* 0x0000017000017945 */ /* 0x000fe20003800200 */
[----:B--2---:R-:W-:Y:S02]  /*2170*/  IMAD.MOV.U32 R2, RZ, RZ, R4 ;  /* 0x000000ffff027224 */ /* 0x004fe400078e0004 */
[----:B0-----:R3:W0:Y:S01]  /*2180*/  SHFL.DOWN PT, R7, R10, 0x4, R3 ;  /* 0x088000000a077989 */ /* 0x00162200000e0003 */
[----:B------:R-:W-:Y:S02]  /*2190*/  IMAD.MOV.U32 R6, RZ, RZ, R10 ;  /* 0x000000ffff067224 */ /* 0x000fe400078e000a */
[----:B------:R-:W-:Y:S01]  /*21a0*/  IMAD.MOV.U32 R8, RZ, RZ, R12 ;  /* 0x000000ffff087224 */ /* 0x000fe200078e000c */
[----:B-1----:R3:W1:Y:S01]  /*21b0*/  SHFL.DOWN PT, R9, R12, 0x4, R3 ;  /* 0x088000000c097989 */ /* 0x00266200000e0003 */
        /* <DEDUP_REMOVED lines=17> */
.L_x_284:
[----:B------:R-:W-:Y:S05]  /*22d0*/  BSYNC.RECONVERGENT B1 ;  /* 0x0000000000017941 */ /* 0x000fea0003800200 */
.L_x_283:
[----:B----4-:R2:W4:Y:S01]  /*22e0*/  SHFL.DOWN PT, R5, R2, 0x8, R3 ;  /* 0x0900000002057989 */ /* 0x01052200000e0003 */
[----:B------:R-:W-:Y:S01]  /*22f0*/  BSSY.RECONVERGENT B1, `(.L_x_285) ;  /* 0x0000017000017945 */ /* 0x000fe20003800200 */
[----:B---3--:R-:W-:Y:S02]  /*2300*/  IMAD.MOV.U32 R4, RZ, RZ, R2 ;  /* 0x000000ffff047224 */ /* 0x008fe400078e0002 */
        /* <DEDUP_REMOVED lines=21> */
.L_x_286:
[----:B------:R-:W-:Y:S05]  /*2460*/  BSYNC.RECONVERGENT B1 ;  /* 0x0000000000017941 */ /* 0x000fea0003800200 */
.L_x_285:
[----:B----4-:R3:W4:Y:S01]  /*2470*/  SHFL.DOWN PT, R5, R4, 0x10, R3 ;  /* 0x0a00000004057989 */ /* 0x01072200000e0003 */
[----:B------:R-:W-:Y:S01]  /*2480*/  BSSY.RECONVERGENT B1, `(.L_x_287) ;  /* 0x0000017000017945 */ /* 0x000fe20003800200 */
[----:B--2---:R-:W-:Y:S02]  /*2490*/  IMAD.MOV.U32 R8, RZ, RZ, R4 ;  /* 0x000000ffff087224 */ /* 0x004fe400078e0004 */
[----:B-1----:R3:W1:Y:S01]  /*24a0*/  SHFL.DOWN PT, R9, R10, 0x10, R3 ;  /* 0x0a0000000a097989 */ /* 0x00266200000e0003 */
        /* <DEDUP_REMOVED lines=20> */
.L_x_288:
[----:B------:R-:W-:Y:S05]  /*25f0*/  BSYNC.RECONVERGENT B1 ;  /* 0x0000000000017941 */ /* 0x000fea0003800200 */
.L_x_287:
        /* <DEDUP_REMOVED lines=12> */
.L_x_290:
[----:B------:R-:W-:Y:S05]  /*26c0*/  BSYNC.RECONVERGENT B1 ;  /* 0x0000000000017941 */ /* 0x000fea0003800200 */
.L_x_289:
[----:B------:R-:W-:Y:S01]  /*26d0*/  BAR.SYNC.DEFER_BLOCKING 0x0 ;  /* 0x0000000000007b1d */ /* 0x000fe20000010000 */
[----:B------:R-:W-:-:S13]  /*26e0*/  ISETP.NE.AND P1, PT, R0, RZ, PT ;  /* 0x000000ff0000720c */ /* 0x000fda0003f25270 */
[----:B------:R-:W-:Y:S05]  /*26f0*/  @P1 BRA `(.L_x_266) ;  /* 0x0000002c00b81947 */ /* 0x000fea0003800000 */
[----:B------:R-:W-:Y:S01]  /*2700*/  UISETP.GE.AND UP0, UPT, UR6, 0x21, UPT ;  /* 0x000000210600788c */ /* 0x000fe2000bf06270 */
[----:B------:R-:W-:Y:S02]  /*2710*/  IMAD.MOV.U32 R0, RZ, RZ, R8 ;  /* 0x000000ffff007224 */ /* 0x000fe400078e0008 */
[----:B-1----:R-:W-:Y:S02]  /*2720*/  IMAD.MOV.U32 R9, RZ, RZ, R7 ;  /* 0x000000ffff097224 */ /* 0x002fe400078e0007 */
[----:B---3--:R-:W-:-:S04]  /*2730*/  IMAD.MOV.U32 R10, RZ, RZ, R6 ;  /* 0x000000ffff0a7224 */ /* 0x008fc800078e0006 */
[----:B------:R-:W-:Y:S05]  /*2740*/  BRA.U !UP0, `(.L_x_291) ;  /* 0x00000001085c7547 */ /* 0x000fea000b800000 */
[----:B------:R-:W1:Y:S01]  /*2750*/  S2UR UR5, SR_CgaCtaId ;  /* 0x00000000000579c3 */ /* 0x000e620000008800 */
[----:B------:R-:W-:Y:S01]  /*2760*/  UMOV UR4, 0x400 ;  /* 0x0000040000047882 */ /* 0x000fe20000000000 */
[----:B------:R-:W-:Y:S01]  /*2770*/  BSSY.RECONVERGENT B1, `(.L_x_291) ;  /* 0x0000014000017945 */ /* 0x000fe20003800200 */
[----:B-1----:R-:W-:-:S09]  /*2780*/  ULEA UR4, UR5, UR4, 0x18 ;  /* 0x0000000405047291 */ /* 0x002fd2000f8ec0ff */
[----:B--2---:R-:W1:Y:S04]  /*2790*/  LDS R3, [UR4+0x18] ;  /* 0x00001804ff037984 */ /* 0x004e680008000800 */
[----:B----4-:R-:W2:Y:S01]  /*27a0*/  LDS.64 R4, [UR4+0x20] ;  /* 0x00002004ff047984 */ /* 0x010ea20008000a00 */
[----:B-1----:R-:W-:Y:S01]  /*27b0*/  ISETP.GE.AND P0, PT, R8, R3, PT ;  /* 0x000000030800720c */ /* 0x002fe20003f06270 */
        /* <DEDUP_REMOVED lines=15> */
.L_x_292:
[----:B------:R-:W-:Y:S05]  /*28b0*/  BSYNC.RECONVERGENT B1 ;  /* 0x0000000000017941 */ /* 0x000fea0003800200 */
.L_x_291:
[----:B------:R-:W-:Y:S01]  /*28c0*/  UISETP.GE.AND UP0, UPT, UR6, 0x41, UPT ;  /* 0x000000410600788c */ /* 0x000fe2000bf06270 */
[----:B--2---:R-:W-:Y:S02]  /*28d0*/  IMAD.MOV.U32 R2, RZ, RZ, R0 ;  /* 0x000000ffff027224 */ /* 0x004fe400078e0000 */
[----:B----4-:R-:W-:Y:S02]  /*28e0*/  IMAD.MOV.U32 R5, RZ, RZ, R9 ;  /* 0x000000ffff057224 */ /* 0x010fe400078e0009 */
[----:B------:R-:W-:-:S04]  /*28f0*/  IMAD.MOV.U32 R4, RZ, RZ, R10 ;  /* 0x000000ffff047224 */ /* 0x000fc800078e000a */
[----:B------:R-:W-:Y:S05]  /*2900*/  BRA.U !UP0, `(.L_x_293) ;  /* 0x00000001085c7547 */ /* 0x000fea000b800000 */
[----:B------:R-:W1:Y:S01]  /*2910*/  S2UR UR5, SR_CgaCtaId ;  /* 0x00000000000579c3 */ /* 0x000e620000008800 */
[----:B------:R-:W-:Y:S01]  /*2920*/  UMOV UR4, 0x400 ;  /* 0x0000040000047882 */ /* 0x000fe20000000000 */
[----:B------:R-:W-:Y:S01]  /*2930*/  BSSY.RECONVERGENT B1, `(.L_x_293) ;  /* 0x0000014000017945 */ /* 0x000fe20003800200 */
[----:B-1----:R-:W-:-:S09]  /*2940*/  ULEA UR4, UR5, UR4, 0x18 ;  /* 0x0000000405047291 */ /* 0x002fd2000f8ec0ff */
[----:B------:R-:W1:Y:S04]  /*2950*/  LDS R3, [UR4+0x28] ;  /* 0x00002804ff037984 */ /* 0x000e680008000800 */
[----:B------:R-:W2:Y:S01]  /*2960*/  LDS.64 R6, [UR4+0x30] ;  /* 0x00003004ff067984 */ /* 0x000ea20008000a00 */
        /* <DEDUP_REMOVED lines=16> */
.L_x_294:
[----:B------:R-:W-:Y:S05]  /*2a70*/  BSYNC.RECONVERGENT B1 ;  /* 0x0000000000017941 */ /* 0x000fea0003800200 */
.L_x_293:
[----:B------:R-:W-:Y:S01]  /*2a80*/  UISETP.GE.AND UP0, UPT, UR6, 0x61, UPT ;  /* 0x000000610600788c */ /* 0x000fe2000bf06270 */
[----:B------:R-:W-:Y:S02]  /*2a90*/  IMAD.MOV.U32 R0, RZ, RZ, R2 ;  /* 0x000000ffff007224 */ /* 0x000fe400078e0002 */
[----:B------:R-:W-:Y:S02]  /*2aa0*/  IMAD.MOV.U32 R7, RZ, RZ, R5 ;  /* 0x000000ffff077224 */ /* 0x000fe400078e0005 */
        /* <DEDUP_REMOVED lines=24> */
.L_x_296:
[----:B------:R-:W-:Y:S05]  /*2c30*/  BSYNC.RECONVERGENT B1 ;  /* 0x0000000000017941 */ /* 0x000fea0003800200 */
.L_x_295:
        /* <DEDUP_REMOVED lines=27> */
.L_x_298:
[----:B------:R-:W-:Y:S05]  /*2df0*/  BSYNC.RECONVERGENT B1 ;  /* 0x0000000000017941 */ /* 0x000fea0003800200 */
.L_x_297:
        /* <DEDUP_REMOVED lines=27> */
.L_x_300:
[----:B------:R-:W-:Y:S05]  /*2fb0*/  BSYNC.RECONVERGENT B1 ;  /* 0x0000000000017941 */ /* 0x000fea0003800200 */
.L_x_299:
        /* <DEDUP_REMOVED lines=27> */
.L_x_302:
[----:B------:R-:W-:Y:S05]  /*3170*/  BSYNC.RECONVERGENT B1 ;  /* 0x0000000000017941 */ /* 0x000fea0003800200 */
.L_x_301:
[----:B------:R-:W-:Y:S01]  /*3180*/  UISETP.GE.AND UP0, UPT, UR6, 0xe1, UPT ;  /* 0x000000e10600788c */ /* 0x000fe2000bf06270 */
[----:B------:R-:W-:Y:S02]  /*3190*/  IMAD.MOV.U32 R8, RZ, RZ, R2 ;  /* 0x000000ffff087224 */ /* 0x000fe400078e0002 */
[----:B------:R-:W-:Y:S02]  /*31a0*/  IMAD.MOV.U32 R7, RZ, RZ, R5 ;  /* 0x000000ffff077224 */ /* 0x000fe400078e0005 */
[----:B------:R-:W-:-:S04]  /*31b0*/  IMAD.MOV.U32 R6, RZ, RZ, R4 ;  /* 0x000000ffff067224 */ /* 0x000fc800078e0004 */
[----:B------:R-:W-:Y:S05]  /*31c0*/  BRA.U !UP0, `(.L_x_266) ;  /* 0x0000002508047547 */ /* 0x000fea000b800000 */
[----:B------:R-:W1:Y:S01]  /*31d0*/  S2UR UR5, SR_CgaCtaId ;  /* 0x00000000000579c3 */ /* 0x000e620000008800 */
[----:B------:R-:W-:Y:S02]  /*31e0*/  UMOV UR4, 0x400 ;  /* 0x0000040000047882 */ /* 0x000fe40000000000 */
[----:B-1----:R-:W-:-:S09]  /*31f0*/  ULEA UR4, UR5, UR4, 0x18 ;  /* 0x0000000405047291 */ /* 0x002fd2000f8ec0ff */
[----:B------:R-:W1:Y:S04]  /*3200*/  LDS R3, [UR4+0x78] ;  /* 0x00007804ff037984 */ /* 0x000e680008000800 */
[----:B0-----:R-:W0:Y:S01]  /*3210*/  LDS.64 R10, [UR4+0x80] ;  /* 0x00008004ff0a7984 */ /* 0x001e220008000a00 */
[----:B-1----:R-:W-:Y:S01]  /*3220*/  ISETP.GE.AND P0, PT, R2, R3, PT ;  /* 0x000000030200720c */ /* 0x002fe20003f06270 */
[----:B------:R-:W-:Y:S02]  /*3230*/  IMAD.MOV.U32 R8, RZ, RZ, R3 ;  /* 0x000000ffff087224 */ /* 0x000fe400078e0003 */
[----:B0-----:R-:W-:Y:S02]  /*3240*/  IMAD.MOV.U32 R7, RZ, RZ, R10 ;  /* 0x000000ffff077224 */ /* 0x001fe400078e000a */
        /* <DEDUP_REMOVED lines=15> */
.L_x_234:
[----:B------:R-:W1:Y:S01]  /*3340*/  S2R R0, SR_TID.X ;  /* 0x0000000000007919 */ /* 0x000e620000002100 */
[----:B------:R-:W1:Y:S01]  /*3350*/  LDC.64 R2, c[0x0][0x380] ;  /* 0x0000e000ff027b82 */ /* 0x000e620000000a00 */
[----:B------:R-:W2:Y:S01]  /*3360*/  LDCU.64 UR6, c[0x0][0x388] ;  /* 0x00007100ff0677ac */ /* 0x000ea20008000a00 */
[----:B-1----:R-:W-:-:S05]  /*3370*/  IMAD.WIDE.U32 R2, R0, 0x4, R2 ;  /* 0x0000000400027825 */ /* 0x002fca00078e0002 */
[----:B0-----:R-:W3:Y:S04]  /*3380*/  LDG.E R5, desc[UR8][R2.64] ;  /* 0x0000000802057981 */ /* 0x001ee8000c1e1900 */
[----:B------:R-:W3:Y:S04]  /*3390*/  LDG.E R6, desc[UR8][R2.64+0x400] ;  /* 0x0004000802067981 */ /* 0x000ee8000c1e1900 */
[----:B------:R-:W4:Y:S04]  /*33a0*/  LDG.E R7, desc[UR8][R2.64+0x800] ;  /* 0x0008000802077981 */ /* 0x000f28000c1e1900 */
[----:B------:R-:W5:Y:S04]  /*33b0*/  LDG.E R8, desc[UR8][R2.64+0xc00] ;  /* 0x000c000802087981 */ /* 0x000f68000c1e1900 */
[----:B------:R-:W2:Y:S01]  /*33c0*/  LDG.E R4, desc[UR8][R2.64+0x1000] ;  /* 0x0010000802047981 */ /* 0x000ea2000c1e1900 */
[----:B------:R-:W-:-:S04]  /*33d0*/  UISETP.GE.U32.AND UP0, UPT, UR4, 0xa00, UPT ;  /* 0x00000a000400788c */ /* 0x000fc8000bf06070 */
[----:B------:R-:W-:Y:S01]  /*33e0*/  UISETP.GE.U32.AND.EX UP0, UPT, UR5, URZ, UPT, UP0 ;  /* 0x000000ff0500728c */ /* 0x000fe2000bf06100 */
[CC--:B---3--:R-:W-:Y:S02]  /*33f0*/  VIMNMX R10, PT, PT, R5.reuse, R6.reuse, !PT ;  /* 0x00000006050a7248 */ /* 0x0c8fe40007fe0100 */
[----:B------:R-:W-:Y:S01]  /*3400*/  ISETP.GE.AND P0, PT, R5, R6, PT ;  /* 0x000000060500720c */ /* 0x000fe20003f06270 */
[----:B------:R-:W-:Y:S01]  /*3410*/  VIADD R5, R0, 0x100 ;  /* 0x0000010000057836 */ /* 0x000fe20000000000 */
[----:B----4-:R-:W-:Y:S02]  /*3420*/  VIMNMX R9, PT, PT, R7, R10, !PT ;  /* 0x0000000a07097248 */ /* 0x010fe40007fe0100 */
[----:B------:R-:W-:Y:S01]  /*3430*/  ISETP.GE.AND P2, PT, R10, R7, PT ;  /* 0x000000070a00720c */ /* 0x000fe20003f46270 */
[----:B------:R-:W-:Y:S01]  /*3440*/  IMAD.MOV.U32 R10, RZ, RZ, RZ ;  /* 0x000000ffff0a7224 */ /* 0x000fe200078e00ff */
[----:B-----5:R-:W-:Y:S02]  /*3450*/  ISETP.GE.AND P3, PT, R9, R8, PT ;  /* 0x000000080900720c */ /* 0x020fe40003f66270 */
[----:B------:R-:W-:Y:S01]  /*3460*/  VIMNMX R9, PT, PT, R8, R9, !PT ;  /* 0x0000000908097248 */ /* 0x000fe20007fe0100 */
[----:B------:R-:W-:-:S03]  /*3470*/  VIADD R8, R0, 0x200 ;  /* 0x0000020000087836 */ /* 0x000fc60000000000 */
[----:B--2---:R-:W-:-:S05]  /*3480*/  ISETP.GE.AND P1, PT, R9, R4, PT ;  /* 0x000000040900720c */ /* 0x004fca0003f26270 */
[----:B------:R-:W-:Y:S02]  /*3490*/  @P2 SEL R8, R5, R0, !P0 ;  /* 0x0000000005082207 */ /* 0x000fe40004000000 */
[C---:B------:R-:W-:Y:S01]  /*34a0*/  @!P3 VIADD R8, R0.reuse, 0x300 ;  /* 0x000003000008b836 */ /* 0x040fe20000000000 */
[----:B------:R-:W-:-:S05]  /*34b0*/  LOP3.LUT R5, R0, 0x400, RZ, 0xfc, !PT ;  /* 0x0000040000057812 */ /* 0x000fca00078efcff */
[C---:B------:R-:W-:Y:S02]  /*34c0*/  @P1 ISETP.GE.U32.AND P0, PT, R8.reuse, R5, PT ;  /* 0x000000050800120c */ /* 0x040fe40003f06070 */
[----:B------:R-:W-:Y:S02]  /*34d0*/  IADD3 R5, P2, PT, R5, UR6, RZ ;  /* 0x0000000605057c10 */ /* 0x000fe4000ff5e0ff */
[----:B------:R-:W-:Y:S02]  /*34e0*/  @P1 IADD3 R8, P3, PT, R8, UR6, RZ ;  /* 0x0000000608081c10 */ /* 0x000fe4000ff7e0ff */
[----:B------:R-:W-:Y:S01]  /*34f0*/  @P1 ISETP.GE.U32.AND.EX P0, PT, RZ, RZ, PT, P0 ;  /* 0x000000ffff00120c */ /* 0x000fe20003f06100 */
[----:B------:R-:W-:Y:S02]  /*3500*/  IMAD.X R6, RZ, RZ, UR7, P2 ;  /* 0x00000007ff067e24 */ /* 0x000fe400090e06ff */
[----:B------:R-:W-:Y:S01]  /*3510*/  @P1 IMAD.X R7, RZ, RZ, UR7, P3 ;  /* 0x00000007ff071e24 */ /* 0x000fe200098e06ff */
[----:B------:R-:W-:-:S04]  /*3520*/  @P1 ISETP.LT.OR P0, PT, R4, R9, !P0 ;  /* 0x000000090400120c */ /* 0x000fc80004701670 */
[----:B------:R-:W-:Y:S01]  /*3530*/  @P1 SEL R6, R7, R6, P0 ;  /* 0x0000000607061207 */ /* 0x000fe20000000000 */
[----:B------:R-:W-:Y:S01]  /*3540*/  IMAD.MOV.U32 R7, RZ, RZ, 0x500 ;  /* 0x00000500ff077424 */ /* 0x000fe200078e00ff */
[----:B------:R-:W-:Y:S02]  /*3550*/  @P1 SEL R4, R9, R4, P0 ;  /* 0x0000000409041207 */ /* 0x000fe40000000000 */
[----:B------:R-:W-:Y:S01]  /*3560*/  @P1 SEL R5, R8, R5, P0 ;  /* 0x0000000508051207 */ /* 0x000fe20000000000 */
[----:B------:R-:W-:Y:S06]  /*3570*/  BRA.U !UP0, `(.L_x_303) ;  /* 0x00000005081c7547 */ /* 0x000fec000b800000 */
[----:B------:R-:W-:Y:S01]  /*3580*/  IMAD.MOV.U32 R7, RZ, RZ, R4 ;  /* 0x000000ffff077224 */ /* 0x000fe200078e0004 */
[----:B------:R-:W0:Y:S01]  /*3590*/  LDCU.64 UR6, c[0x0][0x388] ;  /* 0x00007100ff0677ac */ /* 0x000e220008000a00 */
[----:B------:R-:W-:Y:S02]  /*35a0*/  IMAD.MOV.U32 R15, RZ, RZ, 0x500 ;  /* 0x00000500ff0f7424 */ /* 0x000fe400078e00ff */
[----:B------:R-:W-:Y:S01]  /*35b0*/  IMAD.MOV.U32 R16, RZ, RZ, RZ ;  /* 0x000000ffff107224 */ /* 0x000fe200078e00ff */
[----:B------:R-:W1:Y:S01]  /*35c0*/  LDCU.64 UR4, c[0x0][0x398] ;  /* 0x00007300ff0477ac */ /* 0x000e620008000a00 */
[----:B------:R-:W-:-:S05]  /*35d0*/  NOP ;  /* 0x0000000000007918 */ /* 0x000fca0000000000 */
.L_x_304:
[----:B------:R-:W-:-:S04]  /*35e0*/  LEA R8, P0, R15, R2, 0x2 ;  /* 0x000000020f087211 */ /* 0x000fc800078010ff */
[----:B------:R-:W-:-:S05]  /*35f0*/  LEA.HI.X R9, R15, R3, R16, 0x2, P0 ;  /* 0x000000030f097211 */ /* 0x000fca00000f1410 */
[----:B------:R-:W2:Y:S04]  /*3600*/  LDG.E R10, desc[UR8][R8.64] ;  /* 0x00000008080a7981 */ /* 0x000ea8000c1e1900 */
[----:B------:R-:W3:Y:S04]  /*3610*/  LDG.E R11, desc[UR8][R8.64+0x400] ;  /* 0x00040008080b7981 */ /* 0x000ee8000c1e1900 */
[----:B------:R-:W4:Y:S04]  /*3620*/  LDG.E R12, desc[UR8][R8.64+0x800] ;  /* 0x00080008080c7981 */ /* 0x000f28000c1e1900 */
[----:B------:R-:W5:Y:S04]  /*3630*/  LDG.E R13, desc[UR8][R8.64+0xc00] ;  /* 0x000c0008080d7981 */ /* 0x000f68000c1e1900 */
[----:B------:R1:W5:Y:S01]  /*3640*/  LDG.E R4, desc[UR8][R8.64+0x1000] ;  /* 0x0010000808047981 */ /* 0x000362000c1e1900 */
[----:B0-----:R-:W-:-:S04]  /*3650*/  IADD3 R18, P0, P2, R15, UR6, R0 ;  /* 0x000000060f127c10 */ /* 0x001fc8000fa1e000 */
[----:B------:R-:W-:Y:S01]  /*3660*/  IADD3.X R17, PT, PT, R16, UR7, RZ, P0, P2 ;  /* 0x0000000710117c10 */ /* 0x000fe200087e44ff */
[----:B-1----:R-:W-:Y:S01]  /*3670*/  IMAD.MOV.U32 R8, RZ, RZ, R18 ;  /* 0x000000ffff087224 */ /* 0x002fe200078e0012 */
[----:B------:R-:W-:-:S03]  /*3680*/  IADD3 R9, P4, PT, R15, 0xa00, RZ ;  /* 0x00000a000f097810 */ /* 0x000fc60007f9e0ff */
[----:B------:R-:W-:Y:S01]  /*3690*/  IMAD.MOV.U32 R14, RZ, RZ, R17 ;  /* 0x000000ffff0e7224 */ /* 0x000fe200078e0011 */
        /* <DEDUP_REMOVED lines=9> */
[----:B------:R-:W-:Y:S02]  /*3730*/  @P1 SEL R14, R6, R17, P0 ;  /* 0x00000011060e1207 */ /* 0x000fe40000000000 */
[----:B------:R-:W-:-:S07]  /*3740*/  IADD3 R6, P3, PT, R18, 0x200, RZ ;  /* 0x0000020012067810 */ /* 0x000fce0007f7e0ff */
[----:B------:R-:W-:-:S04]  /*3750*/  @P2 ISETP.GE.U32.AND P0, PT, R8, R7, PT ;  /* 0x000000070800220c */ /* 0x000fc80003f06070 */
[----:B------:R-:W-:-:S04]  /*3760*/  @P2 ISETP.GE.AND.EX P0, PT, R14, R5, PT, P0 ;  /* 0x000000050e00220c */ /* 0x000fc80003f06300 */
[----:B------:R-:W-:-:S04]  /*3770*/  @P2 ISETP.LT.OR P0, PT, R11, R10, !P0 ;  /* 0x0000000a0b00220c */ /* 0x000fc80004701670 */
[----:B------:R-:W-:Y:S02]  /*3780*/  @P2 SEL R11, R10, R11, P0 ;  /* 0x0000000b0a0b2207 */ /* 0x000fe40000000000 */
[----:B------:R-:W-:Y:S01]  /*3790*/  @P2 SEL R7, R8, R7, P0 ;  /* 0x0000000708072207 */ /* 0x000fe20000000000 */
[----:B------:R-:W-:Y:S01]  /*37a0*/  IMAD.X R8, RZ, RZ, R17, P3 ;  /* 0x000000ffff087224 */ /* 0x000fe200018e0611 */
[----:B----4-:R-:W-:Y:S02]  /*37b0*/  ISETP.GE.AND P1, PT, R11, R12, PT ;  /* 0x0000000c0b00720c */ /* 0x010fe40003f26270 */
[----:B------:R-:W-:Y:S02]  /*37c0*/  @P2 SEL R5, R14, R5, P0 ;  /* 0x000000050e052207 */ /* 0x000fe40000000000 */
[----:B------:R-:W-:-:S09]  /*37d0*/  IADD3 R14, P2, PT, R18, 0x300, RZ ;  /* 0x00000300120e7810 */ /* 0x000fd20007f5e0ff */
[----:B------:R-:W-:-:S04]  /*37e0*/  @P1 ISETP.GE.U32.AND P0, PT, R7, R6, PT ;  /* 0x000000060700120c */ /* 0x000fc80003f06070 */
[----:B------:R-:W-:-:S04]  /*37f0*/  @P1 ISETP.GE.AND.EX P0, PT, R5, R8, PT, P0 ;  /* 0x000000080500120c */ /* 0x000fc80003f06300 */
[----:B------:R-:W-:-:S04]  /*3800*/  @P1 ISETP.LT.OR P0, PT, R12, R11, !P0 ;  /* 0x0000000b0c00120c */ /* 0x000fc80004701670 */
[----:B------:R-:W-:Y:S02]  /*3810*/  @P1 SEL R12, R11, R12, P0 ;  /* 0x0000000c0b0c1207 */ /* 0x000fe40000000000 */
[----:B------:R-:W-:Y:S01]  /*3820*/  @P1 SEL R6, R7, R6, P0 ;  /* 0x0000000607061207 */ /* 0x000fe20000000000 */
[----:B------:R-:W-:Y:S01]  /*3830*/  IMAD.X R7, RZ, RZ, R17, P2 ;  /* 0x000000ffff077224 */ /* 0x000fe200010e0611 */
[----:B-----5:R-:W-:Y:S02]  /*3840*/  ISETP.GE.AND P3, PT, R12, R13, PT ;  /* 0x0000000d0c00720c */ /* 0x020fe40003f66270 */
        /* <DEDUP_REMOVED lines=8> */
[----:B------:R-:W-:Y:S02]  /*38d0*/  ISETP.GE.AND P2, PT, R13, R4, PT ;  /* 0x000000040d00720c */ /* 0x000fe40003f46270 */
[----:B------:R-:W-:Y:S01]  /*38e0*/  ISETP.GT.U32.AND P1, PT, R9, UR4, PT ;  /* 0x0000000409007c0c */ /* 0x000fe2000bf24070 */
[----:B------:R-:W-:Y:S01]  /*38f0*/  IMAD.X R9, RZ, RZ, R16, P4 ;  /* 0x000000ffff097224 */ /* 0x000fe200020e0610 */
[----:B------:R-:W-:Y:S02]  /*3900*/  @P3 SEL R7, R8, R7, P0 ;  /* 0x0000000708073207 */ /* 0x000fe40000000000 */
[----:B------:R-:W-:-:S02]  /*3910*/  IADD3 R8, P3, PT, R15, 0x500, RZ ;  /* 0x000005000f087810 */ /* 0x000fc40007f7e0ff */
[----:B------:R-:W-:-:S03]  /*3920*/  ISETP.GT.AND.EX P1, PT, R9, UR5, PT, P1 ;  /* 0x0000000509007c0c */ /* 0x000fc6000bf24310 */
[----:B------:R-:W-:Y:S02]  /*3930*/  IMAD.X R10, RZ, RZ, R16, P3 ;  /* 0x000000ffff0a7224 */ /* 0x000fe400018e0610 */
[----:B------:R-:W-:Y:S01]  /*3940*/  @P2 ISETP.GE.U32.AND P0, PT, R14, R5, PT ;  /* 0x000000050e00220c */ /* 0x000fe20003f06070 */
[----:B------:R-:W-:Y:S02]  /*3950*/  IMAD.MOV.U32 R15, RZ, RZ, R8 ;  /* 0x000000ffff0f7224 */ /* 0x000fe400078e0008 */
[----:B------:R-:W-:Y:S01]  /*3960*/  IMAD.MOV.U32 R16, RZ, RZ, R10 ;  /* 0x000000ffff107224 */ /* 0x000fe200078e000a */
[----:B------:R-:W-:-:S04]  /*3970*/  @P2 ISETP.GE.AND.EX P0, PT, R7, R6, PT, P0 ;  /* 0x000000060700220c */ /* 0x000fc80003f06300 */
[----:B------:R-:W-:-:S04]  /*3980*/  @P2 ISETP.LT.OR P0, PT, R4, R13, !P0 ;  /* 0x0000000d0400220c */ /* 0x000fc80004701670 */
[----:B------:R-:W-:Y:S02]  /*3990*/  @P2 SEL R4, R13, R4, P0 ;  /* 0x000000040d042207 */ /* 0x000fe40000000000 */
[----:B------:R-:W-:Y:S02]  /*39a0*/  @P2 SEL R6, R7, R6, P0 ;  /* 0x0000000607062207 */ /* 0x000fe40000000000 */
[----:B------:R-:W-:Y:S01]  /*39b0*/  @P2 SEL R5, R14, R5, P0 ;  /* 0x000000050e052207 */ /* 0x000fe20000000000 */
[----:B------:R-:W-:Y:S01]  /*39c0*/  IMAD.MOV.U32 R7, RZ, RZ, R4 ;  /* 0x000000ffff077224 */ /* 0x000fe200078e0004 */
[----:B------:R-:W-:Y:S06]  /*39d0*/  @!P1 BRA `(.L_x_304) ;  /* 0xfffffffc00009947 */ /* 0x000fec000383ffff */
[----:B------:R-:W-:-:S07]  /*39e0*/  IMAD.MOV.U32 R7, RZ, RZ, R8 ;  /* 0x000000ffff077224 */ /* 0x000fce00078e0008 */
.L_x_303:
        /* <DEDUP_REMOVED lines=8> */
[----:B------:R-:W-:Y:S01]  /*3a70*/  BSSY.RECONVERGENT B2, `(.L_x_307) ;  /* 0x0000030000027945 */ /* 0x000fe20003800200 */
[----:B------:R-:W-:Y:S02]  /*3a80*/  IMAD.MOV.U32 R12, RZ, RZ, R0 ;  /* 0x000000ffff0c7224 */ /* 0x000fe400078e0000 */
[----:B------:R-:W-:-:S04]  /*3a90*/  IADD3 R15, PT, PT, -R7, UR4, R2 ;  /* 0x00000004070f7c10 */ /* 0x000fc8000fffe102 */
[----:B------:R-:W-:-:S04]  /*3aa0*/  LOP3.LUT R2, R15, 0x300, RZ, 0xc0, !PT ;  /* 0x000003000f027812 */ /* 0x000fc800078ec0ff */
[----:B------:R-:W-:-:S13]  /*3ab0*/  ISETP.NE.AND P0, PT, R2, 0x300, PT ;  /* 0x000003000200780c */ /* 0x000fda0003f05270 */
[----:B------:R-:W-:Y:S05]  /*3ac0*/  @!P0 BRA `(.L_x_308) ;  /* 0x0000000000a88947 */ /* 0x000fea0003800000 */
[----:B------:R-:W0:Y:S01]  /*3ad0*/  LDCU.64 UR10, c[0x0][0x380] ;  /* 0x00007000ff0a77ac */ /* 0x000e220008000a00 */
[----:B------:R-:W-:Y:S01]  /*3ae0*/  IADD3 R3, P0, PT, R0, R7, RZ ;  /* 0x0000000700037210 */ /* 0x000fe20007f1e0ff */
[----:B------:R-:W-:Y:S01]  /*3af0*/  IMAD.MOV.U32 R12, RZ, RZ, R0 ;  /* 0x000000ffff0c7224 */ /* 0x000fe200078e0000 */
[----:B------:R-:W-:-:S03]  /*3b00*/  LEA.HI R2, R15, 0x1, RZ, 0x18 ;  /* 0x000000010f027811 */ /* 0x000fc600078fc0ff */
[----:B------:R-:W-:Y:S01]  /*3b10*/  IMAD.X R14, RZ, RZ, R10, P0 ;  /* 0x000000ffff0e7224 */ /* 0x000fe200000e060a */
[----:B------:R-:W-:Y:S02]  /*3b20*/  LOP3.LUT R2, R2, 0x3, RZ, 0xc0, !PT ;  /* 0x0000000302027812 */ /* 0x000fe400078ec0ff */
[----:B------:R-:W-:-:S03]  /*3b30*/  IADD3 R13, P0, PT, R3, UR6, RZ ;  /* 0x00000006030d7c10 */ /* 0x000fc6000ff1e0ff */
[----:B------:R-:W-:Y:S01]  /*3b40*/  IMAD.MOV R8, RZ, RZ, -R2 ;  /* 0x000000ffff087224 */ /* 0x000fe200078e0a02 */
[----:B0-----:R-:W-:-:S04]  /*3b50*/  LEA R9, P1, R3, UR10, 0x2 ;  /* 0x0000000a03097c11 */ /* 0x001fc8000f8210ff */
[----:B------:R-:W-:Y:S02]  /*3b60*/  LEA.HI.X R3, R3, UR11, R14, 0x2, P1 ;  /* 0x0000000b03037c11 */ /* 0x000fe400088f140e */
[----:B------:R-:W-:-:S07]  /*3b70*/  IADD3.X R14, PT, PT, R14, UR7, RZ, P0, !PT ;  /* 0x000000070e0e7c10 */ /* 0x000fce00087fe4ff */
.L_x_311:
        /* <DEDUP_REMOVED lines=25> */
.L_x_310:
[----:B------:R-:W-:Y:S05]  /*3d10*/  BSYNC.RECONVERGENT B3 ;  /* 0x0000000000037941 */ /* 0x000fea0003800200 */
.L_x_309:
[----:B------:R-:W-:Y:S01]  /*3d20*/  IADD3 R13, P0, PT, R13, 0x100, RZ ;  /* 0x000001000d0d7810 */ /* 0x000fe20007f1e0ff */
[----:B------:R-:W-:Y:S02]  /*3d30*/  VIADD R12, R12, 0x100 ;  /* 0x000001000c0c7836 */ /* 0x000fe40000000000 */
[----:B------:R-:W-:Y:S02]  /*3d40*/  IMAD.X R3, RZ, RZ, R3, P3 ;  /* 0x000000ffff037224 */ /* 0x000fe400018e0603 */
[----:B------:R-:W-:Y:S01]  /*3d50*/  IMAD.X R14, RZ, RZ, R14, P0 ;  /* 0x000000ffff0e7224 */ /* 0x000fe200000e060e */
[----:B------:R-:W-:Y:S07]  /*3d60*/  @P2 BRA `(.L_x_311) ;  /* 0xfffffffc00842947 */ /* 0x000fee000383ffff */
.L_x_308:
[----:B------:R-:W-:Y:S05]  /*3d70*/  BSYNC.RECONVERGENT B2 ;  /* 0x0000000000027941 */ /* 0x000fea0003800200 */
.L_x_307:
[----:B------:R-:W-:-:S13]  /*3d80*/  ISETP.GE.U32.AND P0, PT, R15, 0x300, PT ;  /* 0x000003000f00780c */ /* 0x000fda0003f06070 */
[----:B------:R-:W-:Y:S05]  /*3d90*/  @!P0 BRA `(.L_x_306) ;  /* 0x0000000400888947 */ /* 0x000fea0003800000 */
[----:B------:R-:W0:Y:S01]  /*3da0*/  LDC.64 R2, c[0x0][0x380] ;  /* 0x0000e000ff027b82 */ /* 0x000e220000000a00 */
[----:B------:R-:W-:-:S07]  /*3db0*/  VIADD R12, R12, 0x200 ;  /* 0x000002000c0c7836 */ /* 0x000fce0000000000 */
[----:B------:R-:W1:Y:S02]  /*3dc0*/  LDC.64 R8, c[0x0][0x388] ;  /* 0x0000e200ff087b82 */ /* 0x000e640000000a00 */
.L_x_320:
        /* <DEDUP_REMOVED lines=29> */
.L_x_313:
[----:B------:R-:W-:Y:S05]  /*3fa0*/  BSYNC.RECONVERGENT B2 ;  /* 0x0000000000027941 */ /* 0x000fea0003800200 */
.L_x_312:
        /* <DEDUP_REMOVED lines=20> */
.L_x_315:
[----:B------:R-:W-:Y:S05]  /*40f0*/  BSYNC.RECONVERGENT B2 ;  /* 0x0000000000027941 */ /* 0x000fea0003800200 */
.L_x_314:
        /* <DEDUP_REMOVED lines=20> */
.L_x_317:
[----:B------:R-:W-:Y:S05]  /*4240*/  BSYNC.RECONVERGENT B2 ;  /* 0x0000000000027941 */ /* 0x000fea0003800200 */
.L_x_316:
        /* <DEDUP_REMOVED lines=18> */
.L_x_319:
[----:B------:R-:W-:Y:S05]  /*4370*/  BSYNC.RECONVERGENT B2 ;  /* 0x0000000000027941 */ /* 0x000fea0003800200 */
.L_x_318:
[C---:B------:R-:W-:Y:S02]  /*4380*/  VIADD R14, R12.reuse, 0x200 ;  /* 0x000002000c0e7836 */ /* 0x040fe40000000000 */
[----:B------:R-:W-:-:S03]  /*4390*/  VIADD R12, R12, 0x400 ;  /* 0x000004000c0c7836 */ /* 0x000fc60000000000 */
[----:B------:R-:W-:-:S13]  /*43a0*/  ISETP.GE.AND P0, PT, R14, R11, PT ;  /* 0x0000000b0e00720c */ /* 0x000fda0003f06270 */
[----:B------:R-:W-:Y:S05]  /*43b0*/  @!P0 BRA `(.L_x_320) ;  /* 0xfffffff800848947 */ /* 0x000fea000383ffff */
.L_x_306:
[----:B------:R-:W-:Y:S05]  /*43c0*/  BSYNC.RECONVERGENT B1 ;  /* 0x0000000000017941 */ /* 0x000fea0003800200 */
.L_x_305:
        /* <DEDUP_REMOVED lines=31> */
.L_x_322:
[----:B------:R-:W-:Y:S05]  /*45c0*/  BSYNC.RECONVERGENT B1 ;  /* 0x0000000000017941 */ /* 0x000fea0003800200 */
.L_x_321:
        /* <DEDUP_REMOVED lines=24> */
.L_x_324:
[----:B------:R-:W-:Y:S05]  /*4750*/  BSYNC.RECONVERGENT B1 ;  /* 0x0000000000017941 */ /* 0x000fea0003800200 */
.L_x_323:
[----:B0-----:R0:W4:Y:S01]  /*4760*/  SHFL.DOWN PT, R8, R3, 0x4, 0x1f ;  /* 0x08801f0003087f89 */ /* 0x00112200000e0000 */
[----:B------:R-:W-:Y:S01]  /*4770*/  BSSY.RECONVERGENT B1, `(.L_x_325) ;  /* 0x0000017000017945 */ /* 0x000fe20003800200 */
[----:B------:R-:W-:Y:S02]  /*4780*/  IMAD.MOV.U32 R2, RZ, RZ, R3 ;  /* 0x000000ffff027224 */ /* 0x000fe400078e0003 */
[----:B-1----:R0:W1:Y:S01]  /*4790*/  SHFL.DOWN PT, R9, R4, 0x4, 0x1f ;  /* 0x08801f0004097f89 */ /* 0x00206200000e0000 */
[----:B--2---:R-:W-:Y:S02]  /*47a0*/  IMAD.MOV.U32 R6, RZ, RZ, R4 ;  /* 0x000000ffff067224 */ /* 0x004fe400078e0004 */
[----:B------:R-:W-:Y:S01]  /*47b0*/  IMAD.MOV.U32 R7, RZ, RZ, R5 ;  /* 0x000000ffff077224 */ /* 0x000fe200078e0005 */
[----:B------:R0:W2:Y:S01]  /*47c0*/  SHFL.DOWN PT, R10, R5, 0x4, 0x1f ;  /* 0x08801f00050a7f89 */ /* 0x0000a200000e0000 */
[----:B------:R-:W-:Y:S05]  /*47d0*/  @P5 BRA `(.L_x_326) ;  /* 0x0000000000405947 */ /* 0x000fea0003800000 */
[----:B----4-:R-:W-:Y:S01]  /*47e0*/  ISETP.GE.AND P0, PT, R3, R8, PT ;  /* 0x000000080300720c */ /* 0x010fe20003f06270 */
[----:B------:R-:W-:Y:S02]  /*47f0*/  IMAD.MOV.U32 R2, RZ, RZ, R8 ;  /* 0x000000ffff027224 */ /* 0x000fe400078e0008 */
[----:B-1----:R-:W-:Y:S02]  /*4800*/  IMAD.MOV.U32 R6, RZ, RZ, R9 ;  /* 0x000000ffff067224 */ /* 0x002fe400078e0009 */
[----:B--2---:R-:W-:-:S08]  /*4810*/  IMAD.MOV.U32 R7, RZ, RZ, R10 ;  /* 0x000000ffff077224 */ /* 0x004fd000078e000a */
        /* <DEDUP_REMOVED lines=12> */
.L_x_326:
[----:B------:R-:W-:Y:S05]  /*48e0*/  BSYNC.RECONVERGENT B1 ;  /* 0x0000000000017941 */ /* 0x000fea0003800200 */
.L_x_325:
[----:B-1----:R1:W1:Y:S01]  /*48f0*/  SHFL.DOWN PT, R9, R2, 0x8, 0x1f ;  /* 0x09001f0002097f89 */ /* 0x00226200000e0000 */
[----:B------:R-:W-:Y:S01]  /*4900*/  BSSY.RECONVERGENT B1, `(.L_x_327) ;  /* 0x0000017000017945 */ /* 0x000fe20003800200 */
[----:B0-----:R-:W-:Y:S02]  /*4910*/  IMAD.MOV.U32 R3, RZ, RZ, R2 ;  /* 0x000000ffff037224 */ /* 0x001fe400078e0002 */
[----:B---3--:R0:W3:Y:S01]  /*4920*/  SHFL.DOWN PT, R11, R6, 0x8, 0x1f ;  /* 0x09001f00060b7f89 */ /* 0x0080e200000e0000 */
[----:B------:R-:W-:Y:S02]  /*4930*/  IMAD.MOV.U32 R4, RZ, RZ, R6 ;  /* 0x000000ffff047224 */ /* 0x000fe400078e0006 */
[----:B------:R-:W-:Y:S01]  /*4940*/  IMAD.MOV.U32 R5, RZ, RZ, R7 ;  /* 0x000000ffff057224 */ /* 0x000fe200078e0007 */
[----:B----4-:R0:W4:Y:S01]  /*4950*/  SHFL.DOWN PT, R8, R7, 0x8, 0x1f ;  /* 0x09001f0007087f89 */ /* 0x01012200000e0000 */
[----:B------:R-:W-:Y:S05]  /*4960*/  @P4 BRA `(.L_x_328) ;  /* 0x0000000000404947 */ /* 0x000fea0003800000 */
[----:B-1----:R-:W-:Y:S01]  /*4970*/  ISETP.GE.AND P0, PT, R2, R9, PT ;  /* 0x000000090200720c */ /* 0x002fe20003f06270 */
        /* <DEDUP_REMOVED lines=15> */
.L_x_328:
[----:B------:R-:W-:Y:S05]  /*4a70*/  BSYNC.RECONVERGENT B1 ;  /* 0x0000000000017941 */ /* 0x000fea0003800200 */
.L_x_327:
[----:B-1----:R1:W1:Y:S01]  /*4a80*/  SHFL.DOWN PT, R2, R3, 0x10, 0x1f ;  /* 0x0a001f0003027f89 */ /* 0x00226200000e0000 */
[----:B------:R-:W-:Y:S01]  /*4a90*/  BSSY.RECONVERGENT B1, `(.L_x_329) ;  /* 0x0000017000017945 */ /* 0x000fe20003800200 */
[----:B----4-:R-:W-:Y:S02]  /*4aa0*/  IMAD.MOV.U32 R8, RZ, RZ, R3 ;  /* 0x000000ffff087224 */ /* 0x010fe400078e0003 */
[----:B------:R4:W1:Y:S01]  /*4ab0*/  SHFL.DOWN PT, R9, R4, 0x10, 0x1f ;  /* 0x0a001f0004097f89 */ /* 0x00086200000e0000 */
[----:B0-----:R-:W-:Y:S02]  /*4ac0*/  IMAD.MOV.U32 R7, RZ, RZ, R4 ;  /* 0x000000ffff077224 */ /* 0x001fe400078e0004 */
[----:B------:R-:W-:Y:S01]  /*4ad0*/  IMAD.MOV.U32 R6, RZ, RZ, R5 ;  /* 0x000000ffff067224 */ /* 0x000fe200078e0005 */
[----:B--2---:R4:W0:Y:S01]  /*4ae0*/  SHFL.DOWN PT, R10, R5, 0x10, 0x1f ;  /* 0x0a001f00050a7f89 */ /* 0x00482200000e0000 */
[----:B------:R-:W-:Y:S05]  /*4af0*/  @P3 BRA `(.L_x_330) ;  /* 0x0000000000403947 */ /* 0x000fea0003800000 */
[----:B-1----:R-:W-:Y:S01]  /*4b00*/  ISETP.GE.AND P0, PT, R3, R2, PT ;  /* 0x000000020300720c */ /* 0x002fe20003f06270 */
        /* <DEDUP_REMOVED lines=15> */
.L_x_330:
[----:B------:R-:W-:Y:S05]  /*4c00*/  BSYNC.RECONVERGENT B1 ;  /* 0x0000000000017941 */ /* 0x000fea0003800200 */
.L_x_329:
[----:B------:R-:W-:Y:S04]  /*4c10*/  BSSY.RECONVERGENT B1, `(.L_x_331) ;  /* 0x000000c000017945 */ /* 0x000fe80003800200 */
[----:B------:R-:W-:Y:S05]  /*4c20*/  @P2 BRA `(.L_x_332) ;  /* 0x0000000000282947 */ /* 0x000fea0003800000 */
[----:B----4-:R-:W2:Y:S01]  /*4c30*/  S2R R4, SR_CgaCtaId ;  /* 0x0000000000047919 */ /* 0x010ea20000008800 */
[----:B-1----:R-:W-:Y:S02]  /*4c40*/  MOV R3, 0x400 ;  /* 0x0000040000037802 */ /* 0x002fe40000000f00 */
        /* <DEDUP_REMOVED lines=8> */
.L_x_332:
[----:B------:R-:W-:Y:S05]  /*4cd0*/  BSYNC.RECONVERGENT B1 ;  /* 0x0000000000017941 */ /* 0x000fea0003800200 */
.L_x_331:
[----:B------:R-:W-:Y:S01]  /*4ce0*/  BAR.SYNC.DEFER_BLOCKING 0x0 ;  /* 0x0000000000007b1d */ /* 0x000fe20000010000 */
[----:B------:R-:W-:-:S13]  /*4cf0*/  ISETP.NE.AND P1, PT, R0, RZ, PT ;  /* 0x000000ff0000720c */ /* 0x000fda0003f25270 */
[----:B------:R-:W-:Y:S05]  /*4d00*/  @P1 BRA `(.L_x_266) ;  /* 0x0000000800341947 */ /* 0x000fea0003800000 */
[----:B-12---:R-:W1:Y:S01]  /*4d10*/  S2R R3, SR_CgaCtaId ;  /* 0x0000000000037919 */ /* 0x006e620000008800 */
[----:B------:R-:W-:Y:S01]  /*4d20*/  MOV R0, 0x400 ;  /* 0x0000040000007802 */ /* 0x000fe20000000f00 */
[----:B------:R-:W-:Y:S03]  /*4d30*/  BSSY.RECONVERGENT B1, `(.L_x_333) ;  /* 0x0000016000017945 */ /* 0x000fe60003800200 */
[----:B-1----:R-:W-:-:S05]  /*4d40*/  LEA R24, R3, R0, 0x18 ;  /* 0x0000000003187211 */ /* 0x002fca00078ec0ff */
[----:B------:R-:W1:Y:S04]  /*4d50*/  LDS R3, [R24+0x18] ;  /* 0x0000180018037984 */ /* 0x000e680000000800 */
[----:B----4-:R-:W2:Y:S04]  /*4d60*/  LDS.64 R4, [R24+0x20] ;  /* 0x0000200018047984 */ /* 0x010ea80000000a00 */
[----:B------:R4:W0:Y:S04]  /*4d70*/  LDS R18, [R24+0x28] ;  /* 0x0000280018127984 */ /* 0x0008280000000800 */
[----:B------:R4:W0:Y:S01]  /*4d80*/  LDS R16, [R24+0x38] ;  /* 0x0000380018107984 */ /* 0x0008220000000800 */
[----:B-1----:R-:W-:Y:S01]  /*4d90*/  ISETP.GE.AND P0, PT, R8, R3, PT ;  /* 0x000000030800720c */ /* 0x002fe20003f06270 */
[----:B------:R-:W-:-:S02]  /*4da0*/  IMAD.MOV.U32 R19, RZ, RZ, R3 ;  /* 0x000000ffff137224 */ /* 0x000fc400078e0003 */
[----:B--2---:R-:W-:Y:S02]  /*4db0*/  IMAD.MOV.U32 R21, RZ, RZ, R4 ;  /* 0x000000ffff157224 */ /* 0x004fe400078e0004 */
[----:B------:R-:W-:-:S08]  /*4dc0*/  IMAD.MOV.U32 R20, RZ, RZ, R5 ;  /* 0x000000ffff147224 */ /* 0x000fd000078e0005 */
[----:B0---4-:R-:W-:Y:S05]  /*4dd0*/  @!P0 BRA `(.L_x_334) ;  /* 0x00000000002c8947 */ /* 0x011fea0003800000 */
        /* <DEDUP_REMOVED lines=11> */
.L_x_334:
[----:B------:R-:W-:Y:S05]  /*4e90*/  BSYNC.RECONVERGENT B1 ;  /* 0x0000000000017941 */ /* 0x000fea0003800200 */
.L_x_333:
        /* <DEDUP_REMOVED lines=27> */
.L_x_336:
[----:B------:R-:W-:Y:S05]  /*5050*/  BSYNC.RECONVERGENT B1 ;  /* 0x0000000000017941 */ /* 0x000fea0003800200 */
.L_x_335:
        /* <DEDUP_REMOVED lines=17> */
.L_x_338:
[----:B------:R-:W-:Y:S05]  /*5170*/  BSYNC.RECONVERGENT B1 ;  /* 0x0000000000017941 */ /* 0x000fea0003800200 */
.L_x_337:
        /* <DEDUP_REMOVED lines=17> */
.L_x_340:
[----:B------:R-:W-:Y:S05]  /*5290*/  BSYNC.RECONVERGENT B1 ;  /* 0x0000000000017941 */ /* 0x000fea0003800200 */
.L_x_339:
        /* <DEDUP_REMOVED lines=17> */
.L_x_342:
[----:B------:R-:W-:Y:S05]  /*53b0*/  BSYNC.RECONVERGENT B1 ;  /* 0x0000000000017941 */ /* 0x000fea0003800200 */
.L_x_341:
        /* <DEDUP_REMOVED lines=17> */
.L_x_344:
[----:B------:R-:W-:Y:S05]  /*54d0*/  BSYNC.RECONVERGENT B1 ;  /* 0x0000000000017941 */ /* 0x000fea0003800200 */
.L_x_343:
        /* <DEDUP_REMOVED lines=16> */
.L_x_266:
[----:B------:R-:W-:Y:S05]  /*55e0*/  BSYNC.RECONVERGENT B0 ;  /* 0x0000000000007941 */ /* 0x000fea0003800200 */
.L_x_233:
[----:B------:R-:W-:Y:S05]  /*55f0*/  @P1 EXIT ;  /* 0x000000000000194d */ /* 0x000fea0003800000 */
[----:B01234-:R-:W0:Y:S01]  /*5600*/  LDC.64 R2, c[0x0][0x390] ;  /* 0x0000e400ff027b82 */ /* 0x01fe220000000a00 */
[----:B------:R-:W-:-:S04]  /*5610*/  LOP3.LUT R7, R7, R6, RZ, 0x3c, !PT ;  /* 0x0000000607077212 */ /* 0x000fc800078e3cff */
[----:B------:R-:W-:-:S04]  /*5620*/  LOP3.LUT R6, R7, R6, RZ, 0x3c, !PT ;  /* 0x0000000607067212 */ /* 0x000fc800078e3cff */
[----:B------:R-:W-:-:S05]  /*5630*/  LOP3.LUT R7, R7, R6, RZ, 0x3c, !PT ;  /* 0x0000000607077212 */ /* 0x000fca00078e3cff */
[----:B0-----:R-:W-:Y:S04]  /*5640*/  STG.E.64 desc[UR8][R2.64+0x8], R6 ;  /* 0x0000080602007986 */ /* 0x001fe8000c101b08 */
[----:B------:R-:W-:Y:S01]  /*5650*/  STG.E desc[UR8][R2.64], R8 ;  /* 0x0000000802007986 */ /* 0x000fe2000c101908 */
[----:B------:R-:W-:Y:S05]  /*5660*/  EXIT ;  /* 0x000000000000794d */ /* 0x000fea0003800000 */
.L_x_345:
        /* <DEDUP_REMOVED lines=9> */
.L_x_737:


//--------------------- .text._ZN6thrust24THRUST_300001_SM_1000_NS8cuda_cub4core6detail13_kernel_agentINS1_8__reduce11ReduceAgentIPN4cuda3std3__45tupleIJilEEESC_SB_iNS1_9__extrema9arg_max_fIilNS9_4lessIiEEEEEEJSC_SC_iSH_EEEvDpT0_ --------------------------
	.section	.text._ZN6thrust24THRUST_300001_SM_1000_NS8cuda_cub4core6detail13_kernel_agentINS1_8__reduce11ReduceAgentIPN4cuda3std3__45tupleIJilEEESC_SB_iNS1_9__extrema9arg_max_fIilNS9_4lessIiEEEEEEJSC_SC_iSH_EEEvDpT0_,"ax",@progbits
	.align	128
        .global         _ZN6thrust24THRUST_300001_SM_1000_NS8cuda_cub4core6detail13_kernel_agentINS1_8__reduce11ReduceAgentIPN4cuda3std3__45tupleIJilEEESC_SB_iNS1_9__extrema9arg_max_fIilNS9_4lessIiEEEEEEJSC_SC_iSH_EEEvDpT0_
        .type           _ZN6thrust24THRUST_300001_SM_1000_NS8cuda_cub4core6detail13_kernel_agentINS1_8__reduce11ReduceAgentIPN4cuda3std3__45tupleIJilEEESC_SB_iNS1_9__extrema9arg_max_fIilNS9_4lessIiEEEEEEJSC_SC_iSH_EEEvDpT0_,@function
        .size           _ZN6thrust24THRUST_300001_SM_1000_NS8cuda_cub4core6detail13_kernel_agentINS1_8__reduce11ReduceAgentIPN4cuda3std3__45tupleIJilEEESC_SB_iNS1_9__extrema9arg_max_fIilNS9_4lessIiEEEEEEJSC_SC_iSH_EEEvDpT0_,(.L_x_738 - _ZN6thrust24THRUST_300001_SM_1000_NS8cuda_cub4core6detail13_kernel_agentINS1_8__reduce11ReduceAgentIPN4cuda3std3__45tupleIJilEEESC_SB_iNS1_9__extrema9arg_max_fIilNS9_4lessIiEEEEEEJSC_SC_iSH_EEEvDpT0_)
        .other          _ZN6thrust24THRUST_300001_SM_1000_NS8cuda_cub4core6detail13_kernel_agentINS1_8__reduce11ReduceAgentIPN4cuda3std3__45tupleIJilEEESC_SB_iNS1_9__extrema9arg_max_fIilNS9_4lessIiEEEEEEJSC_SC_iSH_EEEvDpT0_,@"STO_CUDA_ENTRY STV_DEFAULT"
_ZN6thrust24THRUST_300001_SM_1000_NS8cuda_cub4core6detail13_kernel_agentINS1_8__reduce11ReduceAgentIPN4cuda3std3__45tupleIJilEEESC_SB_iNS1_9__extrema9arg_max_fIilNS9_4lessIiEEEEEEJSC_SC_iSH_EEEvDpT0_:
.text._ZN6thrust24THRUST_300001_SM_1000_NS8cuda_cub4core6detail13_kernel_agentINS1_8__reduce11ReduceAgentIPN4cuda3std3__45tupleIJilEEESC_SB_iNS1_9__extrema9arg_max_fIilNS9_4lessIiEEEEEEJSC_SC_iSH_EEEvDpT0_:
        /* <DEDUP_REMOVED lines=21> */
.L_x_349:
[----:B0-----:R-:W-:Y:S05]  /*0150*/  BSYNC.RECONVERGENT B1 ;  /* 0x0000000000017941 */ /* 0x001fea0003800200 */
.L_x_348:
        /* <DEDUP_REMOVED lines=15> */
.L_x_356:
        /* <DEDUP_REMOVED lines=28> */
.L_x_355:
[----:B------:R-:W-:Y:S05]  /*0410*/  BSYNC.RECONVERGENT B3 ;  /* 0x0000000000037941 */ /* 0x000fea0003800200 */
.L_x_354:
[----:B------:R-:W-:Y:S02]  /*0420*/  IMAD.X R7, RZ, RZ, R7, P3 ;  /* 0x000000ffff077224 */ /* 0x000fe400018e0607 */
[----:B------:R-:W-:Y:S01]  /*0430*/  VIADD R5, R5, 0x100 ;  /* 0x0000010005057836 */ /* 0x000fe20000000000 */
[----:B------:R-:W-:Y:S06]  /*0440*/  @P2 BRA `(.L_x_356) ;  /* 0xfffffffc00802947 */ /* 0x000fec000383ffff */
.L_x_353:
[----:B------:R-:W-:Y:S05]  /*0450*/  BSYNC.RECONVERGENT B2 ;  /* 0x0000000000027941 */ /* 0x000fea0003800200 */
.L_x_352:
[----:B------:R-:W0:Y:S01]  /*0460*/  LDC.64 R8, c[0x0][0x380] ;  /* 0x0000e000ff087b82 */ /* 0x000e220000000a00 */
[----:B------:R-:W-:-:S13]  /*0470*/  ISETP.GE.U32.AND P0, PT, R12, 0x300, PT ;  /* 0x000003000c00780c */ /* 0x000fda0003f06070 */
[----:B------:R-:W-:Y:S05]  /*0480*/  @!P0 BRA `(.L_x_351) ;  /* 0x0000000400588947 */ /* 0x000fea0003800000 */
.L_x_365:
        /* <DEDUP_REMOVED lines=26> */
.L_x_358:
[----:B------:R-:W-:Y:S05]  /*0630*/  BSYNC.RECONVERGENT B2 ;  /* 0x0000000000027941 */ /* 0x000fea0003800200 */
.L_x_357:
        /* <DEDUP_REMOVED lines=17> */
.L_x_360:
[----:B------:R-:W-:Y:S05]  /*0750*/  BSYNC.RECONVERGENT B2 ;  /* 0x0000000000027941 */ /* 0x000fea0003800200 */
.L_x_359:
        /* <DEDUP_REMOVED lines=17> */
.L_x_362:
[----:B------:R-:W-:Y:S05]  /*0870*/  BSYNC.RECONVERGENT B2 ;  /* 0x0000000000027941 */ /* 0x000fea0003800200 */
.L_x_361:
        /* <DEDUP_REMOVED lines=19> */
.L_x_364:
[----:B------:R-:W-:Y:S05]  /*09b0*/  BSYNC.RECONVERGENT B2 ;  /* 0x0000000000027941 */ /* 0x000fea0003800200 */
.L_x_363:
[----:B------:R-:W-:-:S05]  /*09c0*/  VIADD R5, R5, 0x400 ;  /* 0x0000040005057836 */ /* 0x000fca0000000000 */
[----:B------:R-:W-:-:S13]  /*09d0*/  ISETP.GE.AND P0, PT, R5, UR5, PT ;  /* 0x0000000505007c0c */ /* 0x000fda000bf06270 */
[----:B------:R-:W-:Y:S05]  /*09e0*/  @!P0 BRA `(.L_x_365) ;  /* 0xfffffff800a88947 */ /* 0x000fea000383ffff */
.L_x_351:
[----:B------:R-:W-:Y:S05]  /*09f0*/  BSYNC.RECONVERGENT B1 ;  /* 0x0000000000017941 */ /* 0x000fea0003800200 */
.L_x_350:
        /* <DEDUP_REMOVED lines=31> */
.L_x_368:
[----:B------:R-:W-:Y:S05]  /*0bf0*/  BSYNC.RECONVERGENT B1 ;  /* 0x0000000000017941 */ /* 0x000fea0003800200 */
.L_x_367:
        /* <DEDUP_REMOVED lines=27> */
.L_x_370:
[----:B------:R-:W-:Y:S05]  /*0db0*/  BSYNC.RECONVERGENT B1 ;  /* 0x0000000000017941 */ /* 0x000fea0003800200 */
.L_x_369:
        /* <DEDUP_REMOVED lines=24> */
.L_x_372:
[----:B------:R-:W-:Y:S05]  /*0f40*/  BSYNC.RECONVERGENT B1 ;  /* 0x0000000000017941 */ /* 0x000fea0003800200 */
.L_x_371:
        /* <DEDUP_REMOVED lines=24> */
.L_x_374:
[----:B------:R-:W-:Y:S05]  /*10d0*/  BSYNC.RECONVERGENT B1 ;  /* 0x0000000000017941 */ /* 0x000fea0003800200 */
.L_x_373:
        /* <DEDUP_REMOVED lines=24> */
.L_x_376:
[----:B------:R-:W-:Y:S05]  /*1260*/  BSYNC.RECONVERGENT B1 ;  /* 0x0000000000017941 */ /* 0x000fea0003800200 */
.L_x_375:
        /* <DEDUP_REMOVED lines=12> */
.L_x_378:
[----:B------:R-:W-:Y:S05]  /*1330*/  BSYNC.RECONVERGENT B1 ;  /* 0x0000000000017941 */ /* 0x000fea0003800200 */
.L_x_377:
        /* <DEDUP_REMOVED lines=27> */
.L_x_381:
[----:B------:R-:W-:Y:S05]  /*14f0*/  BSYNC.RECONVERGENT B1 ;  /* 0x0000000000017941 */ /* 0x000fea0003800200 */
.L_x_380:
        /* <DEDUP_REMOVED lines=27> */
.L_x_383:
[----:B------:R-:W-:Y:S05]  /*16b0*/  BSYNC.RECONVERGENT B1 ;  /* 0x0000000000017941 */ /* 0x000fea0003800200 */
.L_x_382:
        /* <DEDUP_REMOVED lines=17> */
.L_x_385:
[----:B------:R-:W-:Y:S05]  /*17d0*/  BSYNC.RECONVERGENT B1 ;  /* 0x0000000000017941 */ /* 0x000fea0003800200 */
.L_x_384:
        /* <DEDUP_REMOVED lines=17> */
.L_x_387:
[----:B------:R-:W-:Y:S05]  /*18f0*/  BSYNC.RECONVERGENT B1 ;  /* 0x0000000000017941 */ /* 0x000fea0003800200 */
.L_x_386:
        /* <DEDUP_REMOVED lines=17> */
.L_x_389:
[----:B------:R-:W-:Y:S05]  /*1a10*/  BSYNC.RECONVERGENT B1 ;  /* 0x0000000000017941 */ /* 0x000fea0003800200 */
.L_x_388:
        /* <DEDUP_REMOVED lines=17> */
.L_x_391:
[----:B------:R-:W-:Y:S05]  /*1b30*/  BSYNC.RECONVERGENT B1 ;  /* 0x0000000000017941 */ /* 0x000fea0003800200 */
.L_x_390:
        /* <DEDUP_REMOVED lines=18> */
.L_x_366:
        /* <DEDUP_REMOVED lines=40> */
.L_x_393:
[----:B------:R-:W-:Y:S05]  /*1ee0*/  BSYNC.RECONVERGENT B1 ;  /* 0x0000000000017941 */ /* 0x000fea0003800200 */
.L_x_392:
        /* <DEDUP_REMOVED lines=25> */
.L_x_395:
[----:B------:R-:W-:Y:S05]  /*2080*/  BSYNC.RECONVERGENT B1 ;  /* 0x0000000000017941 */ /* 0x000fea0003800200 */
.L_x_394:
        /* <DEDUP_REMOVED lines=24> */
.L_x_397:
[----:B------:R-:W-:Y:S05]  /*2210*/  BSYNC.RECONVERGENT B1 ;  /* 0x0000000000017941 */ /* 0x000fea0003800200 */
.L_x_396:
        /* <DEDUP_REMOVED lines=24> */
.L_x_399:
[----:B------:R-:W-:Y:S05]  /*23a0*/  BSYNC.RECONVERGENT B1 ;  /* 0x0000000000017941 */ /* 0x000fea0003800200 */
.L_x_398:
        /* <DEDUP_REMOVED lines=24> */
.L_x_401:
[----:B------:R-:W-:Y:S05]  /*2530*/  BSYNC.RECONVERGENT B1 ;  /* 0x0000000000017941 */ /* 0x000fea0003800200 */
.L_x_400:
        /* <DEDUP_REMOVED lines=12> */
.L_x_403:
[----:B------:R-:W-:Y:S05]  /*2600*/  BSYNC.RECONVERGENT B1 ;  /* 0x0000000000017941 */ /* 0x000fea0003800200 */
.L_x_402:
        /* <DEDUP_REMOVED lines=30> */
.L_x_405:
[----:B------:R-:W-:Y:S05]  /*27f0*/  BSYNC.RECONVERGENT B1 ;  /* 0x0000000000017941 */ /* 0x000fea0003800200 */
.L_x_404:
        /* <DEDUP_REMOVED lines=27> */
.L_x_407:
[----:B------:R-:W-:Y:S05]  /*29b0*/  BSYNC.RECONVERGENT B1 ;  /* 0x0000000000017941 */ /* 0x000fea0003800200 */
.L_x_406:
        /* <DEDUP_REMOVED lines=27> */
.L_x_409:
[----:B------:R-:W-:Y:S05]  /*2b70*/  BSYNC.RECONVERGENT B1 ;  /* 0x0000000000017941 */ /* 0x000fea0003800200 */
.L_x_408:
        /* <DEDUP_REMOVED lines=27> */
.L_x_411:
[----:B------:R-:W-:Y:S05]  /*2d30*/  BSYNC.RECONVERGENT B1 ;  /* 0x0000000000017941 */ /* 0x000fea0003800200 */
.L_x_410:
        /* <DEDUP_REMOVED lines=27> */
.L_x_413:
[----:B------:R-:W-:Y:S05]  /*2ef0*/  BSYNC.RECONVERGENT B1 ;  /* 0x0000000000017941 */ /* 0x000fea0003800200 */
.L_x_412:
        /* <DEDUP_REMOVED lines=27> */
.L_x_415:
[----:B------:R-:W-:Y:S05]  /*30b0*/  BSYNC.RECONVERGENT B1 ;  /* 0x0000000000017941 */ /* 0x000fea0003800200 */
.L_x_414:
        /* <DEDUP_REMOVED lines=28> */
.L_x_347:
        /* <DEDUP_REMOVED lines=12> */
[----:B------:R-:W5:Y:S01]  /*3340*/  LDG.E.64.CONSTANT R2, desc[UR6][R6.64+0x4008] ;  /* 0x0040080606027981 */ /* 0x000f62000c1e9b00 */
[----:B------:R-:W-:Y:S01]  /*3350*/  UISETP.GE.U32.AND UP0, UPT, UR4, 0xa00, UPT ;  /* 0x00000a000400788c */ /* 0x000fe2000bf06070 */
[----:B------:R-:W-:Y:S01]  /*3360*/  IMAD.MOV.U32 R19, RZ, RZ, 0x500 ;  /* 0x00000500ff137424 */ /* 0x000fe200078e00ff */
        /* <DEDUP_REMOVED lines=29> */
[----:B------:R-:W0:Y:S01]  /*3540*/  LDC.64 R6, c[0x0][0x380] ;  /* 0x0000e000ff067b82 */ /* 0x000e220000000a00 */
[----:B------:R-:W-:Y:S01]  /*3550*/  IMAD.MOV.U32 R23, RZ, RZ, R2 ;  /* 0x000000ffff177224 */ /* 0x000fe200078e0002 */
[----:B------:R-:W1:Y:S01]  /*3560*/  LDCU UR4, c[0x0][0x390] ;  /* 0x00007200ff0477ac */ /* 0x000e620008000800 */
[----:B------:R-:W-:Y:S02]  /*3570*/  IMAD.MOV.U32 R24, RZ, RZ, R3 ;  /* 0x000000ffff187224 */ /* 0x000fe400078e0003 */
[----:B------:R-:W-:Y:S02]  /*3580*/  IMAD.MOV.U32 R18, RZ, RZ, R4 ;  /* 0x000000ffff127224 */ /* 0x000fe400078e0004 */
[----:B------:R-:W-:-:S07]  /*3590*/  IMAD.MOV.U32 R5, RZ, RZ, 0x500 ;  /* 0x00000500ff057424 */ /* 0x000fce00078e00ff */
.L_x_417:
[----:B------:R-:W-:-:S04]  /*35a0*/  IMAD.IADD R17, R0, 0x1, R5 ;  /* 0x0000000100117824 */ /* 0x000fc800078e0205 */
[----:B0-----:R-:W-:-:S05]  /*35b0*/  IMAD.WIDE.U32 R16, R17, 0x10, R6 ;  /* 0x0000001011107825 */ /* 0x001fca00078e0006 */
        /* <DEDUP_REMOVED lines=36> */
[----:B------:R-:W-:Y:S01]  /*3800*/  @P2 SEL R14, R8, R14, P0 ;  /* 0x0000000e080e2207 */ /* 0x000fe20000000000 */
[C---:B------:R-:W-:Y:S01]  /*3810*/  VIADD R8, R5.reuse, 0xa00 ;  /* 0x00000a0005087836 */ /* 0x040fe20000000000 */
[----:B------:R-:W-:Y:S01]  /*3820*/  ISETP.GE.AND P1, PT, R22, R4, PT ;  /* 0x000000041600720c */ /* 0x000fe20003f26270 */
[----:B------:R-:W-:Y:S01]  /*3830*/  VIADD R5, R5, 0x500 ;  /* 0x0000050005057836 */ /* 0x000fe20000000000 */
[----:B------:R-:W-:Y:S02]  /*3840*/  @P2 SEL R15, R9, R15, P0 ;  /* 0x0000000f090f2207 */ /* 0x000fe40000000000 */
[----:B-1----:R-:W-:-:S09]  /*3850*/  ISETP.GT.AND P2, PT, R8, UR4, PT ;  /* 0x0000000408007c0c */ /* 0x002fd2000bf44270 */
        /* <DEDUP_REMOVED lines=8> */
[----:B------:R-:W-:Y:S01]  /*38e0*/  IMAD.MOV.U32 R24, RZ, RZ, R3 ;  /* 0x000000ffff187224 */ /* 0x000fe200078e0003 */
[----:B------:R-:W-:Y:S06]  /*38f0*/  @!P2 BRA `(.L_x_417) ;  /* 0xfffffffc0028a947 */ /* 0x000fec000383ffff */
[----:B------:R-:W-:-:S07]  /*3900*/  IMAD.MOV.U32 R19, RZ, RZ, R5 ;  /* 0x000000ffff137224 */ /* 0x000fce00078e0005 */
.L_x_416:
[----:B------:R-:W-:-:S13]  /*3910*/  ISETP.GE.AND P0, PT, R19, UR4, PT ;  /* 0x0000000413007c0c */ /* 0x000fda000bf06270 */
        /* <DEDUP_REMOVED lines=12> */
[----:B------:R-:W0:Y:S01]  /*39e0*/  LDC.64 R6, c[0x0][0x380] ;  /* 0x0000e000ff067b82 */ /* 0x000e220000000a00 */
[----:B------:R-:W-:Y:S01]  /*39f0*/  LEA.HI R8, R14, 0x1, RZ, 0x18 ;  /* 0x000000010e087811 */ /* 0x000fe200078fc0ff */
[----:B------:R-:W-:Y:S02]  /*3a00*/  IMAD.IADD R13, R0, 0x1, R19 ;  /* 0x00000001000d7824 */ /* 0x000fe400078e0213 */
[----:B------:R-:W-:Y:S01]  /*3a10*/  IMAD.MOV.U32 R18, RZ, RZ, R0 ;  /* 0x000000ffff127224 */ /* 0x000fe200078e0000 */
[----:B------:R-:W-:-:S05]  /*3a20*/  LOP3.LUT R8, R8, 0x3, RZ, 0xc0, !PT ;  /* 0x0000000308087812 */ /* 0x000fca00078ec0ff */
[----:B------:R-:W-:-:S07]  /*3a30*/  IMAD.MOV R12, RZ, RZ, -R8 ;  /* 0x000000ffff0c7224 */ /* 0x000fce00078e0a08 */
.L_x_424:
[----:B0-----:R-:W-:-:S05]  /*3a40*/  IMAD.WIDE.U32 R10, R13, 0x10, R6 ;  /* 0x000000100d0a7825 */ /* 0x001fca00078e0006 */
[----:B------:R-:W2:Y:S04]  /*3a50*/  LDG.E.CONSTANT R21, desc[UR6][R10.64] ;  /* 0x000000060a157981 */ /* 0x000ea8000c1e9900 */
[----:B------:R-:W3:Y:S01]  /*3a60*/  LDG.E.64.CONSTANT R8, desc[UR6][R10.64+0x8] ;  /* 0x000008060a087981 */ /* 0x000ee2000c1e9b00 */
[----:B------:R-:W-:Y:S01]  /*3a70*/  VIADD R12, R12, 0x1 ;  /* 0x000000010c0c7836 */ /* 0x000fe20000000000 */
[----:B------:R-:W-:Y:S01]  /*3a80*/  BSSY.RECONVERGENT B3, `(.L_x_422) ;  /* 0x0000015000037945 */ /* 0x000fe20003800200 */
[----:B------:R-:W-:Y:S02]  /*3a90*/  IMAD.MOV.U32 R15, RZ, RZ, R2 ;  /* 0x000000ffff0f7224 */ /* 0x000fe400078e0002 */
        /* <DEDUP_REMOVED lines=19> */
.L_x_423:
[----:B------:R-:W-:Y:S05]  /*3bd0*/  BSYNC.RECONVERGENT B3 ;  /* 0x0000000000037941 */ /* 0x000fea0003800200 */
.L_x_422:
[----:B------:R-:W-:Y:S02]  /*3be0*/  VIADD R18, R18, 0x100 ;  /* 0x0000010012127836 */ /* 0x000fe40000000000 */
[----:B------:R-:W-:Y:S01]  /*3bf0*/  VIADD R13, R13, 0x100 ;  /* 0x000001000d0d7836 */ /* 0x000fe20000000000 */
[----:B------:R-:W-:Y:S06]  /*3c00*/  @P3 BRA `(.L_x_424) ;  /* 0xfffffffc008c3947 */ /* 0x000fec000383ffff */
.L_x_421:
[----:B------:R-:W-:Y:S05]  /*3c10*/  BSYNC.RECONVERGENT B2 ;  /* 0x0000000000027941 */ /* 0x000fea0003800200 */
.L_x_420:
[----:B------:R-:W-:-:S13]  /*3c20*/  ISETP.GE.U32.AND P0, PT, R14, 0x300, PT ;  /* 0x000003000e00780c */ /* 0x000fda0003f06070 */
[----:B------:R-:W-:Y:S05]  /*3c30*/  @!P0 BRA `(.L_x_419) ;  /* 0x0000000400888947 */ /* 0x000fea0003800000 */
[----:B------:R-:W0:Y:S01]  /*3c40*/  LDCU.64 UR8, c[0x0][0x380] ;  /* 0x00007000ff0877ac */ /* 0x000e220008000a00 */
[----:B------:R-:W1:Y:S01]  /*3c50*/  LDC.64 R6, c[0x0][0x380] ;  /* 0x0000e000ff067b82 */ /* 0x000e620000000a00 */
[C---:B------:R-:W-:Y:S01]  /*3c60*/  IADD3 R13, P0, PT, R18.reuse, R19, RZ ;  /* 0x00000013120d7210 */ /* 0x040fe20007f1e0ff */
[----:B------:R-:W-:-:S04]  /*3c70*/  IMAD.IADD R19, R18, 0x1, R19 ;  /* 0x0000000112137824 */ /* 0x000fc800078e0213 */
[----:B------:R-:W-:Y:S01]  /*3c80*/  IMAD.X R8, RZ, RZ, RZ, P0 ;  /* 0x000000ffff087224 */ /* 0x000fe200000e06ff */
[----:B0-----:R-:W-:-:S04]  /*3c90*/  LEA R12, P1, R13, UR8, 0x4 ;  /* 0x000000080d0c7c11 */ /* 0x001fc8000f8220ff */
[----:B------:R-:W-:Y:S02]  /*3ca0*/  IADD3 R12, P0, PT, R12, 0x3008, RZ ;  /* 0x000030080c0c7810 */ /* 0x000fe40007f1e0ff */
[----:B------:R-:W-:-:S05]  /*3cb0*/  LEA.HI.X R13, R13, UR9, R8, 0x4, P1 ;  /* 0x000000090d0d7c11 */ /* 0x000fca00088f2408 */
[----:B------:R-:W-:-:S07]  /*3cc0*/  IMAD.X R13, RZ, RZ, R13, P0 ;  /* 0x000000ffff0d7224 */ /* 0x000fce00000e060d */
.L_x_433:
[----:B-1----:R-:W-:-:S05]  /*3cd0*/  IMAD.WIDE.U32 R10, R19, 0x10, R6 ;  /* 0x00000010130a7825 */ /* 0x002fca00078e0006 */
[----:B------:R-:W2:Y:S04]  /*3ce0*/  LDG.E.CONSTANT R23, desc[UR6][R10.64] ;  /* 0x000000060a177981 */ /* 0x000ea8000c1e9900 */
[----:B------:R0:W3:Y:S02]  /*3cf0*/  LDG.E.64.CONSTANT R8, desc[UR6][R10.64+0x8] ;  /* 0x000008060a087981 */ /* 0x0000e4000c1e9b00 */
[----:B0-----:R-:W-:Y:S02]  /*3d00*/  IMAD.MOV.U32 R10, RZ, RZ, R12 ;  /* 0x000000ffff0a7224 */ /* 0x001fe400078e000c */
[----:B------:R-:W-:-:S05]  /*3d10*/  IMAD.MOV.U32 R11, RZ, RZ, R13 ;  /* 0x000000ffff0b7224 */ /* 0x000fca00078e000d */
        /* <DEDUP_REMOVED lines=16> */
[CC--:B------:R-:W-:Y:S02]  /*3e20*/  @P2 ISETP.LT.U32.AND P1, PT, R2.reuse, R8.reuse, PT ;  /* 0x000000080200220c */ /* 0x0c0fe40003f21070 */
[CC--:B------:R-:W-:Y:S02]  /*3e30*/  @P2 ISETP.GE.U32.AND P0, PT, R2.reuse, R8.reuse, PT ;  /* 0x000000080200220c */ /* 0x0c0fe40003f06070 */
[CC--:B------:R-:W-:Y:S02]  /*3e40*/  @P2 ISETP.LT.AND.EX P1, PT, R3.reuse, R9.reuse, PT, P1 ;  /* 0x000000090300220c */ /* 0x0c0fe40003f21310 */
[CC--:B------:R-:W-:Y:S02]  /*3e50*/  @P2 ISETP.GE.AND.EX P0, PT, R3.reuse, R9.reuse, PT, P0 ;  /* 0x000000090300220c */ /* 0x0c0fe40003f06300 */
[----:B------:R-:W-:Y:S02]  /*3e60*/  @P2 SEL R27, R2, R8, P1 ;  /* 0x00000008021b2207 */ /* 0x000fe40000800000 */
[----:B------:R-:W-:-:S02]  /*3e70*/  @P2 SEL R29, R3, R9, P1 ;  /* 0x00000009031d2207 */ /* 0x000fc40000800000 */
[----:B------:R-:W-:-:S07]  /*3e80*/  @P2 SEL R22, R4, R23, !P0 ;  /* 0x0000001704162207 */ /* 0x000fce0004000000 */
.L_x_426:
[----:B------:R-:W-:Y:S05]  /*3e90*/  BSYNC.RECONVERGENT B2 ;  /* 0x0000000000027941 */ /* 0x000fea0003800200 */
.L_x_425:
        /* <DEDUP_REMOVED lines=17> */
.L_x_428:
[----:B------:R-:W-:Y:S05]  /*3fb0*/  BSYNC.RECONVERGENT B2 ;  /* 0x0000000000027941 */ /* 0x000fea0003800200 */
.L_x_427:
        /* <DEDUP_REMOVED lines=17> */
.L_x_430:
[----:B------:R-:W-:Y:S05]  /*40d0*/  BSYNC.RECONVERGENT B2 ;  /* 0x0000000000027941 */ /* 0x000fea0003800200 */
.L_x_429:
        /* <DEDUP_REMOVED lines=17> */
.L_x_432:
[----:B------:R-:W-:Y:S05]  /*41f0*/  BSYNC.RECONVERGENT B2 ;  /* 0x0000000000027941 */ /* 0x000fea0003800200 */
.L_x_431:
[----:B------:R-:W-:Y:S01]  /*4200*/  VIADD R18, R18, 0x400 ;  /* 0x0000040012127836 */ /* 0x000fe20000000000 */
[----:B------:R-:W-:Y:S01]  /*4210*/  IADD3 R12, P1, PT, R10, 0x4000, RZ ;  /* 0x000040000a0c7810 */ /* 0x000fe20007f3e0ff */
[----:B------:R-:W-:-:S03]  /*4220*/  VIADD R19, R19, 0x400 ;  /* 0x0000040013137836 */ /* 0x000fc60000000000 */
[----:B------:R-:W-:Y:S01]  /*4230*/  ISETP.GE.AND P0, PT, R18, R5, PT ;  /* 0x000000051200720c */ /* 0x000fe20003f06270 */
[----:B------:R-:W-:-:S12]  /*4240*/  IMAD.X R13, RZ, RZ, R11, P1 ;  /* 0x000000ffff0d7224 */ /* 0x000fd800008e060b */
[----:B------:R-:W-:Y:S05]  /*4250*/  @!P0 BRA `(.L_x_433) ;  /* 0xfffffff8009c8947 */ /* 0x000fea000383ffff */
.L_x_419:
[----:B------:R-:W-:Y:S05]  /*4260*/  BSYNC.RECONVERGENT B1 ;  /* 0x0000000000017941 */ /* 0x000fea0003800200 */
.L_x_418:
        /* <DEDUP_REMOVED lines=31> */
.L_x_435:
[----:B------:R-:W-:Y:S05]  /*4460*/  BSYNC.RECONVERGENT B1 ;  /* 0x0000000000017941 */ /* 0x000fea0003800200 */
.L_x_434:
        /* <DEDUP_REMOVED lines=24> */
.L_x_437:
[----:B------:R-:W-:Y:S05]  /*45f0*/  BSYNC.RECONVERGENT B1 ;  /* 0x0000000000017941 */ /* 0x000fea0003800200 */
.L_x_436:
[----:B0-----:R0:W4:Y:S01]  /*4600*/  SHFL.DOWN PT, R5, R2, 0x4, 0x1f ;  /* 0x08801f0002057f89 */ /* 0x00112200000e0000 */
[----:B------:R-:W-:Y:S01]  /*4610*/  BSSY.RECONVERGENT B1, `(.L_x_438) ;  /* 0x0000017000017945 */ /* 0x000fe20003800200 */
[----:B--2---:R-:W-:Y:S02]  /*4620*/  IMAD.MOV.U32 R3, RZ, RZ, R2 ;  /* 0x000000ffff037224 */ /* 0x004fe400078e0002 */
[----:B------:R0:W2:Y:S01]  /*4630*/  SHFL.DOWN PT, R9, R4, 0x4, 0x1f ;  /* 0x08801f0004097f89 */ /* 0x0000a200000e0000 */
[----:B------:R-:W-:Y:S02]  /*4640*/  IMAD.MOV.U32 R6, RZ, RZ, R4 ;  /* 0x000000ffff067224 */ /* 0x000fe400078e0004 */
[----:B------:R-:W-:Y:S01]  /*4650*/  IMAD.MOV.U32 R7, RZ, RZ, R8 ;  /* 0x000000ffff077224 */ /* 0x000fe200078e0008 */
[----:B------:R0:W0:Y:S01]  /*4660*/  SHFL.DOWN PT, R11, R8, 0x4, 0x1f ;  /* 0x08801f00080b7f89 */ /* 0x00002200000e0000 */
[----:B------:R-:W-:Y:S05]  /*4670*/  @P5 BRA `(.L_x_439) ;  /* 0x0000000000405947 */ /* 0x000fea0003800000 */
[----:B----4-:R-:W-:Y:S01]  /*4680*/  ISETP.GE.AND P0, PT, R2, R5, PT ;  /* 0x000000050200720c */ /* 0x010fe20003f06270 */
[----:B------:R-:W-:Y:S02]  /*4690*/  IMAD.MOV.U32 R3, RZ, RZ, R5 ;  /* 0x000000ffff037224 */ /* 0x000fe400078e0005 */
[----:B--2---:R-:W-:Y:S02]  /*46a0*/  IMAD.MOV.U32 R6, RZ, RZ, R9 ;  /* 0x000000ffff067224 */ /* 0x004fe400078e0009 */
        /* <DEDUP_REMOVED lines=13> */
.L_x_439:
[----:B------:R-:W-:Y:S05]  /*4780*/  BSYNC.RECONVERGENT B1 ;  /* 0x0000000000017941 */ /* 0x000fea0003800200 */
.L_x_438:
        /* <DEDUP_REMOVED lines=24> */
.L_x_441:
[----:B------:R-:W-:Y:S05]  /*4910*/  BSYNC.RECONVERGENT B1 ;  /* 0x0000000000017941 */ /* 0x000fea0003800200 */
.L_x_440:
[----:B0-----:R0:W4:Y:S01]  /*4920*/  SHFL.DOWN PT, R3, R2, 0x10, 0x1f ;  /* 0x0a001f0002037f89 */ /* 0x00112200000e0000 */
[----:B------:R-:W-:Y:S01]  /*4930*/  BSSY.RECONVERGENT B1, `(.L_x_442) ;  /* 0x0000017000017945 */ /* 0x000fe20003800200 */
[----:B------:R-:W-:Y:S02]  /*4940*/  IMAD.MOV.U32 R8, RZ, RZ, R2 ;  /* 0x000000ffff087224 */ /* 0x000fe400078e0002 */
[----:B------:R0:W0:Y:S01]  /*4950*/  SHFL.DOWN PT, R9, R4, 0x10, 0x1f ;  /* 0x0a001f0004097f89 */ /* 0x00002200000e0000 */
[----:B--2---:R-:W-:Y:S02]  /*4960*/  IMAD.MOV.U32 R7, RZ, RZ, R4 ;  /* 0x000000ffff077224 */ /* 0x004fe400078e0004 */
[----:B------:R-:W-:Y:S01]  /*4970*/  IMAD.MOV.U32 R6, RZ, RZ, R5 ;  /* 0x000000ffff067224 */ /* 0x000fe200078e0005 */
[----:B-1----:R1:W2:Y:S01]  /*4980*/  SHFL.DOWN PT, R10, R5, 0x10, 0x1f ;  /* 0x0a001f00050a7f89 */ /* 0x0022a200000e0000 */
[----:B------:R-:W-:Y:S05]  /*4990*/  @P3 BRA `(.L_x_443) ;  /* 0x0000000000403947 */ /* 0x000fea0003800000 */
[----:B----4-:R-:W-:Y:S01]  /*49a0*/  ISETP.GE.AND P0, PT, R2, R3, PT ;  /* 0x000000030200720c */ /* 0x010fe20003f06270 */
[----:B------:R-:W-:Y:S02]  /*49b0*/  IMAD.MOV.U32 R8, RZ, RZ, R3 ;  /* 0x000000ffff087224 */ /* 0x000fe400078e0003 */
[----:B0-----:R-:W-:Y:S02]  /*49c0*/  IMAD.MOV.U32 R7, RZ, RZ, R9 ;  /* 0x000000ffff077224 */ /* 0x001fe400078e0009 */
[----:B--2---:R-:W-:-:S08]  /*49d0*/  IMAD.MOV.U32 R6, RZ, RZ, R10 ;  /* 0x000000ffff067224 */ /* 0x004fd000078e000a */
        /* <DEDUP_REMOVED lines=12> */
.L_x_443:
[----:B------:R-:W-:Y:S05]  /*4aa0*/  BSYNC.RECONVERGENT B1 ;  /* 0x0000000000017941 */ /* 0x000fea0003800200 */
.L_x_442:
[----:B------:R-:W-:Y:S04]  /*4ab0*/  BSSY.RECONVERGENT B1, `(.L_x_444) ;  /* 0x000000c000017945 */ /* 0x000fe80003800200 */
[----:B------:R-:W-:Y:S05]  /*4ac0*/  @P2 BRA `(.L_x_445) ;  /* 0x0000000000282947 */ /* 0x000fea0003800000 */
[----:B0-----:R-:W0:Y:S01]  /*4ad0*/  S2R R4, SR_CgaCtaId ;  /* 0x0000000000047919 */ /* 0x001e220000008800 */
[----:B----4-:R-:W-:Y:S02]  /*4ae0*/  MOV R3, 0x400 ;  /* 0x0000040000037802 */ /* 0x010fe40000000f00 */
[----:B------:R-:W-:-:S04]  /*4af0*/  SHF.R.U32.HI R2, RZ, 0x1, R0 ;  /* 0x00000001ff027819 */ /* 0x000fc80000011600 */
[----:B------:R-:W-:Y:S02]  /*4b00*/  LOP3.LUT R2, R2, 0x1f0, RZ, 0xc0, !PT ;  /* 0x000001f002027812 */ /* 0x000fe400078ec0ff */
[----:B0-----:R-:W-:-:S05]  /*4b10*/  LEA R3, R4, R3, 0x18 ;  /* 0x0000000304037211 */ /* 0x001fca00078ec0ff */
[----:B-1----:R-:W-:Y:S02]  /*4b20*/  IMAD.IADD R5, R2, 0x1, R3 ;  /* 0x0000000102057824 */ /* 0x002fe400078e0203 */
[----:B------:R-:W-:Y:S02]  /*4b30*/  IMAD.MOV.U32 R2, RZ, RZ, R7 ;  /* 0x000000ffff027224 */ /* 0x000fe400078e0007 */
[----:B------:R-:W-:Y:S01]  /*4b40*/  IMAD.MOV.U32 R3, RZ, RZ, R6 ;  /* 0x000000ffff037224 */ /* 0x000fe200078e0006 */
[----:B------:R0:W-:Y:S04]  /*4b50*/  STS [R5+0x8], R8 ;  /* 0x0000080805007388 */ /* 0x0001e80000000800 */
[----:B------:R0:W-:Y:S02]  /*4b60*/  STS.64 [R5+0x10], R2 ;  /* 0x0000100205007388 */ /* 0x0001e40000000a00 */
.L_x_445:
[----:B------:R-:W-:Y:S05]  /*4b70*/  BSYNC.RECONVERGENT B1 ;  /* 0x0000000000017941 */ /* 0x000fea0003800200 */
.L_x_444:
        /* <DEDUP_REMOVED lines=8> */
[----:B-1----:R-:W1:Y:S04]  /*4c00*/  LDS.64 R4, [R24+0x20] ;  /* 0x0000200018047984 */ /* 0x002e680000000a00 */
[----:B------:R4:W2:Y:S04]  /*4c10*/  LDS R18, [R24+0x28] ;  /* 0x0000280018127984 */ /* 0x0008a80000000800 */
[----:B------:R4:W2:Y:S01]  /*4c20*/  LDS R16, [R24+0x38] ;  /* 0x0000380018107984 */ /* 0x0008a20000000800 */
[----:B0-----:R-:W-:Y:S01]  /*4c30*/  ISETP.GE.AND P0, PT, R8, R3, PT ;  /* 0x000000030800720c */ /* 0x001fe20003f06270 */
[----:B------:R-:W-:-:S02]  /*4c40*/  IMAD.MOV.U32 R19, RZ, RZ, R3 ;  /* 0x000000ffff137224 */ /* 0x000fc400078e0003 */
[----:B-1----:R-:W-:Y:S02]  /*4c50*/  IMAD.MOV.U32 R21, RZ, RZ, R4 ;  /* 0x000000ffff157224 */ /* 0x002fe400078e0004 */
[----:B------:R-:W-:-:S08]  /*4c60*/  IMAD.MOV.U32 R20, RZ, RZ, R5 ;  /* 0x000000ffff147224 */ /* 0x000fd000078e0005 */
[----:B--2-4-:R-:W-:Y:S05]  /*4c70*/  @!P0 BRA `(.L_x_447) ;  /* 0x00000000002c8947 */ /* 0x014fea0003800000 */
        /* <DEDUP_REMOVED lines=11> */
.L_x_447:
[----:B------:R-:W-:Y:S05]  /*4d30*/  BSYNC.RECONVERGENT B1 ;  /* 0x0000000000017941 */ /* 0x000fea0003800200 */
.L_x_446:
        /* <DEDUP_REMOVED lines=27> */
.L_x_449:
[----:B------:R-:W-:Y:S05]  /*4ef0*/  BSYNC.RECONVERGENT B1 ;  /* 0x0000000000017941 */ /* 0x000fea0003800200 */
.L_x_448:
        /* <DEDUP_REMOVED lines=17> */
.L_x_451:
[----:B------:R-:W-:Y:S05]  /*5010*/  BSYNC.RECONVERGENT B1 ;  /* 0x0000000000017941 */ /* 0x000fea0003800200 */
.L_x_450:
        /* <DEDUP_REMOVED lines=17> */
.L_x_453:
[----:B------:R-:W-:Y:S05]  /*5130*/  BSYNC.RECONVERGENT B1 ;  /* 0x0000000000017941 */ /* 0x000fea0003800200 */
.L_x_452:
        /* <DEDUP_REMOVED lines=17> */
.L_x_455:
[----:B------:R-:W-:Y:S05]  /*5250*/  BSYNC.RECONVERGENT B1 ;  /* 0x0000000000017941 */ /* 0x000fea0003800200 */
.L_x_454:
        /* <DEDUP_REMOVED lines=17> */
.L_x_457:
[----:B------:R-:W-:Y:S05]  /*5370*/  BSYNC.RECONVERGENT B1 ;  /* 0x0000000000017941 */ /* 0x000fea0003800200 */
.L_x_456:
        /* <DEDUP_REMOVED lines=16> */
.L_x_379:
[----:B------:R-:W-:Y:S05]  /*5480*/  BSYNC.RECONVERGENT B0 ;  /* 0x0000000000007941 */ /* 0x000fea0003800200 */
.L_x_346:
        /* <DEDUP_REMOVED lines=8> */
.L_x_458:
        /* <DEDUP_REMOVED lines=15> */
.L_x_738:


//--------------------- .text._ZN6thrust24THRUST_300001_SM_1000_NS8cuda_cub4core6detail13_kernel_agentINS1_8__reduce10DrainAgentIiEEJN3cub18CUB_300001_SM_10009GridQueueIjEEiEEEvDpT0_ --------------------------
	.section	.text._ZN6thrust24THRUST_300001_SM_1000_NS8cuda_cub4core6detail13_kernel_agentINS1_8__reduce10DrainAgentIiEEJN3cub18CUB_300001_SM_10009GridQueueIjEEiEEEvDpT0_,"ax",@progbits
	.align	128
        .global         _ZN6thrust24THRUST_300001_SM_1000_NS8cuda_cub4core6detail13_kernel_agentINS1_8__reduce10DrainAgentIiEEJN3cub18CUB_300001_SM_10009GridQueueIjEEiEEEvDpT0_
        .type           _ZN6thrust24THRUST_300001_SM_1000_NS8cuda_cub4core6detail13_kernel_agentINS1_8__reduce10DrainAgentIiEEJN3cub18CUB_300001_SM_10009GridQueueIjEEiEEEvDpT0_,@function
        .size           _ZN6thrust24THRUST_300001_SM_1000_NS8cuda_cub4core6detail13_kernel_agentINS1_8__reduce10DrainAgentIiEEJN3cub18CUB_300001_SM_10009GridQueueIjEEiEEEvDpT0_,(.L_x_739 - _ZN6thrust24THRUST_300001_SM_1000_NS8cuda_cub4core6detail13_kernel_agentINS1_8__reduce10DrainAgentIiEEJN3cub18CUB_300001_SM_10009GridQueueIjEEiEEEvDpT0_)
        .other          _ZN6thrust24THRUST_300001_SM_1000_NS8cuda_cub4core6detail13_kernel_agentINS1_8__reduce10DrainAgentIiEEJN3cub18CUB_300001_SM_10009GridQueueIjEEiEEEvDpT0_,@"STO_CUDA_ENTRY STV_DEFAULT"
_ZN6thrust24THRUST_300001_SM_1000_NS8cuda_cub4core6detail13_kernel_agentINS1_8__reduce10DrainAgentIiEEJN3cub18CUB_300001_SM_10009GridQueueIjEEiEEEvDpT0_:
.text._ZN6thrust24THRUST_300001_SM_1000_NS8cuda_cub4core6detail13_kernel_agentINS1_8__reduce10DrainAgentIiEEJN3cub18CUB_300001_SM_10009GridQueueIjEEiEEEvDpT0_:
[----:B------:R-:W-:Y:S08]  /*0000*/  LDC R1, c[0x0][0x37c] ;  /* 0x0000df00ff017b82 */ /* 0x000ff00000000800 */
[----:B------:R-:W0:Y:S01]  /*0010*/  LDC.64 R2, c[0x0][0x380] ;  /* 0x0000e000ff027b82 */ /* 0x000e220000000a00 */
[----:B------:R-:W0:Y:S07]  /*0020*/  LDCU.64 UR4, c[0x0][0x358] ;  /* 0x00006b00ff0477ac */ /* 0x000e2e0008000a00 */
[----:B------:R-:W1:Y:S01]  /*0030*/  LDC R5, c[0x0][0x388] ;  /* 0x0000e200ff057b82 */ /* 0x000e620000000800 */
[----:B0-----:R-:W-:Y:S04]  /*0040*/  STG.E desc[UR4][R2.64+0x4], RZ ;  /* 0x000004ff02007986 */ /* 0x001fe8000c101904 */
[----:B-1----:R-:W-:Y:S01]  /*0050*/  STG.E desc[UR4][R2.64], R5 ;  /* 0x0000000502007986 */ /* 0x002fe2000c101904 */
[----:B------:R-:W-:Y:S05]  /*0060*/  EXIT ;  /* 0x000000000000794d */ /* 0x000fea0003800000 */
.L_x_459:
        /* <DEDUP_REMOVED lines=9> */
.L_x_739:


//--------------------- .text._ZN6thrust24THRUST_300001_SM_1000_NS8cuda_cub4core6detail13_kernel_agentINS1_8__reduce11ReduceAgentINS0_12zip_iteratorIN4cuda3std3__45tupleIJNS0_10device_ptrIiEENS0_17counting_iteratorIlNS0_11use_defaultESF_SF_EEEEEEEPNSB_IJilEEESJ_iNS1_9__extrema9arg_max_fIilNSA_4lessIiEEEEEEJSI_SK_iN3cub18CUB_300001_SM_100013GridEvenShareIiEENSS_9GridQueueIjEESP_EEEvDpT0_ --------------------------
	.section	.text._ZN6thrust24THRUST_300001_SM_1000_NS8cuda_cub4core6detail13_kernel_agentINS1_8__reduce11ReduceAgentINS0_12zip_iteratorIN4cuda3std3__45tupleIJNS0_10device_ptrIiEENS0_17counting_iteratorIlNS0_11use_defaultESF_SF_EEEEEEEPNSB_IJilEEESJ_iNS1_9__extrema9arg_max_fIilNSA_4lessIiEEEEEEJSI_SK_iN3cub18CUB_300001_SM_100013GridEvenShareIiEENSS_9GridQueueIjEESP_EEEvDpT0_,"ax",@progbits
	.align	128
        .global         _ZN6thrust24THRUST_300001_SM_1000_NS8cuda_cub4core6detail13_kernel_agentINS1_8__reduce11ReduceAgentINS0_12zip_iteratorIN4cuda3std3__45tupleIJNS0_10device_ptrIiEENS0_17counting_iteratorIlNS0_11use_defaultESF_SF_EEEEEEEPNSB_IJilEEESJ_iNS1_9__extrema9arg_max_fIilNSA_4lessIiEEEEEEJSI_SK_iN3cub18CUB_300001_SM_100013GridEvenShareIiEENSS_9GridQueueIjEESP_EEEvDpT0_
        .type           _ZN6thrust24THRUST_300001_SM_1000_NS8cuda_cub4core6detail13_kernel_agentINS1_8__reduce11ReduceAgentINS0_12zip_iteratorIN4cuda3std3__45tupleIJNS0_10device_ptrIiEENS0_17counting_iteratorIlNS0_11use_defaultESF_SF_EEEEEEEPNSB_IJilEEESJ_iNS1_9__extrema9arg_max_fIilNSA_4lessIiEEEEEEJSI_SK_iN3cub18CUB_300001_SM_100013GridEvenShareIiEENSS_9GridQueueIjEESP_EEEvDpT0_,@function
        .size           _ZN6thrust24THRUST_300001_SM_1000_NS8cuda_cub4core6detail13_kernel_agentINS1_8__reduce11ReduceAgentINS0_12zip_iteratorIN4cuda3std3__45tupleIJNS0_10device_ptrIiEENS0_17counting_iteratorIlNS0_11use_defaultESF_SF_EEEEEEEPNSB_IJilEEESJ_iNS1_9__extrema9arg_max_fIilNSA_4lessIiEEEEEEJSI_SK_iN3cub18CUB_300001_SM_100013GridEvenShareIiEENSS_9GridQueueIjEESP_EEEvDpT0_,(.L_x_740 - _ZN6thrust24THRUST_300001_SM_1000_NS8cuda_cub4core6detail13_kernel_agentINS1_8__reduce11ReduceAgentINS0_12zip_iteratorIN4cuda3std3__45tupleIJNS0_10device_ptrIiEENS0_17counting_iteratorIlNS0_11use_defaultESF_SF_EEEEEEEPNSB_IJilEEESJ_iNS1_9__extrema9arg_max_fIilNSA_4lessIiEEEEEEJSI_SK_iN3cub18CUB_300001_SM_100013GridEvenShareIiEENSS_9GridQueueIjEESP_EEEvDpT0_)
        .other          _ZN6thrust24THRUST_300001_SM_1000_NS8cuda_cub4core6detail13_kernel_agentINS1_8__reduce11ReduceAgentINS0_12zip_iteratorIN4cuda3std3__45tupleIJNS0_10device_ptrIiEENS0_17counting_iteratorIlNS0_11use_defaultESF_SF_EEEEEEEPNSB_IJilEEESJ_iNS1_9__extrema9arg_max_fIilNSA_4lessIiEEEEEEJSI_SK_iN3cub18CUB_300001_SM_100013GridEvenShareIiEENSS_9GridQueueIjEESP_EEEvDpT0_,@"STO_CUDA_ENTRY STV_DEFAULT"
_ZN6thrust24THRUST_300001_SM_1000_NS8cuda_cub4core6detail13_kernel_agentINS1_8__reduce11ReduceAgentINS0_12zip_iteratorIN4cuda3std3__45tupleIJNS0_10device_ptrIiEENS0_17counting_iteratorIlNS0_11use_defaultESF_SF_EEEEEEEPNSB_IJilEEESJ_iNS1_9__extrema9arg_max_fIilNSA_4lessIiEEEEEEJSI_SK_iN3cub18CUB_300001_SM_100013GridEvenShareIiEENSS_9GridQueueIjEESP_EEEvDpT0_:
.text._ZN6thrust24THRUST_300001_SM_1000_NS8cuda_cub4core6detail13_kernel_agentINS1_8__reduce11ReduceAgentINS0_12zip_iteratorIN4cuda3std3__45tupleIJNS0_10device_ptrIiEENS0_17counting_iteratorIlNS0_11use_defaultESF_SF_EEEEEEEPNSB_IJilEEESJ_iNS1_9__extrema9arg_max_fIilNSA_4lessIiEEEEEEJSI_SK_iN3cub18CUB_300001_SM_100013GridEvenShareIiEENSS_9GridQueueIjEESP_EEEvDpT0_:
[----:B------:R-:W-:Y:S01]  /*0000*/  LDC R1, c[0x0][0x37c] ;  /* 0x0000df00ff017b82 */ /* 0x000fe20000000800 */
[----:B------:R-:W0:Y:S01]  /*0010*/  S2R R0, SR_CTAID.X ;  /* 0x0000000000007919 */ /* 0x000e220000002500 */
[----:B------:R-:W1:Y:S01]  /*0020*/  LDCU UR4, c[0x0][0x398] ;  /* 0x00007300ff0477ac */ /* 0x000e620008000800 */
[----:B------:R-:W-:Y:S01]  /*0030*/  BSSY.RECONVERGENT B0, `(.L_x_460) ;  /* 0x0000586000007945 */ /* 0x000fe20003800200 */
[----:B------:R-:W2:Y:S01]  /*0040*/  LDCU UR6, c[0x0][0x370] ;  /* 0x00006e00ff0677ac */ /* 0x000ea20008000800 */
[----:B------:R-:W3:Y:S01]  /*0050*/  LDCU.64 UR10, c[0x0][0x358] ;  /* 0x00006b00ff0a77ac */ /* 0x000ee20008000a00 */
[----:B-1----:R-:W-:Y:S01]  /*0060*/  IMAD.U32 R4, RZ, RZ, UR4 ;  /* 0x00000004ff047e24 */ /* 0x002fe2000f8e00ff */
[----:B--2---:R-:W-:Y:S01]  /*0070*/  UIMAD UR6, UR6, 0x500, URZ ;  /* 0x00000500060678a4 */ /* 0x004fe2000f8e02ff */
[----:B0-----:R-:W-:-:S04]  /*0080*/  IMAD R5, R0, 0x500, RZ ;  /* 0x0000050000057824 */ /* 0x001fc800078e02ff */
[----:B------:R-:W-:-:S05]  /*0090*/  VIADD R3, R5, 0x500 ;  /* 0x0000050005037836 */ /* 0x000fca0000000000 */
[----:B------:R-:W-:-:S13]  /*00a0*/  ISETP.GT.AND P0, PT, R3, R4, PT ;  /* 0x000000040300720c */ /* 0x000fda0003f04270 */
[----:B---3--:R-:W-:Y:S05]  /*00b0*/  @!P0 BRA `(.L_x_461) ;  /* 0x0000003000b48947 */ /* 0x008fea0003800000 */
[----:B------:R-:W0:Y:S01]  /*00c0*/  S2R R2, SR_TID.X ;  /* 0x0000000000027919 */ /* 0x000e220000002100 */
[----:B------:R-:W-:Y:S01]  /*00d0*/  IMAD.IADD R3, R4, 0x1, -R5 ;  /* 0x0000000104037824 */ /* 0x000fe200078e0a05 */
[----:B------:R-:W1:Y:S01]  /*00e0*/  LDCU.64 UR6, c[0x0][0x388] ;  /* 0x00007100ff0677ac */ /* 0x000e620008000a00 */
[----:B------:R-:W-:Y:S01]  /*00f0*/  BSSY.RECONVERGENT B1, `(.L_x_462) ;  /* 0x000000f000017945 */ /* 0x000fe20003800200 */
[----:B------:R-:W-:Y:S01]  /*0100*/  CS2R R6, SRZ ;  /* 0x0000000000067805 */ /* 0x000fe2000001ff00 */
[----:B------:R-:W-:Y:S01]  /*0110*/  IMAD.MOV.U32 R8, RZ, RZ, RZ ;  /* 0x000000ffff087224 */ /* 0x000fe200078e00ff */
[----:B------:R-:W2:Y:S01]  /*0120*/  LDCU.64 UR8, c[0x0][0x388] ;  /* 0x00007100ff0877ac */ /* 0x000ea20008000a00 */
[----:B0-----:R-:W-:Y:S01]  /*0130*/  ISETP.GE.AND P0, PT, R2, R3, PT ;  /* 0x000000030200720c */ /* 0x001fe20003f06270 */
[----:B------:R-:W-:-:S12]  /*0140*/  IMAD.MOV.U32 R10, RZ, RZ, R2 ;  /* 0x000000ffff0a7224 */ /* 0x000fd800078e0002 */
[----:B-12---:R-:W-:Y:S05]  /*0150*/  @P0 BRA `(.L_x_463) ;  /* 0x0000000000200947 */ /* 0x006fea0003800000 */
[----:B------:R-:W0:Y:S01]  /*0160*/  LDC.64 R12, c[0x0][0x380] ;  /* 0x0000e000ff0c7b82 */ /* 0x000e220000000a00 */
[----:B------:R-:W-:Y:S01]  /*0170*/  IMAD.IADD R9, R5, 0x1, R2 ;  /* 0x0000000105097824 */ /* 0x000fe200078e0202 */
[----:B------:R-:W1:Y:S03]  /*0180*/  LDCU.64 UR4, c[0x0][0x388] ;  /* 0x00007100ff0477ac */ /* 0x000e660008000a00 */
[----:B0-----:R-:W-:-:S05]  /*0190*/  IMAD.WIDE R12, R9, 0x4, R12 ;  /* 0x00000004090c7825 */ /* 0x001fca00078e020c */
[----:B------:R0:W5:Y:S01]  /*01a0*/  LDG.E R7, desc[UR10][R12.64] ;  /* 0x0000000a0c077981 */ /* 0x000162000c1e1900 */
[----:B-1----:R-:W-:Y:S01]  /*01b0*/  IADD3 R6, P0, PT, R9, UR4, RZ ;  /* 0x0000000409067c10 */ /* 0x002fe2000ff1e0ff */
[----:B------:R-:W-:-:S03]  /*01c0*/  VIADD R10, R2, 0x100 ;  /* 0x00000100020a7836 */ /* 0x000fc60000000000 */
[----:B------:R-:W-:-:S09]  /*01d0*/  LEA.HI.X.SX32 R8, R9, UR5, 0x1, P0 ;  /* 0x0000000509087c11 */ /* 0x000fd200080f0eff */
.L_x_463:
[----:B------:R-:W-:Y:S05]  /*01e0*/  BSYNC.RECONVERGENT B1 ;  /* 0x0000000000017941 */ /* 0x000fea0003800200 */
.L_x_462:
[----:B------:R-:W-:Y:S01]  /*01f0*/  ISETP.GE.AND P0, PT, R10, R3, PT ;  /* 0x000000030a00720c */ /* 0x000fe20003f06270 */
[----:B------:R-:W-:-:S12]  /*0200*/  BSSY.RECONVERGENT B1, `(.L_x_464) ;  /* 0x0000091000017945 */ /* 0x000fd80003800200 */
[----:B------:R-:W-:Y:S05]  /*0210*/  @P0 BRA `(.L_x_465) ;  /* 0x00000008003c0947 */ /* 0x000fea0003800000 */
[----:B------:R-:W-:Y:S01]  /*0220*/  LOP3.LUT R9, RZ, R10, RZ, 0x33, !PT ;  /* 0x0000000aff097212 */ /* 0x000fe200078e33ff */
[----:B------:R-:W-:Y:S03]  /*0230*/  BSSY.RECONVERGENT B2, `(.L_x_466) ;  /* 0x0000028000027945 */ /* 0x000fe60003800200 */
[----:B------:R-:W-:-:S04]  /*0240*/  IADD3 R11, PT, PT, -R5, R4, R9 ;  /* 0x00000004050b7210 */ /* 0x000fc80007ffe109 */
[----:B------:R-:W-:-:S04]  /*0250*/  LOP3.LUT R4, R11, 0x300, RZ, 0xc0, !PT ;  /* 0x000003000b047812 */ /* 0x000fc800078ec0ff */
[----:B------:R-:W-:-:S13]  /*0260*/  ISETP.NE.AND P0, PT, R4, 0x300, PT ;  /* 0x000003000400780c */ /* 0x000fda0003f05270 */
[----:B------:R-:W-:Y:S05]  /*0270*/  @!P0 BRA `(.L_x_467) ;  /* 0x00000000008c8947 */ /* 0x000fea0003800000 */
[----:B0-----:R-:W0:Y:S01]  /*0280*/  LDC.64 R12, c[0x0][0x380] ;  /* 0x0000e000ff0c7b82 */ /* 0x001e220000000a00 */
[----:B------:R-:W-:Y:S01]  /*0290*/  LEA.HI R4, R11, 0x1, RZ, 0x18 ;  /* 0x000000010b047811 */ /* 0x000fe200078fc0ff */
[----:B------:R-:W-:-:S03]  /*02a0*/  IMAD.IADD R9, R5, 0x1, R10 ;  /* 0x0000000105097824 */ /* 0x000fc600078e020a */
[----:B------:R-:W-:-:S05]  /*02b0*/  LOP3.LUT R4, R4, 0x3, RZ, 0xc0, !PT ;  /* 0x0000000304047812 */ /* 0x000fca00078ec0ff */
[----:B------:R-:W-:-:S07]  /*02c0*/  IMAD.MOV R4, RZ, RZ, -R4 ;  /* 0x000000ffff047224 */ /* 0x000fce00078e0a04 */
.L_x_470:
[----:B0-----:R-:W-:-:S06]  /*02d0*/  IMAD.WIDE R14, R9, 0x4, R12 ;  /* 0x00000004090e7825 */ /* 0x001fcc00078e020c */
[----:B------:R-:W2:Y:S01]  /*02e0*/  LDG.E R15, desc[UR10][R14.64] ;  /* 0x0000000a0e0f7981 */ /* 0x000ea2000c1e1900 */
[C---:B------:R-:W-:Y:S01]  /*02f0*/  IADD3 R20, P1, PT, R9.reuse, UR6, RZ ;  /* 0x0000000609147c10 */ /* 0x040fe2000ff3e0ff */
[----:B------:R-:W-:Y:S01]  /*0300*/  VIADD R4, R4, 0x1 ;  /* 0x0000000104047836 */ /* 0x000fe20000000000 */
[----:B------:R-:W-:Y:S01]  /*0310*/  BSSY.RECONVERGENT B3, `(.L_x_468) ;  /* 0x0000016000037945 */ /* 0x000fe20003800200 */
[----:B------:R-:W-:Y:S01]  /*0320*/  IMAD.MOV.U32 R17, RZ, RZ, R6 ;  /* 0x000000ffff117224 */ /* 0x000fe200078e0006 */
[----:B------:R-:W-:Y:S01]  /*0330*/  LEA.HI.X.SX32 R19, R9, UR7, 0x1, P1 ;  /* 0x0000000709137c11 */ /* 0x000fe200088f0eff */
[----:B------:R-:W-:Y:S01]  /*0340*/  IMAD.MOV.U32 R18, RZ, RZ, R8 ;  /* 0x000000ffff127224 */ /* 0x000fe200078e0008 */
[----:B------:R-:W-:Y:S01]  /*0350*/  ISETP.NE.AND P2, PT, R4, RZ, PT ;  /* 0x000000ff0400720c */ /* 0x000fe20003f45270 */
[----:B-----5:R-:W-:Y:S02]  /*0360*/  IMAD.MOV.U32 R16, RZ, RZ, R7 ;  /* 0x000000ffff107224 */ /* 0x020fe400078e0007 */
[----:B------:R-:W-:-:S02]  /*0370*/  IMAD.MOV.U32 R6, RZ, RZ, R20 ;  /* 0x000000ffff067224 */ /* 0x000fc400078e0014 */
        /* <DEDUP_REMOVED lines=15> */
.L_x_469:
[----:B------:R-:W-:Y:S05]  /*0470*/  BSYNC.RECONVERGENT B3 ;  /* 0x0000000000037941 */ /* 0x000fea0003800200 */
.L_x_468:
[----:B------:R-:W-:Y:S02]  /*0480*/  VIADD R10, R10, 0x100 ;  /* 0x000001000a0a7836 */ /* 0x000fe40000000000 */
[----:B------:R-:W-:Y:S01]  /*0490*/  VIADD R9, R9, 0x100 ;  /* 0x0000010009097836 */ /* 0x000fe20000000000 */
[----:B------:R-:W-:Y:S06]  /*04a0*/  @P2 BRA `(.L_x_470) ;  /* 0xfffffffc00882947 */ /* 0x000fec000383ffff */
.L_x_467:
[----:B------:R-:W-:Y:S05]  /*04b0*/  BSYNC.RECONVERGENT B2 ;  /* 0x0000000000027941 */ /* 0x000fea0003800200 */
.L_x_466:
[----:B------:R-:W-:-:S13]  /*04c0*/  ISETP.GE.U32.AND P0, PT, R11, 0x300, PT ;  /* 0x000003000b00780c */ /* 0x000fda0003f06070 */
[----:B------:R-:W-:Y:S05]  /*04d0*/  @!P0 BRA `(.L_x_465) ;  /* 0x00000004008c8947 */ /* 0x000fea0003800000 */
[----:B0-----:R-:W0:Y:S01]  /*04e0*/  LDC.64 R12, c[0x0][0x380] ;  /* 0x0000e000ff0c7b82 */ /* 0x001e220000000a00 */
[----:B------:R-:W-:-:S04]  /*04f0*/  IMAD.IADD R9, R5, 0x1, R10 ;  /* 0x0000000105097824 */ /* 0x000fc800078e020a */
[C---:B------:R-:W-:Y:S02]  /*0500*/  VIADD R19, R9.reuse, 0x100 ;  /* 0x0000010009137836 */ /* 0x040fe40000000000 */
[C---:B------:R-:W-:Y:S02]  /*0510*/  VIADD R18, R9.reuse, 0x200 ;  /* 0x0000020009127836 */ /* 0x040fe40000000000 */
[----:B------:R-:W-:Y:S01]  /*0520*/  VIADD R20, R9, 0x300 ;  /* 0x0000030009147836 */ /* 0x000fe20000000000 */
[----:B0-----:R-:W-:-:S05]  /*0530*/  IADD3 R4, P0, PT, R12, 0x800, RZ ;  /* 0x000008000c047810 */ /* 0x001fca0007f1e0ff */
[----:B------:R-:W-:-:S08]  /*0540*/  IMAD.X R5, RZ, RZ, R13, P0 ;  /* 0x000000ffff057224 */ /* 0x000fd000000e060d */
.L_x_479:
[----:B------:R-:W-:-:S05]  /*0550*/  IMAD.WIDE R14, R9, 0x4, R4 ;  /* 0x00000004090e7825 */ /* 0x000fca00078e0204 */
[----:B------:R-:W2:Y:S04]  /*0560*/  LDG.E R22, desc[UR10][R14.64+-0x800] ;  /* 0xfff8000a0e167981 */ /* 0x000ea8000c1e1900 */
[----:B-----5:R0:W5:Y:S04]  /*0570*/  LDG.E R24, desc[UR10][R14.64+-0x400] ;  /* 0xfffc000a0e187981 */ /* 0x020168000c1e1900 */
[----:B------:R0:W5:Y:S04]  /*0580*/  LDG.E R11, desc[UR10][R14.64] ;  /* 0x0000000a0e0b7981 */ /* 0x000168000c1e1900 */
[----:B------:R0:W5:Y:S01]  /*0590*/  LDG.E R12, desc[UR10][R14.64+0x400] ;  /* 0x0004000a0e0c7981 */ /* 0x000162000c1e1900 */
[C---:B------:R-:W-:Y:S01]  /*05a0*/  IADD3 R21, P1, PT, R9.reuse, UR8, RZ ;  /* 0x0000000809157c10 */ /* 0x040fe2000ff3e0ff */
[----:B------:R-:W-:Y:S03]  /*05b0*/  BSSY.RECONVERGENT B2, `(.L_x_471) ;  /* 0x0000012000027945 */ /* 0x000fe60003800200 */
[----:B------:R-:W-:Y:S01]  /*05c0*/  LEA.HI.X.SX32 R23, R9, UR9, 0x1, P1 ;  /* 0x0000000909177c11 */ /* 0x000fe200088f0eff */
[----:B------:R-:W-:-:S04]  /*05d0*/  IMAD.MOV.U32 R16, RZ, RZ, R21 ;  /* 0x000000ffff107224 */ /* 0x000fc800078e0015 */
        /* <DEDUP_REMOVED lines=15> */
.L_x_472:
[----:B------:R-:W-:Y:S05]  /*06d0*/  BSYNC.RECONVERGENT B2 ;  /* 0x0000000000027941 */ /* 0x000fea0003800200 */
.L_x_471:
[----:B-----5:R-:W-:Y:S01]  /*06e0*/  ISETP.GE.AND P0, PT, R13, R24, PT ;  /* 0x000000180d00720c */ /* 0x020fe20003f06270 */
[----:B------:R-:W-:Y:S01]  /*06f0*/  BSSY.RECONVERGENT B2, `(.L_x_473) ;  /* 0x0000012000027945 */ /* 0x000fe20003800200 */
[----:B------:R-:W-:Y:S01]  /*0700*/  IADD3 R15, P1, PT, R19, UR8, RZ ;  /* 0x00000008130f7c10 */ /* 0x000fe2000ff3e0ff */
[----:B------:R-:W-:-:S03]  /*0710*/  IMAD.MOV.U32 R6, RZ, RZ, R24 ;  /* 0x000000ffff067224 */ /* 0x000fc600078e0018 */
[----:B------:R-:W-:Y:S01]  /*0720*/  LEA.HI.X.SX32 R14, R19, UR9, 0x1, P1 ;  /* 0x00000009130e7c11 */ /* 0x000fe200088f0eff */
        /* <DEDUP_REMOVED lines=14> */
.L_x_474:
[----:B------:R-:W-:Y:S05]  /*0810*/  BSYNC.RECONVERGENT B2 ;  /* 0x0000000000027941 */ /* 0x000fea0003800200 */
.L_x_473:
[----:B------:R-:W-:Y:S01]  /*0820*/  ISETP.GE.AND P0, PT, R6, R11, PT ;  /* 0x0000000b0600720c */ /* 0x000fe20003f06270 */
[----:B------:R-:W-:Y:S01]  /*0830*/  BSSY.RECONVERGENT B2, `(.L_x_475) ;  /* 0x0000013000027945 */ /* 0x000fe20003800200 */
[----:B------:R-:W-:Y:S01]  /*0840*/  IADD3 R16, P1, PT, R18, UR8, RZ ;  /* 0x0000000812107c10 */ /* 0x000fe2000ff3e0ff */
[----:B------:R-:W-:Y:S01]  /*0850*/  IMAD.MOV.U32 R13, RZ, RZ, R11 ;  /* 0x000000ffff0d7224 */ /* 0x000fe200078e000b */
[----:B------:R-:W-:Y:S02]  /*0860*/  IADD3 R21, P2, PT, R20, UR8, RZ ;  /* 0x0000000814157c10 */ /* 0x000fe4000ff5e0ff */
        /* <DEDUP_REMOVED lines=15> */
.L_x_476:
[----:B------:R-:W-:Y:S05]  /*0960*/  BSYNC.RECONVERGENT B2 ;  /* 0x0000000000027941 */ /* 0x000fea0003800200 */
.L_x_475:
[----:B------:R-:W-:Y:S01]  /*0970*/  ISETP.GE.AND P0, PT, R13, R12, PT ;  /* 0x0000000c0d00720c */ /* 0x000fe20003f06270 */
[----:B------:R-:W-:Y:S01]  /*0980*/  BSSY.RECONVERGENT B2, `(.L_x_477) ;  /* 0x0000011000027945 */ /* 0x000fe20003800200 */
[----:B------:R-:W-:Y:S01]  /*0990*/  LEA.HI.X.SX32 R16, R20, UR9, 0x1, P2 ;  /* 0x0000000914107c11 */ /* 0x000fe200090f0eff */
        /* <DEDUP_REMOVED lines=15> */
.L_x_478:
[----:B------:R-:W-:Y:S05]  /*0a90*/  BSYNC.RECONVERGENT B2 ;  /* 0x0000000000027941 */ /* 0x000fea0003800200 */
.L_x_477:
[----:B------:R-:W-:Y:S02]  /*0aa0*/  VIADD R10, R10, 0x400 ;  /* 0x000004000a0a7836 */ /* 0x000fe40000000000 */
[----:B------:R-:W-:Y:S02]  /*0ab0*/  VIADD R19, R19, 0x400 ;  /* 0x0000040013137836 */ /* 0x000fe40000000000 */
[----:B------:R-:W-:Y:S01]  /*0ac0*/  VIADD R18, R18, 0x400 ;  /* 0x0000040012127836 */ /* 0x000fe20000000000 */
[----:B------:R-:W-:Y:S01]  /*0ad0*/  ISETP.GE.AND P0, PT, R10, R3, PT ;  /* 0x000000030a00720c */ /* 0x000fe20003f06270 */
[----:B------:R-:W-:Y:S02]  /*0ae0*/  VIADD R20, R20, 0x400 ;  /* 0x0000040014147836 */ /* 0x000fe40000000000 */
[----:B------:R-:W-:-:S10]  /*0af0*/  VIADD R9, R9, 0x400 ;  /* 0x0000040009097836 */ /* 0x000fd40000000000 */
[----:B------:R-:W-:Y:S05]  /*0b00*/  @!P0 BRA `(.L_x_479) ;  /* 0xfffffff800908947 */ /* 0x000fea000383ffff */
.L_x_465:
[----:B------:R-:W-:Y:S05]  /*0b10*/  BSYNC.RECONVERGENT B1 ;  /* 0x0000000000017941 */ /* 0x000fea0003800200 */
.L_x_464:
[----:B------:R-:W-:-:S13]  /*0b20*/  ISETP.GE.AND P0, PT, R3, 0x100, PT ;  /* 0x000001000300780c */ /* 0x000fda0003f06270 */
[----:B------:R-:W-:Y:S05]  /*0b30*/  @!P0 BRA `(.L_x_480) ;  /* 0x00000010008c8947 */ /* 0x000fea0003800000 */
[----:B0-----:R-:W0:Y:S01]  /*0b40*/  S2R R12, SR_LANEID ;  /* 0x00000000000c7919 */ /* 0x001e220000000000 */
[----:B------:R-:W-:Y:S01]  /*0b50*/  BSSY.RECONVERGENT B1, `(.L_x_481) ;  /* 0x000001b000017945 */ /* 0x000fe20003800200 */
[----:B------:R-:W-:Y:S01]  /*0b60*/  IMAD.MOV.U32 R9, RZ, RZ, R6 ;  /* 0x000000ffff097224 */ /* 0x000fe200078e0006 */
[----:B-----5:R1:W2:Y:S01]  /*0b70*/  SHFL.DOWN PT, R4, R7, 0x1, 0x1f ;  /* 0x08201f0007047f89 */ /* 0x0202a200000e0000 */
        /* <DEDUP_REMOVED lines=24> */
.L_x_482:
[----:B------:R-:W-:Y:S05]  /*0d00*/  BSYNC.RECONVERGENT B1 ;  /* 0x0000000000017941 */ /* 0x000fea0003800200 */
.L_x_481:
        /* <DEDUP_REMOVED lines=12> */
[----:B---3--:R-:W-:Y:S02]  /*0dd0*/  IMAD.MOV.U32 R5, RZ, RZ, R12 ;  /* 0x000000ffff057224 */ /* 0x008fe400078e000c */
        /* <DEDUP_REMOVED lines=14> */
.L_x_484:
[----:B------:R-:W-:Y:S05]  /*0ec0*/  BSYNC.RECONVERGENT B1 ;  /* 0x0000000000017941 */ /* 0x000fea0003800200 */
.L_x_483:
[----:B0-----:R0:W4:Y:S01]  /*0ed0*/  SHFL.DOWN PT, R9, R4, 0x4, 0x1f ;  /* 0x08801f0004097f89 */ /* 0x00112200000e0000 */
[----:B------:R-:W-:Y:S01]  /*0ee0*/  BSSY.RECONVERGENT B1, `(.L_x_485) ;  /* 0x0000017000017945 */ /* 0x000fe20003800200 */
[----:B-1----:R-:W-:Y:S02]  /*0ef0*/  IMAD.MOV.U32 R6, RZ, RZ, R5 ;  /* 0x000000ffff067224 */ /* 0x002fe400078e0005 */
[----:B------:R0:W1:Y:S01]  /*0f00*/  SHFL.DOWN PT, R10, R5, 0x4, 0x1f ;  /* 0x08801f00050a7f89 */ /* 0x00006200000e0000 */
[----:B--2---:R-:W-:Y:S02]  /*0f10*/  IMAD.MOV.U32 R7, RZ, RZ, R8 ;  /* 0x000000ffff077224 */ /* 0x004fe400078e0008 */
[----:B------:R-:W-:Y:S01]  /*0f20*/  IMAD.MOV.U32 R3, RZ, RZ, R4 ;  /* 0x000000ffff037224 */ /* 0x000fe200078e0004 */
[----:B------:R0:W2:Y:S01]  /*0f30*/  SHFL.DOWN PT, R11, R8, 0x4, 0x1f ;  /* 0x08801f00080b7f89 */ /* 0x0000a200000e0000 */
[----:B------:R-:W-:Y:S05]  /*0f40*/  @P3 BRA `(.L_x_486) ;  /* 0x0000000000403947 */ /* 0x000fea0003800000 */
[----:B----4-:R-:W-:Y:S01]  /*0f50*/  ISETP.GE.AND P0, PT, R4, R9, PT ;  /* 0x000000090400720c */ /* 0x010fe20003f06270 */
[----:B-1----:R-:W-:Y:S02]  /*0f60*/  IMAD.MOV.U32 R6, RZ, RZ, R10 ;  /* 0x000000ffff067224 */ /* 0x002fe400078e000a */
        /* <DEDUP_REMOVED lines=14> */
.L_x_486:
[----:B------:R-:W-:Y:S05]  /*1050*/  BSYNC.RECONVERGENT B1 ;  /* 0x0000000000017941 */ /* 0x000fea0003800200 */
.L_x_485:
[----:B0-----:R0:W0:Y:S01]  /*1060*/  SHFL.DOWN PT, R8, R3, 0x8, 0x1f ;  /* 0x09001f0003087f89 */ /* 0x00102200000e0000 */
[----:B------:R-:W-:Y:S01]  /*1070*/  BSSY.RECONVERGENT B1, `(.L_x_487) ;  /* 0x0000017000017945 */ /* 0x000fe20003800200 */
[----:B------:R-:W-:Y:S02]  /*1080*/  IMAD.MOV.U32 R5, RZ, RZ, R6 ;  /* 0x000000ffff057224 */ /* 0x000fe400078e0006 */
[----:B--2---:R2:W0:Y:S01]  /*1090*/  SHFL.DOWN PT, R11, R6, 0x8, 0x1f ;  /* 0x09001f00060b7f89 */ /* 0x00442200000e0000 */
        /* <DEDUP_REMOVED lines=20> */
.L_x_488:
[----:B------:R-:W-:Y:S05]  /*11e0*/  BSYNC.RECONVERGENT B1 ;  /* 0x0000000000017941 */ /* 0x000fea0003800200 */
.L_x_487:
[----:B0-----:R0:W4:Y:S01]  /*11f0*/  SHFL.DOWN PT, R3, R4, 0x10, 0x1f ;  /* 0x0a001f0004037f89 */ /* 0x00112200000e0000 */
[----:B------:R-:W-:Y:S01]  /*1200*/  BSSY.RECONVERGENT B1, `(.L_x_489) ;  /* 0x0000017000017945 */ /* 0x000fe20003800200 */
[----:B--2---:R-:W-:Y:S02]  /*1210*/  IMAD.MOV.U32 R7, RZ, RZ, R5 ;  /* 0x000000ffff077224 */ /* 0x004fe400078e0005 */
[----:B-1----:R0:W1:Y:S01]  /*1220*/  SHFL.DOWN PT, R10, R5, 0x10, 0x1f ;  /* 0x0a001f00050a7f89 */ /* 0x00206200000e0000 */
[----:B------:R-:W-:Y:S02]  /*1230*/  IMAD.MOV.U32 R8, RZ, RZ, R9 ;  /* 0x000000ffff087224 */ /* 0x000fe400078e0009 */
[----:B------:R-:W-:Y:S01]  /*1240*/  IMAD.MOV.U32 R6, RZ, RZ, R4 ;  /* 0x000000ffff067224 */ /* 0x000fe200078e0004 */
[----:B---3--:R0:W2:Y:S01]  /*1250*/  SHFL.DOWN PT, R12, R9, 0x10, 0x1f ;  /* 0x0a001f00090c7f89 */ /* 0x0080a200000e0000 */
        /* <DEDUP_REMOVED lines=17> */
.L_x_490:
[----:B------:R-:W-:Y:S05]  /*1370*/  BSYNC.RECONVERGENT B1 ;  /* 0x0000000000017941 */ /* 0x000fea0003800200 */
.L_x_489:
[----:B------:R-:W-:Y:S04]  /*1380*/  BSSY.RECONVERGENT B1, `(.L_x_491) ;  /* 0x000000c000017945 */ /* 0x000fe80003800200 */
[----:B------:R-:W-:Y:S05]  /*1390*/  @P2 BRA `(.L_x_492) ;  /* 0x0000000000282947 */ /* 0x000fea0003800000 */
[----:B0-----:R-:W0:Y:S01]  /*13a0*/  S2R R5, SR_CgaCtaId ;  /* 0x0000000000057919 */ /* 0x001e220000008800 */
[----:B------:R-:W-:Y:S02]  /*13b0*/  MOV R4, 0x400 ;  /* 0x0000040000047802 */ /* 0x000fe40000000f00 */
[----:B----4-:R-:W-:-:S04]  /*13c0*/  SHF.R.U32.HI R3, RZ, 0x1, R2 ;  /* 0x00000001ff037819 */ /* 0x010fc80000011602 */
[----:B------:R-:W-:Y:S02]  /*13d0*/  LOP3.LUT R3, R3, 0x1f0, RZ, 0xc0, !PT ;  /* 0x000001f003037812 */ /* 0x000fe400078ec0ff */
[----:B0-----:R-:W-:Y:S01]  /*13e0*/  LEA R4, R5, R4, 0x18 ;  /* 0x0000000405047211 */ /* 0x001fe200078ec0ff */
[----:B------:R-:W-:-:S04]  /*13f0*/  IMAD.MOV.U32 R5, RZ, RZ, R8 ;  /* 0x000000ffff057224 */ /* 0x000fc800078e0008 */
[----:B------:R-:W-:Y:S02]  /*1400*/  IMAD.IADD R3, R3, 0x1, R4 ;  /* 0x0000000103037824 */ /* 0x000fe400078e0204 */
[----:B------:R-:W-:-:S03]  /*1410*/  IMAD.MOV.U32 R4, RZ, RZ, R7 ;  /* 0x000000ffff047224 */ /* 0x000fc600078e0007 */
[----:B------:R3:W-:Y:S04]  /*1420*/  STS [R3+0x8], R6 ;  /* 0x0000080603007388 */ /* 0x0007e80000000800 */
[----:B------:R3:W-:Y:S02]  /*1430*/  STS.64 [R3+0x10], R4 ;  /* 0x0000100403007388 */ /* 0x0007e40000000a00 */
.L_x_492:
[----:B------:R-:W-:Y:S05]  /*1440*/  BSYNC.RECONVERGENT B1 ;  /* 0x0000000000017941 */ /* 0x000fea0003800200 */
.L_x_491:
[----:B------:R-:W-:Y:S01]  /*1450*/  BAR.SYNC.DEFER_BLOCKING 0x0 ;  /* 0x0000000000007b1d */ /* 0x000fe20000010000 */
[----:B------:R-:W-:-:S13]  /*1460*/  ISETP.NE.AND P2, PT, R2, RZ, PT ;  /* 0x000000ff0200720c */ /* 0x000fda0003f45270 */
[----:B------:R-:W-:Y:S05]  /*1470*/  @P2 BRA `(.L_x_493) ;  /* 0x0000004400042947 */ /* 0x000fea0003800000 */
[----:B---34-:R-:W3:Y:S01]  /*1480*/  S2R R3, SR_CgaCtaId ;  /* 0x0000000000037919 */ /* 0x018ee20000008800 */
[----:B------:R-:W-:Y:S01]  /*1490*/  MOV R2, 0x400 ;  /* 0x0000040000027802 */ /* 0x000fe20000000f00 */
[----:B------:R-:W-:Y:S03]  /*14a0*/  BSSY.RECONVERGENT B1, `(.L_x_494) ;  /* 0x0000016000017945 */ /* 0x000fe60003800200 */
[----:B---3--:R-:W-:-:S05]  /*14b0*/  LEA R26, R3, R2, 0x18 ;  /* 0x00000002031a7211 */ /* 0x008fca00078ec0ff */
[----:B0-----:R-:W0:Y:S04]  /*14c0*/  LDS R5, [R26+0x18] ;  /* 0x000018001a057984 */ /* 0x001e280000000800 */
        /* <DEDUP_REMOVED lines=19> */
.L_x_495:
[----:B------:R-:W-:Y:S05]  /*1600*/  BSYNC.RECONVERGENT B1 ;  /* 0x0000000000017941 */ /* 0x000fea0003800200 */
.L_x_494:
[----:B------:R-:W0:Y:S01]  /*1610*/  LDS.64 R6, [R26+0x30] ;  /* 0x000030001a067984 */ /* 0x000e220000000a00 */
[----:B------:R-:W-:Y:S01]  /*1620*/  ISETP.GE.AND P0, PT, R21, R22, PT ;  /* 0x000000161500720c */ /* 0x000fe20003f06270 */
[----:B------:R-:W-:Y:S01]  /*1630*/  BSSY.RECONVERGENT B1, `(.L_x_496) ;  /* 0x0000019000017945 */ /* 0x000fe20003800200 */
[----:B------:R-:W-:Y:S01]  /*1640*/  IMAD.MOV.U32 R23, RZ, RZ, R22 ;  /* 0x000000ffff177224 */ /* 0x000fe200078e0016 */
[----:B------:R1:W3:Y:S04]  /*1650*/  LDS R20, [R26+0x48] ;  /* 0x000048001a147984 */ /* 0x0002e80000000800 */
[----:B------:R1:W4:Y:S04]  /*1660*/  LDS R19, [R26+0x58] ;  /* 0x000058001a137984 */ /* 0x0003280000000800 */
[----:B------:R1:W1:Y:S04]  /*1670*/  LDS R18, [R26+0x68] ;  /* 0x000068001a127984 */ /* 0x0002680000000800 */
[----:B------:R0:W1:Y:S04]  /*1680*/  LDS R17, [R26+0x78] ;  /* 0x000078001a117984 */ /* 0x0000680000000800 */
[----:B------:R0:W1:Y:S04]  /*1690*/  LDS.64 R8, [R26+0x40] ;  /* 0x000040001a087984 */ /* 0x0000680000000a00 */
[----:B------:R0:W1:Y:S04]  /*16a0*/  LDS.64 R10, [R26+0x50] ;  /* 0x000050001a0a7984 */ /* 0x0000680000000a00 */
[----:B--2---:R2:W1:Y:S04]  /*16b0*/  LDS.64 R12, [R26+0x60] ;  /* 0x000060001a0c7984 */ /* 0x0044680000000a00 */
        /* <DEDUP_REMOVED lines=16> */
.L_x_497:
[----:B------:R-:W-:Y:S05]  /*17c0*/  BSYNC.RECONVERGENT B1 ;  /* 0x0000000000017941 */ /* 0x000fea0003800200 */
.L_x_496:
        /* <DEDUP_REMOVED lines=17> */
.L_x_499:
[----:B------:R-:W-:Y:S05]  /*18e0*/  BSYNC.RECONVERGENT B1 ;  /* 0x0000000000017941 */ /* 0x000fea0003800200 */
.L_x_498:
[----:B---3--:R-:W-:Y:S01]  /*18f0*/  ISETP.GE.AND P0, PT, R3, R20, PT ;  /* 0x000000140300720c */ /* 0x008fe20003f06270 */
        /* <DEDUP_REMOVED lines=16> */
.L_x_501:
[----:B------:R-:W-:Y:S05]  /*1a00*/  BSYNC.RECONVERGENT B1 ;  /* 0x0000000000017941 */ /* 0x000fea0003800200 */
.L_x_500:
        /* <DEDUP_REMOVED lines=17> */
.L_x_503:
[----:B------:R-:W-:Y:S05]  /*1b20*/  BSYNC.RECONVERGENT B1 ;  /* 0x0000000000017941 */ /* 0x000fea0003800200 */
.L_x_502:
        /* <DEDUP_REMOVED lines=17> */
.L_x_505:
[----:B------:R-:W-:Y:S05]  /*1c40*/  BSYNC.RECONVERGENT B1 ;  /* 0x0000000000017941 */ /* 0x000fea0003800200 */
.L_x_504:
        /* <DEDUP_REMOVED lines=18> */
.L_x_480:
[----:B------:R-:W1:Y:S01]  /*1d70*/  S2R R14, SR_LANEID ;  /* 0x00000000000e7919 */ /* 0x000e620000000000 */
[----:B------:R-:W-:Y:S01]  /*1d80*/  LOP3.LUT R4, R2, 0x3e0, RZ, 0xc0, !PT ;  /* 0x000003e002047812 */ /* 0x000fe200078ec0ff */
[----:B------:R-:W-:Y:S01]  /*1d90*/  BSSY.RECONVERGENT B1, `(.L_x_506) ;  /* 0x0000027000017945 */ /* 0x000fe20003800200 */
[----:B------:R-:W-:-:S03]  /*1da0*/  IMAD.MOV.U32 R16, RZ, RZ, R8 ;  /* 0x000000ffff107224 */ /* 0x000fc600078e0008 */
[----:B------:R-:W-:Y:S01]  /*1db0*/  VIADD R10, R4, 0x20 ;  /* 0x00000020040a7836 */ /* 0x000fe20000000000 */
[----:B------:R-:W-:-:S04]  /*1dc0*/  LOP3.LUT R4, RZ, R4, RZ, 0x33, !PT ;  /* 0x00000004ff047212 */ /* 0x000fc800078e33ff */
[----:B------:R-:W-:Y:S01]  /*1dd0*/  ISETP.GT.AND P0, PT, R10, R3, PT ;  /* 0x000000030a00720c */ /* 0x000fe20003f04270 */
[----:B------:R-:W-:-:S05]  /*1de0*/  IMAD.IADD R4, R3, 0x1, R4 ;  /* 0x0000000103047824 */ /* 0x000fca00078e0204 */
[----:B------:R-:W-:-:S05]  /*1df0*/  SEL R5, R4, 0x1f, P0 ;  /* 0x0000001f04057807 */ /* 0x000fca0000000000 */
[----:B------:R2:W3:Y:S04]  /*1e00*/  SHFL.DOWN PT, R9, R6, 0x1, R5 ;  /* 0x0820000006097989 */ /* 0x0004e800000e0005 */
[----:B------:R2:W4:Y:S01]  /*1e10*/  SHFL.DOWN PT, R11, R8, 0x1, R5 ;  /* 0x08200000080b7989 */ /* 0x00052200000e0005 */
[CC--:B-1----:R-:W-:Y:S01]  /*1e20*/  ISETP.GE.AND P0, PT, R14.reuse, R5.reuse, PT ;  /* 0x000000050e00720c */ /* 0x0c2fe20003f06270 */
[C---:B------:R-:W-:Y:S01]  /*1e30*/  VIADD R10, R14.reuse, 0x4 ;  /* 0x000000040e0a7836 */ /* 0x040fe20000000000 */
[C---:B------:R-:W-:Y:S01]  /*1e40*/  ISETP.NE.AND P2, PT, R14.reuse, RZ, PT ;  /* 0x000000ff0e00720c */ /* 0x040fe20003f45270 */
[C---:B------:R-:W-:Y:S02]  /*1e50*/  VIADD R4, R14.reuse, 0x2 ;  /* 0x000000020e047836 */ /* 0x040fe40000000000 */
[----:B0-----:R-:W-:Y:S01]  /*1e60*/  VIADD R12, R14, 0x8 ;  /* 0x000000080e0c7836 */ /* 0x001fe20000000000 */
[-C--:B------:R-:W-:Y:S01]  /*1e70*/  ISETP.GT.AND P5, PT, R10, R5.reuse, PT ;  /* 0x000000050a00720c */ /* 0x080fe20003fa4270 */
[----:B------:R-:W-:Y:S01]  /*1e80*/  VIADD R14, R14, 0x10 ;  /* 0x000000100e0e7836 */ /* 0x000fe20000000000 */
[----:B-----5:R2:W0:Y:S01]  /*1e90*/  SHFL.DOWN PT, R10, R7, 0x1, R5 ;  /* 0x08200000070a7989 */ /* 0x02042200000e0005 */
[-C--:B------:R-:W-:Y:S01]  /*1ea0*/  ISETP.GT.AND P1, PT, R4, R5.reuse, PT ;  /* 0x000000050400720c */ /* 0x080fe20003f24270 */
[----:B------:R-:W-:Y:S01]  /*1eb0*/  IMAD.MOV.U32 R4, RZ, RZ, R7 ;  /* 0x000000ffff047224 */ /* 0x000fe200078e0007 */
[----:B------:R-:W-:-:S02]  /*1ec0*/  ISETP.GT.AND P4, PT, R12, R5, PT ;  /* 0x000000050c00720c */ /* 0x000fc40003f84270 */
[----:B------:R-:W-:Y:S01]  /*1ed0*/  ISETP.GT.AND P3, PT, R14, R5, PT ;  /* 0x000000050e00720c */ /* 0x000fe20003f64270 */
[----:B------:R-:W-:Y:S01]  /*1ee0*/  IMAD.MOV.U32 R14, RZ, RZ, R6 ;  /* 0x000000ffff0e7224 */ /* 0x000fe200078e0006 */
[----:B---3--:R-:W-:Y:S11]  /*1ef0*/  @P0 BRA `(.L_x_507) ;  /* 0x0000000000400947 */ /* 0x008ff60003800000 */
[----:B0-----:R-:W-:Y:S01]  /*1f00*/  ISETP.GE.AND P0, PT, R7, R10, PT ;  /* 0x0000000a0700720c */ /* 0x001fe20003f06270 */
[----:B------:R-:W-:Y:S02]  /*1f10*/  IMAD.MOV.U32 R4, RZ, RZ, R10 ;  /* 0x000000ffff047224 */ /* 0x000fe400078e000a */
[----:B------:R-:W-:Y:S02]  /*1f20*/  IMAD.MOV.U32 R14, RZ, RZ, R9 ;  /* 0x000000ffff0e7224 */ /* 0x000fe400078e0009 */
[----:B----4-:R-:W-:-:S08]  /*1f30*/  IMAD.MOV.U32 R16, RZ, RZ, R11 ;  /* 0x000000ffff107224 */ /* 0x010fd000078e000b */
        /* <DEDUP_REMOVED lines=12> */
.L_x_507:
[----:B------:R-:W-:Y:S05]  /*2000*/  BSYNC.RECONVERGENT B1 ;  /* 0x0000000000017941 */ /* 0x000fea0003800200 */
.L_x_506:
[----:B--2---:R1:W2:Y:S01]  /*2010*/  SHFL.DOWN PT, R7, R4, 0x2, R5 ;  /* 0x0840000004077989 */ /* 0x0042a200000e0005 */
[----:B------:R-:W-:Y:S01]  /*2020*/  BSSY.RECONVERGENT B1, `(.L_x_508) ;  /* 0x0000017000017945 */ /* 0x000fe20003800200 */
[----:B------:R-:W-:Y:S02]  /*2030*/  IMAD.MOV.U32 R6, RZ, RZ, R4 ;  /* 0x000000ffff067224 */ /* 0x000fe400078e0004 */
[----:B------:R1:W3:Y:S01]  /*2040*/  SHFL.DOWN PT, R9, R14, 0x2, R5 ;  /* 0x084000000e097989 */ /* 0x0002e200000e0005 */
[----:B0-----:R-:W-:Y:S02]  /*2050*/  IMAD.MOV.U32 R10, RZ, RZ, R14 ;  /* 0x000000ffff0a7224 */ /* 0x001fe400078e000e */
[----:B------:R-:W-:Y:S01]  /*2060*/  IMAD.MOV.U32 R12, RZ, RZ, R16 ;  /* 0x000000ffff0c7224 */ /* 0x000fe200078e0010 */
[----:B----4-:R1:W0:Y:S01]  /*2070*/  SHFL.DOWN PT, R11, R16, 0x2, R5 ;  /* 0x08400000100b7989 */ /* 0x01022200000e0005 */
[----:B------:R-:W-:Y:S05]  /*2080*/  @P1 BRA `(.L_x_509) ;  /* 0x0000000000401947 */ /* 0x000fea0003800000 */
[----:B--2---:R-:W-:Y:S01]  /*2090*/  ISETP.GE.AND P0, PT, R4, R7, PT ;  /* 0x000000070400720c */ /* 0x004fe20003f06270 */
[----:B------:R-:W-:Y:S02]  /*20a0*/  IMAD.MOV.U32 R6, RZ, RZ, R7 ;  /* 0x000000ffff067224 */ /* 0x000fe400078e0007 */
[----:B---3--:R-:W-:Y:S02]  /*20b0*/  IMAD.MOV.U32 R10, RZ, RZ, R9 ;  /* 0x000000ffff0a7224 */ /* 0x008fe400078e0009 */
        /* <DEDUP_REMOVED lines=13> */
.L_x_509:
[----:B------:R-:W-:Y:S05]  /*2190*/  BSYNC.RECONVERGENT B1 ;  /* 0x0000000000017941 */ /* 0x000fea0003800200 */
.L_x_508:
[----:B--2---:R2:W4:Y:S01]  /*21a0*/  SHFL.DOWN PT, R7, R6, 0x4, R5 ;  /* 0x0880000006077989 */ /* 0x00452200000e0005 */
[----:B------:R-:W-:Y:S01]  /*21b0*/  BSSY.RECONVERGENT B1, `(.L_x_510) ;  /* 0x0000017000017945 */ /* 0x000fe20003800200 */
[----:B-1----:R-:W-:Y:S02]  /*21c0*/  IMAD.MOV.U32 R4, RZ, RZ, R6 ;  /* 0x000000ffff047224 */ /* 0x002fe400078e0006 */
[----:B---3--:R2:W1:Y:S01]  /*21d0*/  SHFL.DOWN PT, R9, R10, 0x4, R5 ;  /* 0x088000000a097989 */ /* 0x00846200000e0005 */
        /* <DEDUP_REMOVED lines=20> */
.L_x_511:
[----:B------:R-:W-:Y:S05]  /*2320*/  BSYNC.RECONVERGENT B1 ;  /* 0x0000000000017941 */ /* 0x000fea0003800200 */
.L_x_510:
        /* <DEDUP_REMOVED lines=24> */
.L_x_513:
[----:B------:R-:W-:Y:S05]  /*24b0*/  BSYNC.RECONVERGENT B1 ;  /* 0x0000000000017941 */ /* 0x000fea0003800200 */
.L_x_512:
[----:B-1----:R1:W2:Y:S01]  /*24c0*/  SHFL.DOWN PT, R9, R10, 0x10, R5 ;  /* 0x0a0000000a097989 */ /* 0x0022a200000e0005 */
[----:B------:R-:W-:Y:S01]  /*24d0*/  BSSY.RECONVERGENT B1, `(.L_x_514) ;  /* 0x0000017000017945 */ /* 0x000fe20003800200 */
[----:B------:R-:W-:Y:S02]  /*24e0*/  IMAD.MOV.U32 R6, RZ, RZ, R10 ;  /* 0x000000ffff067224 */ /* 0x000fe400078e000a */
[----:B0-----:R1:W0:Y:S01]  /*24f0*/  SHFL.DOWN PT, R11, R12, 0x10, R5 ;  /* 0x0a0000000c0b7989 */ /* 0x00122200000e0005 */
[----:B----4-:R-:W-:Y:S02]  /*2500*/  IMAD.MOV.U32 R7, RZ, RZ, R12 ;  /* 0x000000ffff077224 */ /* 0x010fe400078e000c */
[----:B---3--:R-:W-:Y:S01]  /*2510*/  IMAD.MOV.U32 R8, RZ, RZ, R14 ;  /* 0x000000ffff087224 */ /* 0x008fe200078e000e */
[----:B------:R1:W3:Y:S01]  /*2520*/  SHFL.DOWN PT, R13, R14, 0x10, R5 ;  /* 0x0a0000000e0d7989 */ /* 0x0002e200000e0005 */
[----:B------:R-:W-:Y:S05]  /*2530*/  @P3 BRA `(.L_x_515) ;  /* 0x0000000000403947 */ /* 0x000fea0003800000 */
        /* <DEDUP_REMOVED lines=16> */
.L_x_515:
[----:B------:R-:W-:Y:S05]  /*2640*/  BSYNC.RECONVERGENT B1 ;  /* 0x0000000000017941 */ /* 0x000fea0003800200 */
.L_x_514:
[----:B------:R-:W-:Y:S04]  /*2650*/  BSSY.RECONVERGENT B1, `(.L_x_516) ;  /* 0x000000c000017945 */ /* 0x000fe80003800200 */
[----:B------:R-:W-:Y:S05]  /*2660*/  @P2 BRA `(.L_x_517) ;  /* 0x0000000000282947 */ /* 0x000fea0003800000 */
[----:B-1----:R-:W1:Y:S01]  /*2670*/  S2R R10, SR_CgaCtaId ;  /* 0x00000000000a7919 */ /* 0x002e620000008800 */
[----:B------:R-:W-:Y:S02]  /*2680*/  MOV R5, 0x400 ;  /* 0x0000040000057802 */ /* 0x000fe40000000f00 */
[----:B------:R-:W-:-:S04]  /*2690*/  SHF.R.U32.HI R4, RZ, 0x1, R2 ;  /* 0x00000001ff047819 */ /* 0x000fc80000011602 */
[----:B------:R-:W-:Y:S02]  /*26a0*/  LOP3.LUT R4, R4, 0x1f0, RZ, 0xc0, !PT ;  /* 0x000001f004047812 */ /* 0x000fe400078ec0ff */
[----:B-1----:R-:W-:-:S05]  /*26b0*/  LEA R5, R10, R5, 0x18 ;  /* 0x000000050a057211 */ /* 0x002fca00078ec0ff */
[----:B--2---:R-:W-:Y:S02]  /*26c0*/  IMAD.IADD R9, R4, 0x1, R5 ;  /* 0x0000000104097824 */ /* 0x004fe400078e0205 */
[----:B------:R-:W-:Y:S02]  /*26d0*/  IMAD.MOV.U32 R4, RZ, RZ, R7 ;  /* 0x000000ffff047224 */ /* 0x000fe400078e0007 */
[----:B------:R-:W-:Y:S01]  /*26e0*/  IMAD.MOV.U32 R5, RZ, RZ, R8 ;  /* 0x000000ffff057224 */ /* 0x000fe200078e0008 */
[----:B------:R4:W-:Y:S04]  /*26f0*/  STS [R9+0x8], R6 ;  /* 0x0000080609007388 */ /* 0x0009e80000000800 */
[----:B------:R4:W-:Y:S02]  /*2700*/  STS.64 [R9+0x10], R4 ;  /* 0x0000100409007388 */ /* 0x0009e40000000a00 */
.L_x_517:
[----:B------:R-:W-:Y:S05]  /*2710*/  BSYNC.RECONVERGENT B1 ;  /* 0x0000000000017941 */ /* 0x000fea0003800200 */
.L_x_516:
[----:B------:R-:W-:Y:S01]  /*2720*/  BAR.SYNC.DEFER_BLOCKING 0x0 ;  /* 0x0000000000007b1d */ /* 0x000fe20000010000 */
[----:B------:R-:W-:-:S13]  /*2730*/  ISETP.NE.AND P2, PT, R2, RZ, PT ;  /* 0x000000ff0200720c */ /* 0x000fda0003f45270 */
[----:B------:R-:W-:Y:S05]  /*2740*/  @P2 BRA `(.L_x_493) ;  /* 0x0000003000502947 */ /* 0x000fea0003800000 */
[C---:B------:R-:W-:Y:S01]  /*2750*/  ISETP.GE.AND P0, PT, R3.reuse, 0x21, PT ;  /* 0x000000210300780c */ /* 0x040fe20003f06270 */
[----:B------:R-:W-:Y:S01]  /*2760*/  IMAD.MOV.U32 R2, RZ, RZ, R6 ;  /* 0x000000ffff027224 */ /* 0x000fe200078e0006 */
[C---:B------:R-:W-:Y:S01]  /*2770*/  ISETP.GE.AND P5, PT, R3.reuse, 0x41, PT ;  /* 0x000000410300780c */ /* 0x040fe20003fa6270 */
[----:B0-----:R-:W-:Y:S01]  /*2780*/  IMAD.MOV.U32 R11, RZ, RZ, R7 ;  /* 0x000000ffff0b7224 */ /* 0x001fe200078e0007 */
[C---:B------:R-:W-:Y:S01]  /*2790*/  ISETP.GE.AND P4, PT, R3.reuse, 0x61, PT ;  /* 0x000000610300780c */ /* 0x040fe20003f86270 */
[----:B-1----:R-:W-:Y:S01]  /*27a0*/  IMAD.MOV.U32 R10, RZ, RZ, R8 ;  /* 0x000000ffff0a7224 */ /* 0x002fe200078e0008 */
[----:B------:R-:W-:-:S07]  /*27b0*/  ISETP.GE.AND P3, PT, R3, 0x81, PT ;  /* 0x000000810300780c */ /* 0x000fce0003f66270 */
[----:B------:R-:W-:Y:S06]  /*27c0*/  @!P0 BRA `(.L_x_518) ;  /* 0x00000000005c8947 */ /* 0x000fec0003800000 */
[----:B------:R-:W0:Y:S01]  /*27d0*/  S2UR UR5, SR_CgaCtaId ;  /* 0x00000000000579c3 */ /* 0x000e220000008800 */
[----:B------:R-:W-:Y:S01]  /*27e0*/  UMOV UR4, 0x400 ;  /* 0x0000040000047882 */ /* 0x000fe20000000000 */
[----:B------:R-:W-:Y:S01]  /*27f0*/  BSSY.RECONVERGENT B1, `(.L_x_518) ;  /* 0x0000014000017945 */ /* 0x000fe20003800200 */
[----:B0-----:R-:W-:-:S09]  /*2800*/  ULEA UR4, UR5, UR4, 0x18 ;  /* 0x0000000405047291 */ /* 0x001fd2000f8ec0ff */
[----:B----4-:R-:W0:Y:S04]  /*2810*/  LDS R5, [UR4+0x18] ;  /* 0x00001804ff057984 */ /* 0x010e280008000800 */
[----:B---3--:R-:W1:Y:S01]  /*2820*/  LDS.64 R12, [UR4+0x20] ;  /* 0x00002004ff0c7984 */ /* 0x008e620008000a00 */
        /* <DEDUP_REMOVED lines=16> */
.L_x_519:
[----:B------:R-:W-:Y:S05]  /*2930*/  BSYNC.RECONVERGENT B1 ;  /* 0x0000000000017941 */ /* 0x000fea0003800200 */
.L_x_518:
[----:B----4-:R-:W-:Y:S02]  /*2940*/  IMAD.MOV.U32 R4, RZ, RZ, R2 ;  /* 0x000000ffff047224 */ /* 0x010fe400078e0002 */
[----:B--2---:R-:W-:Y:S02]  /*2950*/  IMAD.MOV.U32 R9, RZ, RZ, R11 ;  /* 0x000000ffff097224 */ /* 0x004fe400078e000b */
[----:B------:R-:W-:Y:S01]  /*2960*/  IMAD.MOV.U32 R8, RZ, RZ, R10 ;  /* 0x000000ffff087224 */ /* 0x000fe200078e000a */
[----:B------:R-:W-:Y:S06]  /*2970*/  @!P5 BRA `(.L_x_520) ;  /* 0x00000000005cd947 */ /* 0x000fec0003800000 */
[----:B------:R-:W0:Y:S01]  /*2980*/  S2UR UR5, SR_CgaCtaId ;  /* 0x00000000000579c3 */ /* 0x000e220000008800 */
[----:B------:R-:W-:Y:S01]  /*2990*/  UMOV UR4, 0x400 ;  /* 0x0000040000047882 */ /* 0x000fe20000000000 */
[----:B------:R-:W-:Y:S01]  /*29a0*/  BSSY.RECONVERGENT B1, `(.L_x_520) ;  /* 0x0000014000017945 */ /* 0x000fe20003800200 */
[----:B0-----:R-:W-:-:S09]  /*29b0*/  ULEA UR4, UR5, UR4, 0x18 ;  /* 0x0000000405047291 */ /* 0x001fd2000f8ec0ff */
[----:B------:R-:W0:Y:S04]  /*29c0*/  LDS R5, [UR4+0x28] ;  /* 0x00002804ff057984 */ /* 0x000e280008000800 */
[----:B------:R-:W1:Y:S01]  /*29d0*/  LDS.64 R6, [UR4+0x30] ;  /* 0x00003004ff067984 */ /* 0x000e620008000a00 */
        /* <DEDUP_REMOVED lines=16> */
.L_x_521:
[----:B------:R-:W-:Y:S05]  /*2ae0*/  BSYNC.RECONVERGENT B1 ;  /* 0x0000000000017941 */ /* 0x000fea0003800200 */
.L_x_520:
        /* <DEDUP_REMOVED lines=29> */
.L_x_523:
[----:B------:R-:W-:Y:S05]  /*2cc0*/  BSYNC.RECONVERGENT B1 ;  /* 0x0000000000017941 */ /* 0x000fea0003800200 */
.L_x_522:
        /* <DEDUP_REMOVED lines=26> */
.L_x_525:
[----:B------:R-:W-:Y:S05]  /*2e70*/  BSYNC.RECONVERGENT B1 ;  /* 0x0000000000017941 */ /* 0x000fea0003800200 */
.L_x_524:
        /* <DEDUP_REMOVED lines=26> */
.L_x_527:
[----:B------:R-:W-:Y:S05]  /*3020*/  BSYNC.RECONVERGENT B1 ;  /* 0x0000000000017941 */ /* 0x000fea0003800200 */
.L_x_526:
        /* <DEDUP_REMOVED lines=26> */
.L_x_529:
[----:B------:R-:W-:Y:S05]  /*31d0*/  BSYNC.RECONVERGENT B1 ;  /* 0x0000000000017941 */ /* 0x000fea0003800200 */
.L_x_528:
        /* <DEDUP_REMOVED lines=27> */
.L_x_461:
[----:B------:R-:W0:Y:S01]  /*3390*/  S2R R2, SR_TID.X ;  /* 0x0000000000027919 */ /* 0x000e220000002100 */
[----:B------:R-:W1:Y:S01]  /*33a0*/  LDCU.128 UR12, c[0x0][0x380] ;  /* 0x00007000ff0c77ac */ /* 0x000e620008000c00 */
[----:B------:R-:W-:Y:S02]  /*33b0*/  SHF.R.S32.HI R14, RZ, 0x1f, R5 ;  /* 0x0000001fff0e7819 */ /* 0x000fe40000011405 */
[----:B0-----:R-:W-:-:S04]  /*33c0*/  IADD3 R3, P0, PT, R5, R2, RZ ;  /* 0x0000000205037210 */ /* 0x001fc80007f1e0ff */
[----:B-1----:R-:W-:Y:S01]  /*33d0*/  LEA R6, P1, R3, UR12, 0x2 ;  /* 0x0000000c03067c11 */ /* 0x002fe2000f8210ff */
[----:B------:R-:W-:-:S05]  /*33e0*/  IMAD.X R8, RZ, RZ, R14, P0 ;  /* 0x000000ffff087224 */ /* 0x000fca00000e060e */
[----:B------:R-:W-:-:S05]  /*33f0*/  LEA.HI.X R7, R3, UR13, R8, 0x2, P1 ;  /* 0x0000000d03077c11 */ /* 0x000fca00088f1408 */
[----:B------:R-:W2:Y:S04]  /*3400*/  LDG.E R8, desc[UR10][R6.64] ;  /* 0x0000000a06087981 */ /* 0x000ea8000c1e1900 */
[----:B------:R-:W2:Y:S04]  /*3410*/  LDG.E R9, desc[UR10][R6.64+0x400] ;  /* 0x0004000a06097981 */ /* 0x000ea8000c1e1900 */
[----:B------:R-:W3:Y:S04]  /*3420*/  LDG.E R10, desc[UR10][R6.64+0x800] ;  /* 0x0008000a060a7981 */ /* 0x000ee8000c1e1900 */
[----:B------:R-:W4:Y:S04]  /*3430*/  LDG.E R11, desc[UR10][R6.64+0xc00] ;  /* 0x000c000a060b7981 */ /* 0x000f28000c1e1900 */
[----:B------:R0:W5:Y:S02]  /*3440*/  LDG.E R3, desc[UR10][R6.64+0x1000] ;  /* 0x0010000a06037981 */ /* 0x000164000c1e1900 */
[----:B0-----:R-:W-:-:S02]  /*3450*/  LOP3.LUT R6, R2, 0x400, RZ, 0xfc, !PT ;  /* 0x0000040002067812 */ /* 0x001fc400078efcff */
[CC--:B--2---:R-:W-:Y:S02]  /*3460*/  VIMNMX R13, PT, PT, R8.reuse, R9.reuse, !PT ;  /* 0x00000009080d7248 */ /* 0x0c4fe40007fe0100 */
[----:B------:R-:W-:Y:S01]  /*3470*/  ISETP.GE.AND P0, PT, R8, R9, PT ;  /* 0x000000090800720c */ /* 0x000fe20003f06270 */
[----:B------:R-:W-:Y:S01]  /*3480*/  VIADD R9, R2, 0x200 ;  /* 0x0000020002097836 */ /* 0x000fe20000000000 */
[----:B---3--:R-:W-:Y:S02]  /*3490*/  VIMNMX R12, PT, PT, R10, R13, !PT ;  /* 0x0000000d0a0c7248 */ /* 0x008fe40007fe0100 */
[----:B------:R-:W-:Y:S02]  /*34a0*/  ISETP.GE.AND P2, PT, R13, R10, PT ;  /* 0x0000000a0d00720c */ /* 0x000fe40003f46270 */
[----:B----4-:R-:W-:Y:S02]  /*34b0*/  ISETP.GE.AND P3, PT, R12, R11, PT ;  /* 0x0000000b0c00720c */ /* 0x010fe40003f66270 */
[----:B------:R-:W-:Y:S01]  /*34c0*/  VIMNMX R12, PT, PT, R11, R12, !PT ;  /* 0x0000000c0b0c7248 */ /* 0x000fe20007fe0100 */
[----:B------:R-:W-:-:S03]  /*34d0*/  VIADD R11, R2, 0x100 ;  /* 0x00000100020b7836 */ /* 0x000fc60000000000 */
[----:B-----5:R-:W-:-:S05]  /*34e0*/  ISETP.GE.AND P1, PT, R12, R3, PT ;  /* 0x000000030c00720c */ /* 0x020fca0003f26270 */
[----:B------:R-:W-:Y:S02]  /*34f0*/  @P2 SEL R9, R11, R2, !P0 ;  /* 0x000000020b092207 */ /* 0x000fe40004000000 */
[----:B------:R-:W-:Y:S01]  /*3500*/  IADD3 R8, P2, PT, R5, UR14, RZ ;  /* 0x0000000e05087c10 */ /* 0x000fe2000ff5e0ff */
[----:B------:R-:W-:-:S03]  /*3510*/  @!P3 VIADD R9, R2, 0x300 ;  /* 0x000003000209b836 */ /* 0x000fc60000000000 */
[----:B------:R-:W-:Y:S02]  /*3520*/  IADD3.X R7, PT, PT, R14, UR15, RZ, P2, !PT ;  /* 0x0000000f0e077c10 */ /* 0x000fe400097fe4ff */
[----:B------:R-:W-:Y:S02]  /*3530*/  ISETP.LE.AND P2, PT, R4, UR6, PT ;  /* 0x0000000604007c0c */ /* 0x000fe4000bf43270 */
[C---:B------:R-:W-:Y:S02]  /*3540*/  @P1 ISETP.GE.U32.AND P0, PT, R9.reuse, R6, PT ;  /* 0x000000060900120c */ /* 0x040fe40003f06070 */
[-C--:B------:R-:W-:Y:S02]  /*3550*/  IADD3 R5, P3, PT, R6, R8.reuse, RZ ;  /* 0x0000000806057210 */ /* 0x080fe40007f7e0ff */
[----:B------:R-:W-:Y:S02]  /*3560*/  @P1 IADD3 R8, P4, PT, R9, R8, RZ ;  /* 0x0000000809081210 */ /* 0x000fe40007f9e0ff */
[----:B------:R-:W-:Y:S01]  /*3570*/  @P1 ISETP.GE.U32.AND.EX P0, PT, RZ, RZ, PT, P0 ;  /* 0x000000ffff00120c */ /* 0x000fe20003f06100 */
[----:B------:R-:W-:-:S02]  /*3580*/  IMAD.X R6, RZ, RZ, R7, P3 ;  /* 0x000000ffff067224 */ /* 0x000fc400018e0607 */
        /* <DEDUP_REMOVED lines=17> */
[----:B------:R-:W-:-:S05]  /*36a0*/  IMAD.MOV.U32 R11, RZ, RZ, 0x500 ;  /* 0x00000500ff0b7424 */ /* 0x000fca00078e00ff */
[----:B------:R-:W2:Y:S01]  /*36b0*/  ATOMG.E.ADD.STRONG.GPU PT, R7, desc[UR10][R8.64], R11 ;  /* 0x8000000b080779a8 */ /* 0x000ea200081ef10a */
[----:B------:R-:W0:Y:S01]  /*36c0*/  S2UR UR5, SR_CgaCtaId ;  /* 0x00000000000579c3 */ /* 0x000e220000008800 */
[----:B------:R-:W-:Y:S02]  /*36d0*/  UMOV UR4, 0x400 ;  /* 0x0000040000047882 */ /* 0x000fe40000000000 */
[----:B0-----:R-:W-:Y:S01]  /*36e0*/  ULEA UR4, UR5, UR4, 0x18 ;  /* 0x0000000405047291 */ /* 0x001fe2000f8ec0ff */
[----:B--2---:R-:W-:-:S08]  /*36f0*/  VIADD R7, R7, UR6 ;  /* 0x0000000607077c36 */ /* 0x004fd00008000000 */
[----:B------:R0:W-:Y:S03]  /*3700*/  STS [UR4+0x98], R7 ;  /* 0x00009807ff007988 */ /* 0x0001e60008000804 */
.L_x_532:
[----:B------:R-:W-:Y:S05]  /*3710*/  BSYNC.RECONVERGENT B1 ;  /* 0x0000000000017941 */ /* 0x000fea0003800200 */
.L_x_531:
[----:B------:R-:W1:Y:S08]  /*3720*/  S2UR UR5, SR_CgaCtaId ;  /* 0x00000000000579c3 */ /* 0x000e700000008800 */
[----:B------:R-:W-:Y:S06]  /*3730*/  BAR.SYNC.DEFER_BLOCKING 0x0 ;  /* 0x0000000000007b1d */ /* 0x000fec0000010000 */
[----:B------:R-:W-:-:S02]  /*3740*/  UMOV UR4, 0x400 ;  /* 0x0000040000047882 */ /* 0x000fc40000000000 */
[----:B-1----:R-:W-:-:S06]  /*3750*/  ULEA UR4, UR5, UR4, 0x18 ;  /* 0x0000000405047291 */ /* 0x002fcc000f8ec0ff */
[----:B0-----:R-:W-:-:S05]  /*3760*/  IMAD.U32 R7, RZ, RZ, UR4 ;  /* 0x00000004ff077e24 */ /* 0x001fca000f8e00ff */
[----:B------:R-:W0:Y:S02]  /*3770*/  LDS R11, [R7+0x98] ;  /* 0x00009800070b7984 */ /* 0x000e240000000800 */
[----:B0-----:R-:W-:-:S05]  /*3780*/  VIADD R13, R11, 0x500 ;  /* 0x000005000b0d7836 */ /* 0x001fca0000000000 */
[----:B------:R-:W-:-:S13]  /*3790*/  ISETP.GT.AND P0, PT, R13, R4, PT ;  /* 0x000000040d00720c */ /* 0x000fda0003f04270 */
[----:B------:R-:W-:Y:S05]  /*37a0*/  @P0 BRA `(.L_x_533) ;  /* 0x00000004004c0947 */ /* 0x000fea0003800000 */
[----:B------:R-:W-:Y:S01]  /*37b0*/  BSSY.RECONVERGENT B1, `(.L_x_533) ;  /* 0x0000052000017945 */ /* 0x000fe20003800200 */
[----:B------:R-:W-:Y:S01]  /*37c0*/  IMAD.MOV.U32 R12, RZ, RZ, R3 ;  /* 0x000000ffff0c7224 */ /* 0x000fe200078e0003 */
[----:B------:R-:W0:Y:S01]  /*37d0*/  LDCU UR7, c[0x0][0x398] ;  /* 0x00007300ff0777ac */ /* 0x000e220008000800 */
[----:B------:R-:W-:Y:S02]  /*37e0*/  IMAD.MOV.U32 R16, RZ, RZ, R5 ;  /* 0x000000ffff107224 */ /* 0x000fe400078e0005 */
[----:B------:R-:W-:Y:S01]  /*37f0*/  IMAD.MOV.U32 R23, RZ, RZ, R6 ;  /* 0x000000ffff177224 */ /* 0x000fe200078e0006 */
[----:B------:R-:W1:Y:S06]  /*3800*/  LDCU.128 UR12, c[0x0][0x380] ;  /* 0x00007000ff0c77ac */ /* 0x000e6c0008000c00 */
.L_x_536:
[----:B------:R-:W-:-:S04]  /*3810*/  IADD3 R21, P0, PT, R2, R11, RZ ;  /* 0x0000000b02157210 */ /* 0x000fc80007f1e0ff */
[----:B------:R-:W-:Y:S02]  /*3820*/  LEA.HI.X.SX32 R20, R11, RZ, 0x1, P0 ;  /* 0x000000ff0b147211 */ /* 0x000fe400000f0eff */
[----:B-1----:R-:W-:-:S04]  /*3830*/  LEA R4, P0, R21, UR12, 0x2 ;  /* 0x0000000c15047c11 */ /* 0x002fc8000f8010ff */
[----:B------:R-:W-:-:S05]  /*3840*/  LEA.HI.X R5, R21, UR13, R20, 0x2, P0 ;  /* 0x0000000d15057c11 */ /* 0x000fca00080f1414 */
[----:B------:R-:W2:Y:S04]  /*3850*/  LDG.E R11, desc[UR10][R4.64] ;  /* 0x0000000a040b7981 */ /* 0x000ea8000c1e1900 */
[----:B------:R-:W3:Y:S04]  /*3860*/  LDG.E R14, desc[UR10][R4.64+0x400] ;  /* 0x0004000a040e7981 */ /* 0x000ee8000c1e1900 */
[----:B------:R-:W4:Y:S04]  /*3870*/  LDG.E R13, desc[UR10][R4.64+0x800] ;  /* 0x0008000a040d7981 */ /* 0x000f28000c1e1900 */
[----:B------:R-:W4:Y:S01]  /*3880*/  LDG.E R10, desc[UR10][R4.64+0xc00] ;  /* 0x000c000a040a7981 */ /* 0x000f22000c1e1900 */
[----:B------:R-:W-:-:S03]  /*3890*/  IADD3 R21, P0, PT, R21, UR14, RZ ;  /* 0x0000000e15157c10 */ /* 0x000fc6000ff1e0ff */
[----:B------:R1:W5:Y:S01]  /*38a0*/  LDG.E R3, desc[UR10][R4.64+0x1000] ;  /* 0x0010000a04037981 */ /* 0x000362000c1e1900 */
[----:B------:R-:W-:Y:S01]  /*38b0*/  IADD3.X R20, PT, PT, R20, UR15, RZ, P0, !PT ;  /* 0x0000000f14147c10 */ /* 0x000fe200087fe4ff */
[----:B------:R-:W-:Y:S01]  /*38c0*/  BSSY.RECONVERGENT B2, `(.L_x_534) ;  /* 0x000002a000027945 */ /* 0x000fe20003800200 */
[----:B------:R-:W-:Y:S01]  /*38d0*/  BAR.SYNC.DEFER_BLOCKING 0x0 ;  /* 0x0000000000007b1d */ /* 0x000fe20000010000 */
[C---:B------:R-:W-:Y:S02]  /*38e0*/  IADD3 R18, P3, PT, R21.reuse, 0x100, RZ ;  /* 0x0000010015127810 */ /* 0x040fe40007f7e0ff */
[C---:B------:R-:W-:Y:S02]  /*38f0*/  IADD3 R17, P4, PT, R21.reuse, 0x200, RZ ;  /* 0x0000020015117810 */ /* 0x040fe40007f9e0ff */
[----:B-1----:R-:W-:Y:S01]  /*3900*/  IADD3 R5, P6, PT, R21, 0x400, RZ ;  /* 0x0000040015057810 */ /* 0x002fe20007fde0ff */
[----:B------:R-:W-:Y:S01]  /*3910*/  IMAD.X R19, RZ, RZ, R20, P3 ;  /* 0x000000ffff137224 */ /* 0x000fe200018e0614 */
[----:B------:R-:W-:-:S03]  /*3920*/  ISETP.NE.AND P3, PT, R2, RZ, PT ;  /* 0x000000ff0200720c */ /* 0x000fc60003f65270 */
        /* <DEDUP_REMOVED lines=9> */
[--C-:B------:R-:W-:Y:S02]  /*39c0*/  IMAD.X R16, RZ, RZ, R20.reuse, P4 ;  /* 0x000000ffff107224 */ /* 0x100fe400020e0614 */
[----:B------:R-:W-:Y:S01]  /*39d0*/  IMAD.X R15, RZ, RZ, R20, P5 ;  /* 0x000000ffff0f7224 */ /* 0x000fe200028e0614 */
[----:B------:R-:W-:-:S07]  /*39e0*/  @P2 SEL R20, R23, R20, P0 ;  /* 0x0000001417142207 */ /* 0x000fce0000000000 */
        /* <DEDUP_REMOVED lines=10> */
[----:B------:R-:W-:Y:S02]  /*3a90*/  @P2 SEL R13, R14, R13, P0 ;  /* 0x0000000d0e0d2207 */ /* 0x000fe40000000000 */
[----:B------:R-:W-:Y:S02]  /*3aa0*/  @P2 SEL R17, R18, R17, P0 ;  /* 0x0000001112112207 */ /* 0x000fe40000000000 */
[----:B------:R-:W-:Y:S02]  /*3ab0*/  ISETP.GE.AND P1, PT, R13, R10, PT ;  /* 0x0000000a0d00720c */ /* 0x000fe40003f26270 */
[----:B------:R-:W-:Y:S01]  /*3ac0*/  @P2 SEL R16, R19, R16, P0 ;  /* 0x0000001013102207 */ /* 0x000fe20000000000 */
[----:B------:R-:W-:Y:S10]  /*3ad0*/  @P3 BRA `(.L_x_535) ;  /* 0x0000000000203947 */ /* 0x000ff40003800000 */
[----:B------:R-:W-:-:S05]  /*3ae0*/  IMAD.MOV.U32 R11, RZ, RZ, 0x500 ;  /* 0x00000500ff0b7424 */ /* 0x000fca00078e00ff */
[----:B------:R-:W2:Y:S01]  /*3af0*/  ATOMG.E.ADD.STRONG.GPU PT, R4, desc[UR10][R8.64], R11 ;  /* 0x8000000b080479a8 */ /* 0x000ea200081ef10a */
[----:B------:R-:W1:Y:S01]  /*3b00*/  S2UR UR5, SR_CgaCtaId ;  /* 0x00000000000579c3 */ /* 0x000e620000008800 */
[----:B------:R-:W-:Y:S02]  /*3b10*/  UMOV UR4, 0x400 ;  /* 0x0000040000047882 */ /* 0x000fe40000000000 */
[----:B-1----:R-:W-:-:S06]  /*3b20*/  ULEA UR4, UR5, UR4, 0x18 ;  /* 0x0000000405047291 */ /* 0x002fcc000f8ec0ff */
[----:B------:R-:W-:Y:S02]  /*3b30*/  IMAD.U32 R7, RZ, RZ, UR4 ;  /* 0x00000004ff077e24 */ /* 0x000fe4000f8e00ff */
[----:B--2---:R-:W-:-:S05]  /*3b40*/  VIADD R4, R4, UR6 ;  /* 0x0000000604047c36 */ /* 0x004fca0008000000 */
[----:B------:R1:W-:Y:S02]  /*3b50*/  STS [R7+0x98], R4 ;  /* 0x0000980407007388 */ /* 0x0003e40000000800 */
.L_x_535:
[----:B0-----:R-:W-:Y:S05]  /*3b60*/  BSYNC.RECONVERGENT B2 ;  /* 0x0000000000027941 */ /* 0x001fea0003800200 */
.L_x_534:
[----:B------:R-:W-:Y:S01]  /*3b70*/  BAR.SYNC.DEFER_BLOCKING 0x0 ;  /* 0x0000000000007b1d */ /* 0x000fe20000010000 */
[----:B------:R-:W-:Y:S01]  /*3b80*/  @P1 ISETP.GE.U32.AND P0, PT, R17, R12, PT ;  /* 0x0000000c1100120c */ /* 0x000fe20003f06070 */
[----:B-1----:R-:W-:-:S03]  /*3b90*/  IMAD.U32 R4, RZ, RZ, UR7 ;  /* 0x00000007ff047e24 */ /* 0x002fc6000f8e00ff */
[----:B------:R-:W-:-:S04]  /*3ba0*/  @P1 ISETP.GE.AND.EX P0, PT, R16, R15, PT, P0 ;  /* 0x0000000f1000120c */ /* 0x000fc80003f06300 */
[----:B------:R-:W-:-:S04]  /*3bb0*/  @P1 ISETP.LT.OR P0, PT, R10, R13, !P0 ;  /* 0x0000000d0a00120c */ /* 0x000fc80004701670 */
[----:B------:R-:W-:Y:S02]  /*3bc0*/  @P1 SEL R10, R13, R10, P0 ;  /* 0x0000000a0d0a1207 */ /* 0x000fe40000000000 */
[----:B------:R-:W-:Y:S02]  /*3bd0*/  @P1 SEL R12, R17, R12, P0 ;  /* 0x0000000c110c1207 */ /* 0x000fe40000000000 */
[----:B-----5:R-:W-:Y:S02]  /*3be0*/  ISETP.GE.AND P2, PT, R10, R3, PT ;  /* 0x000000030a00720c */ /* 0x020fe40003f46270 */
[----:B------:R-:W-:Y:S01]  /*3bf0*/  @P1 SEL R15, R16, R15, P0 ;  /* 0x0000000f100f1207 */ /* 0x000fe20000000000 */
[----:B------:R-:W0:Y:S10]  /*3c00*/  LDS R11, [R7+0x98] ;  /* 0x00009800070b7984 */ /* 0x000e340000000800 */
        /* <DEDUP_REMOVED lines=8> */
[----:B------:R-:W-:Y:S02]  /*3c90*/  IMAD.MOV.U32 R23, RZ, RZ, R6 ;  /* 0x000000ffff177224 */ /* 0x000fe400078e0006 */
[----:B0-----:R-:W-:-:S05]  /*3ca0*/  VIADD R13, R11, 0x500 ;  /* 0x000005000b0d7836 */ /* 0x001fca0000000000 */
[----:B------:R-:W-:-:S13]  /*3cb0*/  ISETP.GT.AND P0, PT, R13, R4, PT ;  /* 0x000000040d00720c */ /* 0x000fda0003f04270 */
[----:B------:R-:W-:Y:S05]  /*3cc0*/  @!P0 BRA `(.L_x_536) ;  /* 0xfffffff800d08947 */ /* 0x000fea000383ffff */
[----:B------:R-:W-:Y:S05]  /*3cd0*/  BSYNC.RECONVERGENT B1 ;  /* 0x0000000000017941 */ /* 0x000fea0003800200 */
.L_x_533:
[----:B------:R-:W-:Y:S01]  /*3ce0*/  ISETP.GE.AND P0, PT, R11, R4, PT ;  /* 0x000000040b00720c */ /* 0x000fe20003f06270 */
[----:B------:R-:W0:Y:S01]  /*3cf0*/  LDCU.64 UR6, c[0x0][0x388] ;  /* 0x00007100ff0677ac */ /* 0x000e220008000a00 */
[----:B------:R-:W-:Y:S01]  /*3d00*/  BSSY.RECONVERGENT B1, `(.L_x_530) ;  /* 0x0000097000017945 */ /* 0x000fe20003800200 */
[----:B------:R-:W1:Y:S10]  /*3d10*/  LDCU.64 UR4, c[0x0][0x388] ;  /* 0x00007100ff0477ac */ /* 0x000e740008000a00 */
[----:B------:R-:W-:Y:S05]  /*3d20*/  @P0 BRA `(.L_x_537) ;  /* 0x0000000800500947 */ /* 0x000fea0003800000 */
[----:B------:R-:W-:-:S05]  /*3d30*/  IMAD.IADD R7, R4, 0x1, -R11 ;  /* 0x0000000104077824 */ /* 0x000fca00078e0a0b */
[----:B------:R-:W-:-:S13]  /*3d40*/  ISETP.GE.AND P0, PT, R2, R7, PT ;  /* 0x000000070200720c */ /* 0x000fda0003f06270 */
[----:B------:R-:W-:Y:S05]  /*3d50*/  @P0 BRA `(.L_x_537) ;  /* 0x0000000800440947 */ /* 0x000fea0003800000 */
[----:B------:R-:W-:Y:S01]  /*3d60*/  LOP3.LUT R8, RZ, R2, RZ, 0x33, !PT ;  /* 0x00000002ff087212 */ /* 0x000fe200078e33ff */
[----:B------:R-:W-:Y:S03]  /*3d70*/  BSSY.RECONVERGENT B2, `(.L_x_538) ;  /* 0x000002a000027945 */ /* 0x000fe60003800200 */
[----:B------:R-:W-:-:S04]  /*3d80*/  IADD3 R14, PT, PT, -R11, R4, R8 ;  /* 0x000000040b0e7210 */ /* 0x000fc80007ffe108 */
[----:B------:R-:W-:-:S04]  /*3d90*/  LOP3.LUT R4, R14, 0x300, RZ, 0xc0, !PT ;  /* 0x000003000e047812 */ /* 0x000fc800078ec0ff */
[----:B------:R-:W-:Y:S01]  /*3da0*/  ISETP.NE.AND P0, PT, R4, 0x300, PT ;  /* 0x000003000400780c */ /* 0x000fe20003f05270 */
[----:B------:R-:W-:-:S12]  /*3db0*/  IMAD.MOV.U32 R4, RZ, RZ, R2 ;  /* 0x000000ffff047224 */ /* 0x000fd800078e0002 */
[----:B------:R-:W-:Y:S05]  /*3dc0*/  @!P0 BRA `(.L_x_539) ;  /* 0x0000000000908947 */ /* 0x000fea0003800000 */
[----:B------:R-:W2:Y:S01]  /*3dd0*/  LDC.64 R8, c[0x0][0x380] ;  /* 0x0000e000ff087b82 */ /* 0x000ea20000000a00 */
[----:B------:R-:W-:Y:S01]  /*3de0*/  LEA.HI R4, R14, 0x1, RZ, 0x18 ;  /* 0x000000010e047811 */ /* 0x000fe200078fc0ff */
[----:B------:R-:W-:-:S03]  /*3df0*/  IMAD.IADD R15, R2, 0x1, R11 ;  /* 0x00000001020f7824 */ /* 0x000fc600078e020b */
[----:B------:R-:W-:Y:S01]  /*3e00*/  LOP3.LUT R10, R4, 0x3, RZ, 0xc0, !PT ;  /* 0x00000003040a7812 */ /* 0x000fe200078ec0ff */
[----:B------:R-:W-:-:S04]  /*3e10*/  IMAD.MOV.U32 R4, RZ, RZ, R2 ;  /* 0x000000ffff047224 */ /* 0x000fc800078e0002 */
[----:B------:R-:W-:-:S07]  /*3e20*/  IMAD.MOV R10, RZ, RZ, -R10 ;  /* 0x000000ffff0a7224 */ /* 0x000fce00078e0a0a */
.L_x_542:
[----:B--2---:R-:W-:-:S06]  /*3e30*/  IMAD.WIDE R12, R15, 0x4, R8 ;  /* 0x000000040f0c7825 */ /* 0x004fcc00078e0208 */
[----:B------:R-:W2:Y:S01]  /*3e40*/  LDG.E R13, desc[UR10][R12.64] ;  /* 0x0000000a0c0d7981 */ /* 0x000ea2000c1e1900 */
[C---:B-1----:R-:W-:Y:S01]  /*3e50*/  IADD3 R19, P1, PT, R15.reuse, UR4, RZ ;  /* 0x000000040f137c10 */ /* 0x042fe2000ff3e0ff */
[----:B------:R-:W-:Y:S01]  /*3e60*/  VIADD R10, R10, 0x1 ;  /* 0x000000010a0a7836 */ /* 0x000fe20000000000 */
[----:B------:R-:W-:Y:S01]  /*3e70*/  BSSY.RECONVERGENT B3, `(.L_x_540) ;  /* 0x0000016000037945 */ /* 0x000fe20003800200 */
[----:B------:R-:W-:Y:S01]  /*3e80*/  IMAD.MOV.U32 R16, RZ, RZ, R5 ;  /* 0x000000ffff107224 */ /* 0x000fe200078e0005 */
[----:B------:R-:W-:Y:S01]  /*3e90*/  LEA.HI.X.SX32 R20, R15, UR5, 0x1, P1 ;  /* 0x000000050f147c11 */ /* 0x000fe200088f0eff */
[----:B------:R-:W-:Y:S01]  /*3ea0*/  IMAD.MOV.U32 R17, RZ, RZ, R6 ;  /* 0x000000ffff117224 */ /* 0x000fe200078e0006 */
[----:B------:R-:W-:Y:S01]  /*3eb0*/  ISETP.NE.AND P2, PT, R10, RZ, PT ;  /* 0x000000ff0a00720c */ /* 0x000fe20003f45270 */
[----:B------:R-:W-:Y:S02]  /*3ec0*/  IMAD.MOV.U32 R18, RZ, RZ, R3 ;  /* 0x000000ffff127224 */ /* 0x000fe400078e0003 */
        /* <DEDUP_REMOVED lines=16> */
.L_x_541:
[----:B0-----:R-:W-:Y:S05]  /*3fd0*/  BSYNC.RECONVERGENT B3 ;  /* 0x0000000000037941 */ /* 0x001fea0003800200 */
.L_x_540:
[----:B------:R-:W-:Y:S02]  /*3fe0*/  VIADD R4, R4, 0x100 ;  /* 0x0000010004047836 */ /* 0x000fe40000000000 */
[----:B------:R-:W-:Y:S01]  /*3ff0*/  VIADD R15, R15, 0x100 ;  /* 0x000001000f0f7836 */ /* 0x000fe20000000000 */
[----:B------:R-:W-:Y:S06]  /*4000*/  @P2 BRA `(.L_x_542) ;  /* 0xfffffffc00882947 */ /* 0x000fec000383ffff */
.L_x_539:
[----:B01----:R-:W-:Y:S05]  /*4010*/  BSYNC.RECONVERGENT B2 ;  /* 0x0000000000027941 */ /* 0x003fea0003800200 */
.L_x_538:
[----:B------:R-:W-:-:S13]  /*4020*/  ISETP.GE.U32.AND P0, PT, R14, 0x300, PT ;  /* 0x000003000e00780c */ /* 0x000fda0003f06070 */
[----:B------:R-:W-:Y:S05]  /*4030*/  @!P0 BRA `(.L_x_537) ;  /* 0x00000004008c8947 */ /* 0x000fea0003800000 */
[----:B------:R-:W0:Y:S01]  /*4040*/  LDC.64 R8, c[0x0][0x380] ;  /* 0x0000e000ff087b82 */ /* 0x000e220000000a00 */
[----:B------:R-:W-:-:S04]  /*4050*/  IMAD.IADD R11, R4, 0x1, R11 ;  /* 0x00000001040b7824 */ /* 0x000fc800078e020b */
[C---:B------:R-:W-:Y:S02]  /*4060*/  VIADD R20, R11.reuse, 0x100 ;  /* 0x000001000b147836 */ /* 0x040fe40000000000 */
[C---:B------:R-:W-:Y:S02]  /*4070*/  VIADD R19, R11.reuse, 0x200 ;  /* 0x000002000b137836 */ /* 0x040fe40000000000 */
[----:B------:R-:W-:Y:S01]  /*4080*/  VIADD R18, R11, 0x300 ;  /* 0x000003000b127836 */ /* 0x000fe20000000000 */
[----:B0-----:R-:W-:-:S05]  /*4090*/  IADD3 R8, P0, PT, R8, 0x800, RZ ;  /* 0x0000080008087810 */ /* 0x001fca0007f1e0ff */
[----:B------:R-:W-:-:S08]  /*40a0*/  IMAD.X R9, RZ, RZ, R9, P0 ;  /* 0x000000ffff097224 */ /* 0x000fd000000e0609 */
.L_x_551:
[----:B------:R-:W-:-:S05]  /*40b0*/  IMAD.WIDE R14, R11, 0x4, R8 ;  /* 0x000000040b0e7825 */ /* 0x000fca00078e0208 */
[----:B------:R-:W2:Y:S04]  /*40c0*/  LDG.E R24, desc[UR10][R14.64+-0x800] ;  /* 0xfff8000a0e187981 */ /* 0x000ea8000c1e1900 */
[----:B------:R0:W5:Y:S04]  /*40d0*/  LDG.E R26, desc[UR10][R14.64+-0x400] ;  /* 0xfffc000a0e1a7981 */ /* 0x000168000c1e1900 */
        /* <DEDUP_REMOVED lines=21> */
.L_x_544:
[----:B------:R-:W-:Y:S05]  /*4230*/  BSYNC.RECONVERGENT B2 ;  /* 0x0000000000027941 */ /* 0x000fea0003800200 */
.L_x_543:
        /* <DEDUP_REMOVED lines=19> */
.L_x_546:
[----:B------:R-:W-:Y:S05]  /*4370*/  BSYNC.RECONVERGENT B2 ;  /* 0x0000000000027941 */ /* 0x000fea0003800200 */
.L_x_545:
[----:B------:R-:W-:Y:S01]  /*4380*/  ISETP.GE.AND P0, PT, R3, R10, PT ;  /* 0x0000000a0300720c */ /* 0x000fe20003f06270 */
[----:B------:R-:W-:Y:S01]  /*4390*/  BSSY.RECONVERGENT B2, `(.L_x_547) ;  /* 0x0000013000027945 */ /* 0x000fe20003800200 */
[C---:B------:R-:W-:Y:S01]  /*43a0*/  IADD3 R16, P1, PT, R19.reuse, UR6, RZ ;  /* 0x0000000613107c10 */ /* 0x040fe2000ff3e0ff */
        /* <DEDUP_REMOVED lines=17> */
.L_x_548:
[----:B------:R-:W-:Y:S05]  /*44c0*/  BSYNC.RECONVERGENT B2 ;  /* 0x0000000000027941 */ /* 0x000fea0003800200 */
.L_x_547:
        /* <DEDUP_REMOVED lines=18> */
.L_x_550:
[----:B------:R-:W-:Y:S05]  /*45f0*/  BSYNC.RECONVERGENT B2 ;  /* 0x0000000000027941 */ /* 0x000fea0003800200 */
.L_x_549:
[----:B------:R-:W-:Y:S02]  /*4600*/  VIADD R4, R4, 0x400 ;  /* 0x0000040004047836 */ /* 0x000fe40000000000 */
[----:B------:R-:W-:Y:S02]  /*4610*/  VIADD R20, R20, 0x400 ;  /* 0x0000040014147836 */ /* 0x000fe40000000000 */
[----:B------:R-:W-:Y:S01]  /*4620*/  VIADD R19, R19, 0x400 ;  /* 0x0000040013137836 */ /* 0x000fe20000000000 */
[----:B------:R-:W-:Y:S01]  /*4630*/  ISETP.GE.AND P0, PT, R4, R7, PT ;  /* 0x000000070400720c */ /* 0x000fe20003f06270 */
[----:B------:R-:W-:Y:S02]  /*4640*/  VIADD R18, R18, 0x400 ;  /* 0x0000040012127836 */ /* 0x000fe40000000000 */
[----:B------:R-:W-:-:S10]  /*4650*/  VIADD R11, R11, 0x400 ;  /* 0x000004000b0b7836 */ /* 0x000fd40000000000 */
[----:B------:R-:W-:Y:S05]  /*4660*/  @!P0 BRA `(.L_x_551) ;  /* 0xfffffff800908947 */ /* 0x000fea000383ffff */
.L_x_537:
[----:B01----:R-:W-:Y:S05]  /*4670*/  BSYNC.RECONVERGENT B1 ;  /* 0x0000000000017941 */ /* 0x003fea0003800200 */
.L_x_530:
        /* <DEDUP_REMOVED lines=31> */
.L_x_553:
[----:B------:R-:W-:Y:S05]  /*4870*/  BSYNC.RECONVERGENT B1 ;  /* 0x0000000000017941 */ /* 0x000fea0003800200 */
.L_x_552:
        /* <DEDUP_REMOVED lines=24> */
.L_x_555:
[----:B------:R-:W-:Y:S05]  /*4a00*/  BSYNC.RECONVERGENT B1 ;  /* 0x0000000000017941 */ /* 0x000fea0003800200 */
.L_x_554:
[----:B---3--:R3:W4:Y:S01]  /*4a10*/  SHFL.DOWN PT, R10, R3, 0x4, 0x1f ;  /* 0x08801f00030a7f89 */ /* 0x00872200000e0000 */
[----:B------:R-:W-:Y:S01]  /*4a20*/  BSSY.RECONVERGENT B1, `(.L_x_556) ;  /* 0x0000017000017945 */ /* 0x000fe20003800200 */
[----:B0-----:R-:W-:Y:S02]  /*4a30*/  IMAD.MOV.U32 R4, RZ, RZ, R3 ;  /* 0x000000ffff047224 */ /* 0x001fe400078e0003 */
[----:B------:R3:W0:Y:S01]  /*4a40*/  SHFL.DOWN PT, R12, R5, 0x4, 0x1f ;  /* 0x08801f00050c7f89 */ /* 0x00062200000e0000 */
[----:B--2---:R-:W-:Y:S02]  /*4a50*/  IMAD.MOV.U32 R6, RZ, RZ, R5 ;  /* 0x000000ffff067224 */ /* 0x004fe400078e0005 */
[----:B------:R-:W-:Y:S01]  /*4a60*/  IMAD.MOV.U32 R7, RZ, RZ, R8 ;  /* 0x000000ffff077224 */ /* 0x000fe200078e0008 */
[----:B------:R3:W2:Y:S01]  /*4a70*/  SHFL.DOWN PT, R9, R8, 0x4, 0x1f ;  /* 0x08801f0008097f89 */ /* 0x0006a200000e0000 */
        /* <DEDUP_REMOVED lines=17> */
.L_x_557:
[----:B------:R-:W-:Y:S05]  /*4b90*/  BSYNC.RECONVERGENT B1 ;  /* 0x0000000000017941 */ /* 0x000fea0003800200 */
.L_x_556:
[----:B-1----:R1:W0:Y:S01]  /*4ba0*/  SHFL.DOWN PT, R11, R4, 0x8, 0x1f ;  /* 0x09001f00040b7f89 */ /* 0x00222200000e0000 */
[----:B------:R-:W-:Y:S01]  /*4bb0*/  BSSY.RECONVERGENT B1, `(.L_x_558) ;  /* 0x0000017000017945 */ /* 0x000fe20003800200 */
[----:B---3--:R-:W-:Y:S02]  /*4bc0*/  IMAD.MOV.U32 R3, RZ, RZ, R4 ;  /* 0x000000ffff037224 */ /* 0x008fe400078e0004 */
[----:B------:R1:W3:Y:S01]  /*4bd0*/  SHFL.DOWN PT, R13, R6, 0x8, 0x1f ;  /* 0x09001f00060d7f89 */ /* 0x0002e200000e0000 */
[----:B------:R-:W-:Y:S02]  /*4be0*/  IMAD.MOV.U32 R5, RZ, RZ, R6 ;  /* 0x000000ffff057224 */ /* 0x000fe400078e0006 */
[----:B--2---:R-:W-:Y:S01]  /*4bf0*/  IMAD.MOV.U32 R9, RZ, RZ, R7 ;  /* 0x000000ffff097224 */ /* 0x004fe200078e0007 */
[----:B------:R1:W2:Y:S01]  /*4c00*/  SHFL.DOWN PT, R8, R7, 0x8, 0x1f ;  /* 0x09001f0007087f89 */ /* 0x0002a200000e0000 */
[----:B------:R-:W-:Y:S05]  /*4c10*/  @P4 BRA `(.L_x_559) ;  /* 0x0000000000404947 */ /* 0x000fea0003800000 */
[----:B0-----:R-:W-:Y:S01]  /*4c20*/  ISETP.GE.AND P0, PT, R4, R11, PT ;  /* 0x0000000b0400720c */ /* 0x001fe20003f06270 */
[----:B------:R-:W-:Y:S02]  /*4c30*/  IMAD.MOV.U32 R3, RZ, RZ, R11 ;  /* 0x000000ffff037224 */ /* 0x000fe400078e000b */
[----:B---3--:R-:W-:Y:S02]  /*4c40*/  IMAD.MOV.U32 R5, RZ, RZ, R13 ;  /* 0x000000ffff057224 */ /* 0x008fe400078e000d */
        /* <DEDUP_REMOVED lines=13> */
.L_x_559:
[----:B------:R-:W-:Y:S05]  /*4d20*/  BSYNC.RECONVERGENT B1 ;  /* 0x0000000000017941 */ /* 0x000fea0003800200 */
.L_x_558:
[----:B-1----:R1:W1:Y:S01]  /*4d30*/  SHFL.DOWN PT, R4, R3, 0x10, 0x1f ;  /* 0x0a001f0003047f89 */ /* 0x00226200000e0000 */
[----:B------:R-:W-:Y:S01]  /*4d40*/  BSSY.RECONVERGENT B1, `(.L_x_560) ;  /* 0x0000017000017945 */ /* 0x000fe20003800200 */
[----:B------:R-:W-:Y:S02]  /*4d50*/  IMAD.MOV.U32 R6, RZ, RZ, R3 ;  /* 0x000000ffff067224 */ /* 0x000fe400078e0003 */
[----:B----4-:R4:W1:Y:S01]  /*4d60*/  SHFL.DOWN PT, R10, R5, 0x10, 0x1f ;  /* 0x0a001f00050a7f89 */ /* 0x01086200000e0000 */
[----:B------:R-:W-:Y:S02]  /*4d70*/  IMAD.MOV.U32 R7, RZ, RZ, R5 ;  /* 0x000000ffff077224 */ /* 0x000fe400078e0005 */
[----:B--2---:R-:W-:Y:S01]  /*4d80*/  IMAD.MOV.U32 R8, RZ, RZ, R9 ;  /* 0x000000ffff087224 */ /* 0x004fe200078e0009 */
[----:B0-----:R4:W0:Y:S01]  /*4d90*/  SHFL.DOWN PT, R12, R9, 0x10, 0x1f ;  /* 0x0a001f00090c7f89 */ /* 0x00182200000e0000 */
        /* <DEDUP_REMOVED lines=17> */
.L_x_561:
[----:B------:R-:W-:Y:S05]  /*4eb0*/  BSYNC.RECONVERGENT B1 ;  /* 0x0000000000017941 */ /* 0x000fea0003800200 */
.L_x_560:
[----:B------:R-:W-:Y:S04]  /*4ec0*/  BSSY.RECONVERGENT B1, `(.L_x_562) ;  /* 0x000000c000017945 */ /* 0x000fe80003800200 */
[----:B------:R-:W-:Y:S05]  /*4ed0*/  @P2 BRA `(.L_x_563) ;  /* 0x0000000000282947 */ /* 0x000fea0003800000 */
[----:B----4-:R-:W2:Y:S01]  /*4ee0*/  S2R R5, SR_CgaCtaId ;  /* 0x0000000000057919 */ /* 0x010ea20000008800 */
[----:B-1----:R-:W-:Y:S02]  /*4ef0*/  MOV R4, 0x400 ;  /* 0x0000040000047802 */ /* 0x002fe40000000f00 */
[----:B------:R-:W-:-:S04]  /*4f00*/  SHF.R.U32.HI R3, RZ, 0x1, R2 ;  /* 0x00000001ff037819 */ /* 0x000fc80000011602 */
[----:B------:R-:W-:Y:S02]  /*4f10*/  LOP3.LUT R3, R3, 0x1f0, RZ, 0xc0, !PT ;  /* 0x000001f003037812 */ /* 0x000fe400078ec0ff */
[----:B--2---:R-:W-:Y:S01]  /*4f20*/  LEA R4, R5, R4, 0x18 ;  /* 0x0000000405047211 */ /* 0x004fe200078ec0ff */
[----:B------:R-:W-:-:S04]  /*4f30*/  IMAD.MOV.U32 R5, RZ, RZ, R8 ;  /* 0x000000ffff057224 */ /* 0x000fc800078e0008 */
[----:B------:R-:W-:Y:S02]  /*4f40*/  IMAD.IADD R3, R3, 0x1, R4 ;  /* 0x0000000103037824 */ /* 0x000fe400078e0204 */
[----:B------:R-:W-:-:S03]  /*4f50*/  IMAD.MOV.U32 R4, RZ, RZ, R7 ;  /* 0x000000ffff047224 */ /* 0x000fc600078e0007 */
[----:B------:R2:W-:Y:S04]  /*4f60*/  STS [R3+0x8], R6 ;  /* 0x0000080603007388 */ /* 0x0005e80000000800 */
[----:B------:R2:W-:Y:S02]  /*4f70*/  STS.64 [R3+0x10], R4 ;  /* 0x0000100403007388 */ /* 0x0005e40000000a00 */
.L_x_563:
[----:B------:R-:W-:Y:S05]  /*4f80*/  BSYNC.RECONVERGENT B1 ;  /* 0x0000000000017941 */ /* 0x000fea0003800200 */
.L_x_562:
        /* <DEDUP_REMOVED lines=27> */
.L_x_565:
[----:B------:R-:W-:Y:S05]  /*5140*/  BSYNC.RECONVERGENT B1 ;  /* 0x0000000000017941 */ /* 0x000fea0003800200 */
.L_x_564:
        /* <DEDUP_REMOVED lines=27> */
.L_x_567:
[----:B------:R-:W-:Y:S05]  /*5300*/  BSYNC.RECONVERGENT B1 ;  /* 0x0000000000017941 */ /* 0x000fea0003800200 */
.L_x_566:
        /* <DEDUP_REMOVED lines=17> */
.L_x_569:
[----:B------:R-:W-:Y:S05]  /*5420*/  BSYNC.RECONVERGENT B1 ;  /* 0x0000000000017941 */ /* 0x000fea0003800200 */
.L_x_568:
        /* <DEDUP_REMOVED lines=17> */
.L_x_571:
[----:B------:R-:W-:Y:S05]  /*5540*/  BSYNC.RECONVERGENT B1 ;  /* 0x0000000000017941 */ /* 0x000fea0003800200 */
.L_x_570:
        /* <DEDUP_REMOVED lines=17> */
.L_x_573:
[----:B------:R-:W-:Y:S05]  /*5660*/  BSYNC.RECONVERGENT B1 ;  /* 0x0000000000017941 */ /* 0x000fea0003800200 */
.L_x_572:
        /* <DEDUP_REMOVED lines=17> */
.L_x_575:
[----:B------:R-:W-:Y:S05]  /*5780*/  BSYNC.RECONVERGENT B1 ;  /* 0x0000000000017941 */ /* 0x000fea0003800200 */
.L_x_574:
        /* <DEDUP_REMOVED lines=16> */
.L_x_493:
[----:B------:R-:W-:Y:S05]  /*5890*/  BSYNC.RECONVERGENT B0 ;  /* 0x0000000000007941 */ /* 0x000fea0003800200 */
.L_x_460:
[----:B------:R-:W-:Y:S05]  /*58a0*/  @P2 EXIT ;  /* 0x000000000000294d */ /* 0x000fea0003800000 */
[----:B-1234-:R-:W1:Y:S01]  /*58b0*/  LDC.64 R2, c[0x0][0x390] ;  /* 0x0000e400ff027b82 */ /* 0x01ee620000000a00 */
[----:B0-----:R-:W-:Y:S02]  /*58c0*/  IMAD.MOV.U32 R9, RZ, RZ, R8 ;  /* 0x000000ffff097224 */ /* 0x001fe400078e0008 */
[----:B------:R-:W-:Y:S02]  /*58d0*/  IMAD.MOV.U32 R8, RZ, RZ, R7 ;  /* 0x000000ffff087224 */ /* 0x000fe400078e0007 */
[----:B-1----:R-:W-:-:S05]  /*58e0*/  IMAD.WIDE.U32 R2, R0, 0x10, R2 ;  /* 0x0000001000027825 */ /* 0x002fca00078e0002 */
[----:B------:R-:W-:Y:S04]  /*58f0*/  STG.E.64 desc[UR10][R2.64+0x8], R8 ;  /* 0x0000080802007986 */ /* 0x000fe8000c101b0a */
[----:B------:R-:W-:Y:S01]  /*5900*/  STG.E desc[UR10][R2.64], R6 ;  /* 0x0000000602007986 */ /* 0x000fe2000c10190a */
[----:B------:R-:W-:Y:S05]  /*5910*/  EXIT ;  /* 0x000000000000794d */ /* 0x000fea0003800000 */
.L_x_576:
        /* <DEDUP_REMOVED lines=14> */
.L_x_740:


//--------------------- .text._ZN6thrust24THRUST_300001_SM_1000_NS8cuda_cub4core6detail13_kernel_agentINS1_8__reduce11ReduceAgentINS0_12zip_iteratorIN4cuda3std3__45tupleIJNS0_10device_ptrIiEENS0_17counting_iteratorIlNS0_11use_defaultESF_SF_EEEEEEEPNSB_IJilEEESJ_iNS1_9__extrema9arg_max_fIilNSA_4lessIiEEEEEEJSI_SK_iSP_EEEvDpT0_ --------------------------
	.section	.text._ZN6thrust24THRUST_300001_SM_1000_NS8cuda_cub4core6detail13_kernel_agentINS1_8__reduce11ReduceAgentINS0_12zip_iteratorIN4cuda3std3__45tupleIJNS0_10device_ptrIiEENS0_17counting_iteratorIlNS0_11use_defaultESF_SF_EEEEEEEPNSB_IJilEEESJ_iNS1_9__extrema9arg_max_fIilNSA_4lessIiEEEEEEJSI_SK_iSP_EEEvDpT0_,"ax",@progbits
	.align	128
        .global         _ZN6thrust24THRUST_300001_SM_1000_NS8cuda_cub4core6detail13_kernel_agentINS1_8__reduce11ReduceAgentINS0_12zip_iteratorIN4cuda3std3__45tupleIJNS0_10device_ptrIiEENS0_17counting_iteratorIlNS0_11use_defaultESF_SF_EEEEEEEPNSB_IJilEEESJ_iNS1_9__extrema9arg_max_fIilNSA_4lessIiEEEEEEJSI_SK_iSP_EEEvDpT0_
        .type           _ZN6thrust24THRUST_300001_SM_1000_NS8cuda_cub4core6detail13_kernel_agentINS1_8__reduce11ReduceAgentINS0_12zip_iteratorIN4cuda3std3__45tupleIJNS0_10device_ptrIiEENS0_17counting_iteratorIlNS0_11use_defaultESF_SF_EEEEEEEPNSB_IJilEEESJ_iNS1_9__extrema9arg_max_fIilNSA_4lessIiEEEEEEJSI_SK_iSP_EEEvDpT0_,@function
        .size           _ZN6thrust24THRUST_300001_SM_1000_NS8cuda_cub4core6detail13_kernel_agentINS1_8__reduce11ReduceAgentINS0_12zip_iteratorIN4cuda3std3__45tupleIJNS0_10device_ptrIiEENS0_17counting_iteratorIlNS0_11use_defaultESF_SF_EEEEEEEPNSB_IJilEEESJ_iNS1_9__extrema9arg_max_fIilNSA_4lessIiEEEEEEJSI_SK_iSP_EEEvDpT0_,(.L_x_741 - _ZN6thrust24THRUST_300001_SM_1000_NS8cuda_cub4core6detail13_kernel_agentINS1_8__reduce11ReduceAgentINS0_12zip_iteratorIN4cuda3std3__45tupleIJNS0_10device_ptrIiEENS0_17counting_iteratorIlNS0_11use_defaultESF_SF_EEEEEEEPNSB_IJilEEESJ_iNS1_9__extrema9arg_max_fIilNSA_4lessIiEEEEEEJSI_SK_iSP_EEEvDpT0_)
        .other          _ZN6thrust24THRUST_300001_SM_1000_NS8cuda_cub4core6detail13_kernel_agentINS1_8__reduce11ReduceAgentINS0_12zip_iteratorIN4cuda3std3__45tupleIJNS0_10device_ptrIiEENS0_17counting_iteratorIlNS0_11use_defaultESF_SF_EEEEEEEPNSB_IJilEEESJ_iNS1_9__extrema9arg_max_fIilNSA_4lessIiEEEEEEJSI_SK_iSP_EEEvDpT0_,@"STO_CUDA_ENTRY STV_DEFAULT"
_ZN6thrust24THRUST_300001_SM_1000_NS8cuda_cub4core6detail13_kernel_agentINS1_8__reduce11ReduceAgentINS0_12zip_iteratorIN4cuda3std3__45tupleIJNS0_10device_ptrIiEENS0_17counting_iteratorIlNS0_11use_defaultESF_SF_EEEEEEEPNSB_IJilEEESJ_iNS1_9__extrema9arg_max_fIilNSA_4lessIiEEEEEEJSI_SK_iSP_EEEvDpT0_:
.text._ZN6thrust24THRUST_300001_SM_1000_NS8cuda_cub4core6detail13_kernel_agentINS1_8__reduce11ReduceAgentINS0_12zip_iteratorIN4cuda3std3__45tupleIJNS0_10device_ptrIiEENS0_17counting_iteratorIlNS0_11use_defaultESF_SF_EEEEEEEPNSB_IJilEEESJ_iNS1_9__extrema9arg_max_fIilNSA_4lessIiEEEEEEJSI_SK_iSP_EEEvDpT0_:
        /* <DEDUP_REMOVED lines=23> */
.L_x_580:
[----:B0-----:R-:W-:Y:S05]  /*0170*/  BSYNC.RECONVERGENT B1 ;  /* 0x0000000000017941 */ /* 0x001fea0003800200 */
.L_x_579:
        /* <DEDUP_REMOVED lines=17> */
.L_x_587:
        /* <DEDUP_REMOVED lines=24> */
.L_x_586:
[----:B------:R-:W-:Y:S05]  /*0410*/  BSYNC.RECONVERGENT B3 ;  /* 0x0000000000037941 */ /* 0x000fea0003800200 */
.L_x_585:
[----:B------:R-:W-:Y:S01]  /*0420*/  IADD3 R5, P0, PT, R5, 0x100, RZ ;  /* 0x0000010005057810 */ /* 0x000fe20007f1e0ff */
[----:B------:R-:W-:Y:S02]  /*0430*/  VIADD R9, R9, 0x100 ;  /* 0x0000010009097836 */ /* 0x000fe40000000000 */
[----:B------:R-:W-:Y:S02]  /*0440*/  IMAD.X R3, RZ, RZ, R3, P3 ;  /* 0x000000ffff037224 */ /* 0x000fe400018e0603 */
[----:B------:R-:W-:Y:S01]  /*0450*/  IMAD.X R10, RZ, RZ, R10, P0 ;  /* 0x000000ffff0a7224 */ /* 0x000fe200000e060a */
[----:B------:R-:W-:Y:S07]  /*0460*/  @P2 BRA `(.L_x_587) ;  /* 0xfffffffc00882947 */ /* 0x000fee000383ffff */
.L_x_584:
[----:B------:R-:W-:Y:S05]  /*0470*/  BSYNC.RECONVERGENT B2 ;  /* 0x0000000000027941 */ /* 0x000fea0003800200 */
.L_x_583:
[----:B------:R-:W-:-:S13]  /*0480*/  ISETP.GE.U32.AND P0, PT, R11, 0x300, PT ;  /* 0x000003000b00780c */ /* 0x000fda0003f06070 */
[----:B------:R-:W-:Y:S05]  /*0490*/  @!P0 BRA `(.L_x_582) ;  /* 0x00000004007c8947 */ /* 0x000fea0003800000 */
[----:B------:R-:W0:Y:S01]  /*04a0*/  LDC.64 R4, c[0x0][0x380] ;  /* 0x0000e000ff047b82 */ /* 0x000e220000000a00 */
[----:B------:R-:W-:-:S07]  /*04b0*/  VIADD R10, R9, 0x200 ;  /* 0x00000200090a7836 */ /* 0x000fce0000000000 */
[----:B------:R-:W1:Y:S02]  /*04c0*/  LDC.64 R2, c[0x0][0x388] ;  /* 0x0000e200ff027b82 */ /* 0x000e640000000a00 */
.L_x_596:
        /* <DEDUP_REMOVED lines=26> */
.L_x_589:
[----:B------:R-:W-:Y:S05]  /*0670*/  BSYNC.RECONVERGENT B2 ;  /* 0x0000000000027941 */ /* 0x000fea0003800200 */
.L_x_588:
        /* <DEDUP_REMOVED lines=20> */
.L_x_591:
[----:B------:R-:W-:Y:S05]  /*07c0*/  BSYNC.RECONVERGENT B2 ;  /* 0x0000000000027941 */ /* 0x000fea0003800200 */
.L_x_590:
        /* <DEDUP_REMOVED lines=20> */
.L_x_593:
[----:B------:R-:W-:Y:S05]  /*0910*/  BSYNC.RECONVERGENT B2 ;  /* 0x0000000000027941 */ /* 0x000fea0003800200 */
.L_x_592:
        /* <DEDUP_REMOVED lines=18> */
.L_x_595:
[----:B------:R-:W-:Y:S05]  /*0a40*/  BSYNC.RECONVERGENT B2 ;  /* 0x0000000000027941 */ /* 0x000fea0003800200 */
.L_x_594:
[C---:B------:R-:W-:Y:S02]  /*0a50*/  VIADD R9, R10.reuse, 0x200 ;  /* 0x000002000a097836 */ /* 0x040fe40000000000 */
[----:B------:R-:W-:-:S03]  /*0a60*/  VIADD R10, R10, 0x400 ;  /* 0x000004000a0a7836 */ /* 0x000fc60000000000 */
[----:B------:R-:W-:-:S13]  /*0a70*/  ISETP.GE.AND P0, PT, R9, UR5, PT ;  /* 0x0000000509007c0c */ /* 0x000fda000bf06270 */
[----:B------:R-:W-:Y:S05]  /*0a80*/  @!P0 BRA `(.L_x_596) ;  /* 0xfffffff800908947 */ /* 0x000fea000383ffff */
.L_x_582:
[----:B------:R-:W-:Y:S05]  /*0a90*/  BSYNC.RECONVERGENT B1 ;  /* 0x0000000000017941 */ /* 0x000fea0003800200 */
.L_x_581:
        /* <DEDUP_REMOVED lines=31> */
.L_x_599:
[----:B------:R-:W-:Y:S05]  /*0c90*/  BSYNC.RECONVERGENT B1 ;  /* 0x0000000000017941 */ /* 0x000fea0003800200 */
.L_x_598:
        /* <DEDUP_REMOVED lines=27> */
.L_x_601:
[----:B------:R-:W-:Y:S05]  /*0e50*/  BSYNC.RECONVERGENT B1 ;  /* 0x0000000000017941 */ /* 0x000fea0003800200 */
.L_x_600:
        /* <DEDUP_REMOVED lines=24> */
.L_x_603:
[----:B------:R-:W-:Y:S05]  /*0fe0*/  BSYNC.RECONVERGENT B1 ;  /* 0x0000000000017941 */ /* 0x000fea0003800200 */
.L_x_602:
        /* <DEDUP_REMOVED lines=24> */
.L_x_605:
[----:B------:R-:W-:Y:S05]  /*1170*/  BSYNC.RECONVERGENT B1 ;  /* 0x0000000000017941 */ /* 0x000fea0003800200 */
.L_x_604:
        /* <DEDUP_REMOVED lines=24> */
.L_x_607:
[----:B------:R-:W-:Y:S05]  /*1300*/  BSYNC.RECONVERGENT B1 ;  /* 0x0000000000017941 */ /* 0x000fea0003800200 */
.L_x_606:
        /* <DEDUP_REMOVED lines=12> */
.L_x_609:
[----:B------:R-:W-:Y:S05]  /*13d0*/  BSYNC.RECONVERGENT B1 ;  /* 0x0000000000017941 */ /* 0x000fea0003800200 */
.L_x_608:
        /* <DEDUP_REMOVED lines=27> */
.L_x_612:
[----:B------:R-:W-:Y:S05]  /*1590*/  BSYNC.RECONVERGENT B1 ;  /* 0x0000000000017941 */ /* 0x000fea0003800200 */
.L_x_611:
        /* <DEDUP_REMOVED lines=27> */
.L_x_614:
[----:B------:R-:W-:Y:S05]  /*1750*/  BSYNC.RECONVERGENT B1 ;  /* 0x0000000000017941 */ /* 0x000fea0003800200 */
.L_x_613:
        /* <DEDUP_REMOVED lines=17> */
.L_x_616:
[----:B------:R-:W-:Y:S05]  /*1870*/  BSYNC.RECONVERGENT B1 ;  /* 0x0000000000017941 */ /* 0x000fea0003800200 */
.L_x_615:
        /* <DEDUP_REMOVED lines=17> */
.L_x_618:
[----:B------:R-:W-:Y:S05]  /*1990*/  BSYNC.RECONVERGENT B1 ;  /* 0x0000000000017941 */ /* 0x000fea0003800200 */
.L_x_617:
        /* <DEDUP_REMOVED lines=17> */
.L_x_620:
[----:B------:R-:W-:Y:S05]  /*1ab0*/  BSYNC.RECONVERGENT B1 ;  /* 0x0000000000017941 */ /* 0x000fea0003800200 */
.L_x_619:
        /* <DEDUP_REMOVED lines=17> */
.L_x_622:
[----:B------:R-:W-:Y:S05]  /*1bd0*/  BSYNC.RECONVERGENT B1 ;  /* 0x0000000000017941 */ /* 0x000fea0003800200 */
.L_x_621:
        /* <DEDUP_REMOVED lines=18> */
.L_x_597:
        /* <DEDUP_REMOVED lines=41> */
.L_x_624:
[----:B------:R-:W-:Y:S05]  /*1f90*/  BSYNC.RECONVERGENT B1 ;  /* 0x0000000000017941 */ /* 0x000fea0003800200 */
.L_x_623:
        /* <DEDUP_REMOVED lines=24> */
.L_x_626:
[----:B------:R-:W-:Y:S05]  /*2120*/  BSYNC.RECONVERGENT B1 ;  /* 0x0000000000017941 */ /* 0x000fea0003800200 */
.L_x_625:
        /* <DEDUP_REMOVED lines=24> */
.L_x_628:
[----:B------:R-:W-:Y:S05]  /*22b0*/  BSYNC.RECONVERGENT B1 ;  /* 0x0000000000017941 */ /* 0x000fea0003800200 */
.L_x_627:
        /* <DEDUP_REMOVED lines=24> */
.L_x_630:
[----:B------:R-:W-:Y:S05]  /*2440*/  BSYNC.RECONVERGENT B1 ;  /* 0x0000000000017941 */ /* 0x000fea0003800200 */
.L_x_629:
        /* <DEDUP_REMOVED lines=24> */
.L_x_632:
[----:B------:R-:W-:Y:S05]  /*25d0*/  BSYNC.RECONVERGENT B1 ;  /* 0x0000000000017941 */ /* 0x000fea0003800200 */
.L_x_631:
        /* <DEDUP_REMOVED lines=12> */
.L_x_634:
[----:B------:R-:W-:Y:S05]  /*26a0*/  BSYNC.RECONVERGENT B1 ;  /* 0x0000000000017941 */ /* 0x000fea0003800200 */
.L_x_633:
        /* <DEDUP_REMOVED lines=30> */
.L_x_636:
[----:B------:R-:W-:Y:S05]  /*2890*/  BSYNC.RECONVERGENT B1 ;  /* 0x0000000000017941 */ /* 0x000fea0003800200 */
.L_x_635:
        /* <DEDUP_REMOVED lines=27> */
.L_x_638:
[----:B------:R-:W-:Y:S05]  /*2a50*/  BSYNC.RECONVERGENT B1 ;  /* 0x0000000000017941 */ /* 0x000fea0003800200 */
.L_x_637:
        /* <DEDUP_REMOVED lines=27> */
.L_x_640:
[----:B------:R-:W-:Y:S05]  /*2c10*/  BSYNC.RECONVERGENT B1 ;  /* 0x0000000000017941 */ /* 0x000fea0003800200 */
.L_x_639:
        /* <DEDUP_REMOVED lines=27> */
.L_x_642:
[----:B------:R-:W-:Y:S05]  /*2dd0*/  BSYNC.RECONVERGENT B1 ;  /* 0x0000000000017941 */ /* 0x000fea0003800200 */
.L_x_641:
        /* <DEDUP_REMOVED lines=27> */
.L_x_644:
[----:B------:R-:W-:Y:S05]  /*2f90*/  BSYNC.RECONVERGENT B1 ;  /* 0x0000000000017941 */ /* 0x000fea0003800200 */
.L_x_643:
        /* <DEDUP_REMOVED lines=27> */
.L_x_646:
[----:B------:R-:W-:Y:S05]  /*3150*/  BSYNC.RECONVERGENT B1 ;  /* 0x0000000000017941 */ /* 0x000fea0003800200 */
.L_x_645:
        /* <DEDUP_REMOVED lines=28> */
.L_x_578:
        /* <DEDUP_REMOVED lines=9> */
[----:B------:R-:W-:Y:S01]  /*33b0*/  UISETP.GE.U32.AND UP0, UPT, UR4, 0xa00, UPT ;  /* 0x00000a000400788c */ /* 0x000fe2000bf06070 */
[----:B---3--:R-:W-:-:S02]  /*33c0*/  VIMNMX R10, PT, PT, R4, R5, !PT ;  /* 0x00000005040a7248 */ /* 0x008fc40007fe0100 */
[----:B------:R-:W-:Y:S01]  /*33d0*/  ISETP.GE.AND P0, PT, R4, R5, PT ;  /* 0x000000050400720c */ /* 0x000fe20003f06270 */
[----:B------:R-:W-:Y:S01]  /*33e0*/  VIADD R5, R0, 0x200 ;  /* 0x0000020000057836 */ /* 0x000fe20000000000 */
[----:B----4-:R-:W-:Y:S02]  /*33f0*/  VIMNMX R9, PT, PT, R7, R10, !PT ;  /* 0x0000000a07097248 */ /* 0x010fe40007fe0100 */
[----:B------:R-:W-:Y:S02]  /*3400*/  ISETP.GE.AND P2, PT, R10, R7, PT ;  /* 0x000000070a00720c */ /* 0x000fe40003f46270 */
[----:B-----5:R-:W-:Y:S02]  /*3410*/  ISETP.GE.AND P3, PT, R9, R8, PT ;  /* 0x000000080900720c */ /* 0x020fe40003f66270 */
[----:B------:R-:W-:Y:S01]  /*3420*/  VIMNMX R7, PT, PT, R8, R9, !PT ;  /* 0x0000000908077248 */ /* 0x000fe20007fe0100 */
[C---:B------:R-:W-:Y:S01]  /*3430*/  VIADD R9, R0.reuse, 0x100 ;  /* 0x0000010000097836 */ /* 0x040fe20000000000 */
[----:B------:R-:W-:-:S02]  /*3440*/  LOP3.LUT R8, R0, 0x400, RZ, 0xfc, !PT ;  /* 0x0000040000087812 */ /* 0x000fc400078efcff */
[----:B--2---:R-:W-:-:S05]  /*3450*/  ISETP.GE.AND P1, PT, R7, R6, PT ;  /* 0x000000060700720c */ /* 0x004fca0003f26270 */
[----:B------:R-:W-:Y:S02]  /*3460*/  @P2 SEL R5, R9, R0, !P0 ;  /* 0x0000000009052207 */ /* 0x000fe40004000000 */
[----:B------:R-:W-:-:S06]  /*3470*/  @!P3 VIADD R5, R0, 0x300 ;  /* 0x000003000005b836 */ /* 0x000fcc0000000000 */
        /* <DEDUP_REMOVED lines=13> */
[----:B------:R-:W0:Y:S01]  /*3550*/  LDCU UR4, c[0x0][0x398] ;  /* 0x00007300ff0477ac */ /* 0x000e220008000800 */
[----:B------:R-:W-:Y:S02]  /*3560*/  IMAD.MOV.U32 R21, RZ, RZ, R8 ;  /* 0x000000ffff157224 */ /* 0x000fe400078e0008 */
[----:B------:R-:W-:Y:S01]  /*3570*/  IMAD.MOV.U32 R20, RZ, RZ, R9 ;  /* 0x000000ffff147224 */ /* 0x000fe200078e0009 */
[----:B------:R-:W1:Y:S01]  /*3580*/  LDCU.64 UR6, c[0x0][0x388] ;  /* 0x00007100ff0677ac */ /* 0x000e620008000a00 */
[----:B------:R-:W-:-:S07]  /*3590*/  IMAD.MOV.U32 R7, RZ, RZ, 0x500 ;  /* 0x00000500ff077424 */ /* 0x000fce00078e00ff */
.L_x_648:
[----:B------:R-:W-:-:S05]  /*35a0*/  IMAD.WIDE.U32 R4, R7, 0x4, R2 ;  /* 0x0000000407047825 */ /* 0x000fca00078e0002 */
[----:B------:R-:W2:Y:S04]  /*35b0*/  LDG.E R11, desc[UR8][R4.64] ;  /* 0x00000008040b7981 */ /* 0x000ea8000c1e1900 */
[----:B------:R-:W3:Y:S04]  /*35c0*/  LDG.E R12, desc[UR8][R4.64+0x400] ;  /* 0x00040008040c7981 */ /* 0x000ee8000c1e1900 */
[----:B------:R-:W4:Y:S04]  /*35d0*/  LDG.E R13, desc[UR8][R4.64+0x800] ;  /* 0x00080008040d7981 */ /* 0x000f28000c1e1900 */
[----:B------:R-:W5:Y:S04]  /*35e0*/  LDG.E R14, desc[UR8][R4.64+0xc00] ;  /* 0x000c0008040e7981 */ /* 0x000f68000c1e1900 */
[----:B------:R0:W5:Y:S01]  /*35f0*/  LDG.E R6, desc[UR8][R4.64+0x1000] ;  /* 0x0010000804067981 */ /* 0x000162000c1e1900 */
[----:B-1----:R-:W-:-:S04]  /*3600*/  IADD3 R18, P0, P1, R0, UR6, R7 ;  /* 0x0000000600127c10 */ /* 0x002fc8000f91e007 */
[----:B------:R-:W-:Y:S02]  /*3610*/  IADD3.X R19, PT, PT, RZ, UR7, RZ, P0, P1 ;  /* 0x00000007ff137c10 */ /* 0x000fe400087e24ff */
[C---:B------:R-:W-:Y:S02]  /*3620*/  IADD3 R17, P3, PT, R18.reuse, 0x100, RZ ;  /* 0x0000010012117810 */ /* 0x040fe40007f7e0ff */
[C---:B------:R-:W-:Y:S02]  /*3630*/  IADD3 R15, P5, PT, R18.reuse, 0x300, RZ ;  /* 0x00000300120f7810 */ /* 0x040fe40007fbe0ff */
[----:B------:R-:W-:Y:S01]  /*3640*/  IADD3 R8, P6, PT, R18, 0x400, RZ ;  /* 0x0000040012087810 */ /* 0x000fe20007fde0ff */
[--C-:B------:R-:W-:Y:S02]  /*3650*/  IMAD.X R16, RZ, RZ, R19.reuse, P3 ;  /* 0x000000ffff107224 */ /* 0x100fe400018e0613 */
[--C-:B0-----:R-:W-:Y:S02]  /*3660*/  IMAD.X R4, RZ, RZ, R19.reuse, P5 ;  /* 0x000000ffff047224 */ /* 0x101fe400028e0613 */
        /* <DEDUP_REMOVED lines=23> */
[----:B-----5:R-:W-:Y:S02]  /*37e0*/  ISETP.GE.AND P1, PT, R13, R14, PT ;  /* 0x0000000e0d00720c */ /* 0x020fe40003f26270 */
[----:B------:R-:W-:-:S11]  /*37f0*/  @P2 SEL R5, R16, R5, P0 ;  /* 0x0000000510052207 */ /* 0x000fd60000000000 */
[----:B------:R-:W-:-:S04]  /*3800*/  @P1 ISETP.GE.U32.AND P0, PT, R10, R15, PT ;  /* 0x0000000f0a00120c */ /* 0x000fc80003f06070 */
[----:B------:R-:W-:-:S04]  /*3810*/  @P1 ISETP.GE.AND.EX P0, PT, R5, R4, PT, P0 ;  /* 0x000000040500120c */ /* 0x000fc80003f06300 */
[----:B------:R-:W-:-:S04]  /*3820*/  @P1 ISETP.LT.OR P0, PT, R14, R13, !P0 ;  /* 0x0000000d0e00120c */ /* 0x000fc80004701670 */
[----:B------:R-:W-:Y:S02]  /*3830*/  @P1 SEL R14, R13, R14, P0 ;  /* 0x0000000e0d0e1207 */ /* 0x000fe40000000000 */
[----:B------:R-:W-:Y:S01]  /*3840*/  @P1 SEL R15, R10, R15, P0 ;  /* 0x0000000f0a0f1207 */ /* 0x000fe20000000000 */
[----:B------:R-:W-:Y:S01]  /*3850*/  VIADD R10, R7, 0xa00 ;  /* 0x00000a00070a7836 */ /* 0x000fe20000000000 */
[----:B------:R-:W-:Y:S02]  /*3860*/  ISETP.GE.AND P2, PT, R14, R6, PT ;  /* 0x000000060e00720c */ /* 0x000fe40003f46270 */
[----:B------:R-:W-:Y:S01]  /*3870*/  @P1 SEL R4, R5, R4, P0 ;  /* 0x0000000405041207 */ /* 0x000fe20000000000 */
[----:B------:R-:W-:Y:S01]  /*3880*/  VIADD R5, R7, 0x500 ;  /* 0x0000050007057836 */ /* 0x000fe20000000000 */
[----:B------:R-:W-:-:S03]  /*3890*/  ISETP.GT.AND P1, PT, R10, UR4, PT ;  /* 0x000000040a007c0c */ /* 0x000fc6000bf24270 */
[----:B------:R-:W-:-:S06]  /*38a0*/  IMAD.MOV.U32 R7, RZ, RZ, R5 ;  /* 0x000000ffff077224 */ /* 0x000fcc00078e0005 */
        /* <DEDUP_REMOVED lines=10> */
.L_x_647:
        /* <DEDUP_REMOVED lines=14> */
[----:B------:R-:W-:Y:S01]  /*3a30*/  IMAD.IADD R11, R0, 0x1, R5 ;  /* 0x00000001000b7824 */ /* 0x000fe200078e0205 */
[----:B------:R-:W-:-:S04]  /*3a40*/  LEA.HI R4, R13, 0x1, RZ, 0x18 ;  /* 0x000000010d047811 */ /* 0x000fc800078fc0ff */
[----:B------:R-:W-:Y:S01]  /*3a50*/  LOP3.LUT R10, R4, 0x3, RZ, 0xc0, !PT ;  /* 0x00000003040a7812 */ /* 0x000fe200078ec0ff */
[----:B------:R-:W-:-:S04]  /*3a60*/  IMAD.MOV.U32 R4, RZ, RZ, R0 ;  /* 0x000000ffff047224 */ /* 0x000fc800078e0000 */
[----:B------:R-:W-:Y:S02]  /*3a70*/  IMAD.MOV R10, RZ, RZ, -R10 ;  /* 0x000000ffff0a7224 */ /* 0x000fe400078e0a0a */
[C---:B0-----:R-:W-:Y:S01]  /*3a80*/  IMAD.WIDE.U32 R2, R11.reuse, 0x4, R2 ;  /* 0x000000040b027825 */ /* 0x041fe200078e0002 */
[----:B------:R-:W-:-:S05]  /*3a90*/  IADD3 R11, P0, PT, R11, UR6, RZ ;  /* 0x000000060b0b7c10 */ /* 0x000fca000ff1e0ff */
[----:B------:R-:W-:-:S08]  /*3aa0*/  IMAD.X R12, RZ, RZ, UR7, P0 ;  /* 0x00000007ff0c7e24 */ /* 0x000fd000080e06ff */
.L_x_655:
[----:B------:R0:W2:Y:S01]  /*3ab0*/  LDG.E R17, desc[UR8][R2.64] ;  /* 0x0000000802117981 */ /* 0x0000a2000c1e1900 */
[----:B------:R-:W-:Y:S01]  /*3ac0*/  VIADD R10, R10, 0x1 ;  /* 0x000000010a0a7836 */ /* 0x000fe20000000000 */
[----:B------:R-:W-:Y:S01]  /*3ad0*/  BSSY.RECONVERGENT B3, `(.L_x_653) ;  /* 0x0000016000037945 */ /* 0x000fe20003800200 */
[----:B------:R-:W-:Y:S02]  /*3ae0*/  IMAD.MOV.U32 R14, RZ, RZ, R8 ;  /* 0x000000ffff0e7224 */ /* 0x000fe400078e0008 */
[----:B------:R-:W-:Y:S01]  /*3af0*/  IMAD.MOV.U32 R15, RZ, RZ, R9 ;  /* 0x000000ffff0f7224 */ /* 0x000fe200078e0009 */
[----:B------:R-:W-:Y:S01]  /*3b00*/  ISETP.NE.AND P2, PT, R10, RZ, PT ;  /* 0x000000ff0a00720c */ /* 0x000fe20003f45270 */
[----:B------:R-:W-:Y:S02]  /*3b10*/  IMAD.MOV.U32 R16, RZ, RZ, R6 ;  /* 0x000000ffff107224 */ /* 0x000fe400078e0006 */
        /* <DEDUP_REMOVED lines=17> */
.L_x_654:
[----:B------:R-:W-:Y:S05]  /*3c30*/  BSYNC.RECONVERGENT B3 ;  /* 0x0000000000037941 */ /* 0x000fea0003800200 */
.L_x_653:
[----:B------:R-:W-:Y:S01]  /*3c40*/  IADD3 R11, P0, PT, R11, 0x100, RZ ;  /* 0x000001000b0b7810 */ /* 0x000fe20007f1e0ff */
[----:B------:R-:W-:Y:S02]  /*3c50*/  VIADD R4, R4, 0x100 ;  /* 0x0000010004047836 */ /* 0x000fe40000000000 */
[----:B------:R-:W-:Y:S02]  /*3c60*/  IMAD.X R3, RZ, RZ, R3, P3 ;  /* 0x000000ffff037224 */ /* 0x000fe400018e0603 */
[----:B------:R-:W-:Y:S01]  /*3c70*/  IMAD.X R12, RZ, RZ, R12, P0 ;  /* 0x000000ffff0c7224 */ /* 0x000fe200000e060c */
[----:B------:R-:W-:Y:S07]  /*3c80*/  @P2 BRA `(.L_x_655) ;  /* 0xfffffffc00882947 */ /* 0x000fee000383ffff */
.L_x_652:
[----:B------:R-:W-:Y:S05]  /*3c90*/  BSYNC.RECONVERGENT B2 ;  /* 0x0000000000027941 */ /* 0x000fea0003800200 */
.L_x_651:
[----:B------:R-:W-:-:S13]  /*3ca0*/  ISETP.GE.U32.AND P0, PT, R13, 0x300, PT ;  /* 0x000003000d00780c */ /* 0x000fda0003f06070 */
[----:B------:R-:W-:Y:S05]  /*3cb0*/  @!P0 BRA `(.L_x_650) ;  /* 0x0000000400bc8947 */ /* 0x000fea0003800000 */
[----:B------:R-:W0:Y:S01]  /*3cc0*/  LDCU.128 UR12, c[0x0][0x380] ;  /* 0x00007000ff0c77ac */ /* 0x000e220008000c00 */
[----:B------:R-:W1:Y:S01]  /*3cd0*/  LDC.64 R14, c[0x0][0x380] ;  /* 0x0000e000ff0e7b82 */ /* 0x000e620000000a00 */
[C---:B------:R-:W-:Y:S01]  /*3ce0*/  IADD3 R12, P1, PT, R4.reuse, R5, RZ ;  /* 0x00000005040c7210 */ /* 0x040fe20007f3e0ff */
[C---:B------:R-:W-:Y:S02]  /*3cf0*/  IMAD.IADD R10, R4.reuse, 0x1, R5 ;  /* 0x00000001040a7824 */ /* 0x040fe400078e0205 */
[----:B------:R-:W-:Y:S02]  /*3d00*/  VIADD R13, R4, 0x200 ;  /* 0x00000200040d7836 */ /* 0x000fe40000000000 */
[----:B------:R-:W-:Y:S02]  /*3d10*/  IMAD.X R5, RZ, RZ, RZ, P1 ;  /* 0x000000ffff057224 */ /* 0x000fe400008e06ff */
[----:B------:R-:W2:Y:S01]  /*3d20*/  LDC.64 R2, c[0x0][0x388] ;  /* 0x0000e200ff027b82 */ /* 0x000ea20000000a00 */
[----:B0-----:R-:W-:-:S02]  /*3d30*/  LEA R17, P2, R12, UR12, 0x2 ;  /* 0x0000000c0c117c11 */ /* 0x001fc4000f8410ff */
[----:B------:R-:W-:Y:S02]  /*3d40*/  IADD3 R11, P0, PT, R10, UR14, RZ ;  /* 0x0000000e0a0b7c10 */ /* 0x000fe4000ff1e0ff */
[----:B------:R-:W-:Y:S02]  /*3d50*/  IADD3 R17, P1, PT, R17, 0xc00, RZ ;  /* 0x00000c0011117810 */ /* 0x000fe40007f3e0ff */
[----:B------:R-:W-:Y:S01]  /*3d60*/  LEA.HI.X R5, R12, UR13, R5, 0x2, P2 ;  /* 0x0000000d0c057c11 */ /* 0x000fe200090f1405 */
[----:B-1----:R-:W-:-:S04]  /*3d70*/  IMAD.WIDE.U32 R14, R10, 0x4, R14 ;  /* 0x000000040a0e7825 */ /* 0x002fc800078e000e */
[----:B------:R-:W-:Y:S02]  /*3d80*/  IMAD.X R12, RZ, RZ, UR15, P0 ;  /* 0x0000000fff0c7e24 */ /* 0x000fe400080e06ff */
[----:B------:R-:W-:-:S07]  /*3d90*/  IMAD.X R5, RZ, RZ, R5, P1 ;  /* 0x000000ffff057224 */ /* 0x000fce00008e0605 */
.L_x_664:
[----:B------:R-:W3:Y:S01]  /*3da0*/  LDG.E R23, desc[UR8][R14.64] ;  /* 0x000000080e177981 */ /* 0x000ee2000c1e1900 */
[----:B------:R-:W-:-:S05]  /*3db0*/  IMAD.MOV.U32 R4, RZ, RZ, R17 ;  /* 0x000000ffff047224 */ /* 0x000fca00078e0011 */
[----:B------:R0:W5:Y:S04]  /*3dc0*/  LDG.E R25, desc[UR8][R4.64+-0x800] ;  /* 0xfff8000804197981 */ /* 0x000168000c1e1900 */
[----:B------:R0:W5:Y:S04]  /*3dd0*/  LDG.E R16, desc[UR8][R4.64+-0x400] ;  /* 0xfffc000804107981 */ /* 0x000168000c1e1900 */
[----:B------:R0:W5:Y:S01]  /*3de0*/  LDG.E R17, desc[UR8][R4.64] ;  /* 0x0000000804117981 */ /* 0x000162000c1e1900 */
[----:B------:R-:W-:Y:S01]  /*3df0*/  BSSY.RECONVERGENT B2, `(.L_x_656) ;  /* 0x0000012000027945 */ /* 0x000fe20003800200 */
[----:B------:R-:W-:-:S02]  /*3e00*/  IMAD.MOV.U32 R20, RZ, RZ, R11 ;  /* 0x000000ffff147224 */ /* 0x000fc400078e000b */
[----:B------:R-:W-:Y:S02]  /*3e10*/  IMAD.MOV.U32 R21, RZ, RZ, R12 ;  /* 0x000000ffff157224 */ /* 0x000fe400078e000c */
[----:B------:R-:W-:Y:S01]  /*3e20*/  VIADD R19, R10, 0x100 ;  /* 0x000001000a137836 */ /* 0x000fe20000000000 */
[----:B---3--:R-:W-:Y:S01]  /*3e30*/  ISETP.GE.AND P0, PT, R6, R23, PT ;  /* 0x000000170600720c */ /* 0x008fe20003f06270 */
        /* <DEDUP_REMOVED lines=13> */
.L_x_657:
[----:B------:R-:W-:Y:S05]  /*3f10*/  BSYNC.RECONVERGENT B2 ;  /* 0x0000000000027941 */ /* 0x000fea0003800200 */
.L_x_656:
[----:B-----5:R-:W-:Y:S01]  /*3f20*/  ISETP.GE.AND P0, PT, R18, R25, PT ;  /* 0x000000191200720c */ /* 0x020fe20003f06270 */
[----:B------:R-:W-:Y:S01]  /*3f30*/  BSSY.RECONVERGENT B2, `(.L_x_658) ;  /* 0x0000013000027945 */ /* 0x000fe20003800200 */
[----:B--2---:R-:W-:Y:S01]  /*3f40*/  IADD3 R23, P1, PT, R19, R2, RZ ;  /* 0x0000000213177210 */ /* 0x004fe20007f3e0ff */
[----:B------:R-:W-:Y:S02]  /*3f50*/  VIADD R19, R10, 0x200 ;  /* 0x000002000a137836 */ /* 0x000fe40000000000 */
[----:B------:R-:W-:Y:S02]  /*3f60*/  IMAD.MOV.U32 R9, RZ, RZ, R25 ;  /* 0x000000ffff097224 */ /* 0x000fe400078e0019 */
[----:B------:R-:W-:Y:S02]  /*3f70*/  IMAD.X R22, RZ, RZ, R3, P1 ;  /* 0x000000ffff167224 */ /* 0x000fe400008e0603 */
[----:B------:R-:W-:Y:S02]  /*3f80*/  IMAD.MOV.U32 R8, RZ, RZ, R23 ;  /* 0x000000ffff087224 */ /* 0x000fe400078e0017 */
[----:B------:R-:W-:-:S02]  /*3f90*/  IMAD.MOV.U32 R6, RZ, RZ, R22 ;  /* 0x000000ffff067224 */ /* 0x000fc400078e0016 */
        /* <DEDUP_REMOVED lines=12> */
.L_x_659:
[----:B------:R-:W-:Y:S05]  /*4060*/  BSYNC.RECONVERGENT B2 ;  /* 0x0000000000027941 */ /* 0x000fea0003800200 */
.L_x_658:
[----:B------:R-:W-:Y:S01]  /*4070*/  ISETP.GE.AND P0, PT, R9, R16, PT ;  /* 0x000000100900720c */ /* 0x000fe20003f06270 */
[----:B------:R-:W-:Y:S01]  /*4080*/  VIADD R21, R10, 0x300 ;  /* 0x000003000a157836 */ /* 0x000fe20000000000 */
[-C--:B------:R-:W-:Y:S01]  /*4090*/  IADD3 R23, P1, PT, R19, R2.reuse, RZ ;  /* 0x0000000213177210 */ /* 0x080fe20007f3e0ff */
[----:B------:R-:W-:Y:S01]  /*40a0*/  BSSY.RECONVERGENT B2, `(.L_x_660) ;  /* 0x0000012000027945 */ /* 0x000fe20003800200 */
[----:B------:R-:W-:Y:S02]  /*40b0*/  IMAD.MOV.U32 R18, RZ, RZ, R16 ;  /* 0x000000ffff127224 */ /* 0x000fe400078e0010 */
[----:B------:R-:W-:Y:S01]  /*40c0*/  IADD3 R22, P2, PT, R21, R2, RZ ;  /* 0x0000000215167210 */ /* 0x000fe20007f5e0ff */
[----:B------:R-:W-:Y:S02]  /*40d0*/  IMAD.X R21, RZ, RZ, R3, P1 ;  /* 0x000000ffff157224 */ /* 0x000fe400008e0603 */
[----:B------:R-:W-:Y:S02]  /*40e0*/  IMAD.MOV.U32 R19, RZ, RZ, R23 ;  /* 0x000000ffff137224 */ /* 0x000fe400078e0017 */
[----:B------:R-:W-:-:S02]  /*40f0*/  IMAD.MOV.U32 R20, RZ, RZ, R21 ;  /* 0x000000ffff147224 */ /* 0x000fc400078e0015 */
        /* <DEDUP_REMOVED lines=12> */
.L_x_661:
[----:B------:R-:W-:Y:S05]  /*41c0*/  BSYNC.RECONVERGENT B2 ;  /* 0x0000000000027941 */ /* 0x000fea0003800200 */
.L_x_660:
[----:B------:R-:W-:Y:S01]  /*41d0*/  ISETP.GE.AND P0, PT, R18, R17, PT ;  /* 0x000000111200720c */ /* 0x000fe20003f06270 */
[----:B------:R-:W-:Y:S01]  /*41e0*/  IMAD.X R21, RZ, RZ, R3, P2 ;  /* 0x000000ffff157224 */ /* 0x000fe200010e0603 */
[----:B------:R-:W-:Y:S01]  /*41f0*/  BSSY.RECONVERGENT B2, `(.L_x_662) ;  /* 0x0000010000027945 */ /* 0x000fe20003800200 */
        /* <DEDUP_REMOVED lines=15> */
.L_x_663:
[----:B------:R-:W-:Y:S05]  /*42f0*/  BSYNC.RECONVERGENT B2 ;  /* 0x0000000000027941 */ /* 0x000fea0003800200 */
.L_x_662:
[C---:B------:R-:W-:Y:S01]  /*4300*/  VIADD R16, R13.reuse, 0x200 ;  /* 0x000002000d107836 */ /* 0x040fe20000000000 */
[----:B------:R-:W-:Y:S01]  /*4310*/  IADD3 R17, P2, PT, R4, 0x1000, RZ ;  /* 0x0000100004117810 */ /* 0x000fe20007f5e0ff */
[----:B------:R-:W-:Y:S01]  /*4320*/  VIADD R13, R13, 0x400 ;  /* 0x000004000d0d7836 */ /* 0x000fe20000000000 */
[----:B------:R-:W-:Y:S01]  /*4330*/  IADD3 R11, P1, PT, R11, 0x400, RZ ;  /* 0x000004000b0b7810 */ /* 0x000fe20007f3e0ff */
[----:B------:R-:W-:Y:S01]  /*4340*/  VIADD R10, R10, 0x400 ;  /* 0x000004000a0a7836 */ /* 0x000fe20000000000 */
[----:B------:R-:W-:Y:S01]  /*4350*/  ISETP.GE.AND P0, PT, R16, R7, PT ;  /* 0x000000071000720c */ /* 0x000fe20003f06270 */
[----:B------:R-:W-:Y:S01]  /*4360*/  IMAD.X R5, RZ, RZ, R5, P2 ;  /* 0x000000ffff057224 */ /* 0x000fe200010e0605 */
[----:B------:R-:W-:Y:S01]  /*4370*/  IADD3 R14, P2, PT, R14, 0x1000, RZ ;  /* 0x000010000e0e7810 */ /* 0x000fe20007f5e0ff */
[----:B------:R-:W-:-:S04]  /*4380*/  IMAD.X R12, RZ, RZ, R12, P1 ;  /* 0x000000ffff0c7224 */ /* 0x000fc800008e060c */
[----:B------:R-:W-:-:S06]  /*4390*/  IMAD.X R15, RZ, RZ, R15, P2 ;  /* 0x000000ffff0f7224 */ /* 0x000fcc00010e060f */
[----:B------:R-:W-:Y:S05]  /*43a0*/  @!P0 BRA `(.L_x_664) ;  /* 0xfffffff8007c8947 */ /* 0x000fea000383ffff */
.L_x_650:
[----:B------:R-:W-:Y:S05]  /*43b0*/  BSYNC.RECONVERGENT B1 ;  /* 0x0000000000017941 */ /* 0x000fea0003800200 */
.L_x_649:
        /* <DEDUP_REMOVED lines=31> */
.L_x_666:
[----:B------:R-:W-:Y:S05]  /*45b0*/  BSYNC.RECONVERGENT B1 ;  /* 0x0000000000017941 */ /* 0x000fea0003800200 */
.L_x_665:
        /* <DEDUP_REMOVED lines=24> */
.L_x_668:
[----:B------:R-:W-:Y:S05]  /*4740*/  BSYNC.RECONVERGENT B1 ;  /* 0x0000000000017941 */ /* 0x000fea0003800200 */
.L_x_667:
[----:B------:R4:W3:Y:S01]  /*4750*/  SHFL.DOWN PT, R8, R3, 0x4, 0x1f ;  /* 0x08801f0003087f89 */ /* 0x0008e200000e0000 */
[----:B------:R-:W-:Y:S01]  /*4760*/  BSSY.RECONVERGENT B1, `(.L_x_669) ;  /* 0x0000017000017945 */ /* 0x000fe20003800200 */
[----:B0-----:R-:W-:Y:S02]  /*4770*/  IMAD.MOV.U32 R2, RZ, RZ, R3 ;  /* 0x000000ffff027224 */ /* 0x001fe400078e0003 */
[----:B-1----:R4:W0:Y:S01]  /*4780*/  SHFL.DOWN PT, R9, R4, 0x4, 0x1f ;  /* 0x08801f0004097f89 */ /* 0x00282200000e0000 */
[----:B--2---:R-:W-:Y:S02]  /*4790*/  IMAD.MOV.U32 R6, RZ, RZ, R4 ;  /* 0x000000ffff067224 */ /* 0x004fe400078e0004 */
[----:B------:R-:W-:Y:S01]  /*47a0*/  IMAD.MOV.U32 R7, RZ, RZ, R5 ;  /* 0x000000ffff077224 */ /* 0x000fe200078e0005 */
[----:B------:R4:W1:Y:S01]  /*47b0*/  SHFL.DOWN PT, R10, R5, 0x4, 0x1f ;  /* 0x08801f00050a7f89 */ /* 0x00086200000e0000 */
[----:B------:R-:W-:Y:S05]  /*47c0*/  @P5 BRA `(.L_x_670) ;  /* 0x0000000000405947 */ /* 0x000fea0003800000 */
[----:B---3--:R-:W-:Y:S01]  /*47d0*/  ISETP.GE.AND P0, PT, R3, R8, PT ;  /* 0x000000080300720c */ /* 0x008fe20003f06270 */
        /* <DEDUP_REMOVED lines=15> */
.L_x_670:
[----:B------:R-:W-:Y:S05]  /*48d0*/  BSYNC.RECONVERGENT B1 ;  /* 0x0000000000017941 */ /* 0x000fea0003800200 */
.L_x_669:
        /* <DEDUP_REMOVED lines=24> */
.L_x_672:
[----:B------:R-:W-:Y:S05]  /*4a60*/  BSYNC.RECONVERGENT B1 ;  /* 0x0000000000017941 */ /* 0x000fea0003800200 */
.L_x_671:
[----:B0-----:R0:W0:Y:S01]  /*4a70*/  SHFL.DOWN PT, R2, R3, 0x10, 0x1f ;  /* 0x0a001f0003027f89 */ /* 0x00102200000e0000 */
[----:B------:R-:W-:Y:S01]  /*4a80*/  BSSY.RECONVERGENT B1, `(.L_x_673) ;  /* 0x0000017000017945 */ /* 0x000fe20003800200 */
[----:B----4-:R-:W-:Y:S02]  /*4a90*/  IMAD.MOV.U32 R8, RZ, RZ, R3 ;  /* 0x000000ffff087224 */ /* 0x010fe400078e0003 */
[----:B--2---:R2:W4:Y:S01]  /*4aa0*/  SHFL.DOWN PT, R9, R4, 0x10, 0x1f ;  /* 0x0a001f0004097f89 */ /* 0x00452200000e0000 */
[----:B------:R-:W-:Y:S02]  /*4ab0*/  IMAD.MOV.U32 R7, RZ, RZ, R4 ;  /* 0x000000ffff077224 */ /* 0x000fe400078e0004 */
[----:B------:R-:W-:Y:S01]  /*4ac0*/  IMAD.MOV.U32 R6, RZ, RZ, R5 ;  /* 0x000000ffff067224 */ /* 0x000fe200078e0005 */
[----:B-1----:R2:W1:Y:S01]  /*4ad0*/  SHFL.DOWN PT, R10, R5, 0x10, 0x1f ;  /* 0x0a001f00050a7f89 */ /* 0x00246200000e0000 */
[----:B------:R-:W-:Y:S05]  /*4ae0*/  @P3 BRA `(.L_x_674) ;  /* 0x0000000000403947 */ /* 0x000fea0003800000 */
[----:B0-----:R-:W-:Y:S01]  /*4af0*/  ISETP.GE.AND P0, PT, R3, R2, PT ;  /* 0x000000020300720c */ /* 0x001fe20003f06270 */
[----:B------:R-:W-:Y:S02]  /*4b00*/  IMAD.MOV.U32 R8, RZ, RZ, R2 ;  /* 0x000000ffff087224 */ /* 0x000fe400078e0002 */
[----:B----4-:R-:W-:Y:S02]  /*4b10*/  IMAD.MOV.U32 R7, RZ, RZ, R9 ;  /* 0x000000ffff077224 */ /* 0x010fe400078e0009 */
        /* <DEDUP_REMOVED lines=13> */
.L_x_674:
[----:B------:R-:W-:Y:S05]  /*4bf0*/  BSYNC.RECONVERGENT B1 ;  /* 0x0000000000017941 */ /* 0x000fea0003800200 */
.L_x_673:
        /* <DEDUP_REMOVED lines=12> */
.L_x_676:
[----:B------:R-:W-:Y:S05]  /*4cc0*/  BSYNC.RECONVERGENT B1 ;  /* 0x0000000000017941 */ /* 0x000fea0003800200 */
.L_x_675:
[----:B------:R-:W-:Y:S01]  /*4cd0*/  BAR.SYNC.DEFER_BLOCKING 0x0 ;  /* 0x0000000000007b1d */ /* 0x000fe20000010000 */
[----:B------:R-:W-:-:S13]  /*4ce0*/  ISETP.NE.AND P1, PT, R0, RZ, PT ;  /* 0x000000ff0000720c */ /* 0x000fda0003f25270 */
[----:B------:R-:W-:Y:S05]  /*4cf0*/  @P1 BRA `(.L_x_610) ;  /* 0x0000000800341947 */ /* 0x000fea0003800000 */
[----:B0-----:R-:W0:Y:S01]  /*4d00*/  S2R R3, SR_CgaCtaId ;  /* 0x0000000000037919 */ /* 0x001e220000008800 */
[----:B------:R-:W-:Y:S01]  /*4d10*/  MOV R0, 0x400 ;  /* 0x0000040000007802 */ /* 0x000fe20000000f00 */
[----:B------:R-:W-:Y:S03]  /*4d20*/  BSSY.RECONVERGENT B1, `(.L_x_677) ;  /* 0x0000016000017945 */ /* 0x000fe60003800200 */
[----:B0-----:R-:W-:-:S05]  /*4d30*/  LEA R24, R3, R0, 0x18 ;  /* 0x0000000003187211 */ /* 0x001fca00078ec0ff */
[----:B------:R-:W0:Y:S04]  /*4d40*/  LDS R3, [R24+0x18] ;  /* 0x0000180018037984 */ /* 0x000e280000000800 */
[----:B--2---:R-:W2:Y:S04]  /*4d50*/  LDS.64 R4, [R24+0x20] ;  /* 0x0000200018047984 */ /* 0x004ea80000000a00 */
[----:B------:R0:W1:Y:S04]  /*4d60*/  LDS R18, [R24+0x28] ;  /* 0x0000280018127984 */ /* 0x0000680000000800 */
[----:B------:R0:W1:Y:S02]  /*4d70*/  LDS R16, [R24+0x38] ;  /* 0x0000380018107984 */ /* 0x0000640000000800 */
[----:B0-----:R-:W-:Y:S01]  /*4d80*/  ISETP.GE.AND P0, PT, R8, R3, PT ;  /* 0x000000030800720c */ /* 0x001fe20003f06270 */
[----:B------:R-:W-:-:S02]  /*4d90*/  IMAD.MOV.U32 R19, RZ, RZ, R3 ;  /* 0x000000ffff137224 */ /* 0x000fc400078e0003 */
[----:B--2---:R-:W-:Y:S02]  /*4da0*/  IMAD.MOV.U32 R21, RZ, RZ, R4 ;  /* 0x000000ffff157224 */ /* 0x004fe400078e0004 */
[----:B------:R-:W-:-:S08]  /*4db0*/  IMAD.MOV.U32 R20, RZ, RZ, R5 ;  /* 0x000000ffff147224 */ /* 0x000fd000078e0005 */
[----:B-1----:R-:W-:Y:S05]  /*4dc0*/  @!P0 BRA `(.L_x_678) ;  /* 0x00000000002c8947 */ /* 0x002fea0003800000 */
        /* <DEDUP_REMOVED lines=11> */
.L_x_678:
[----:B------:R-:W-:Y:S05]  /*4e80*/  BSYNC.RECONVERGENT B1 ;  /* 0x0000000000017941 */ /* 0x000fea0003800200 */
.L_x_677:
        /* <DEDUP_REMOVED lines=8> */
[----:B------:R0:W1:Y:S04]  /*4f10*/  LDS.64 R6, [R24+0x40] ;  /* 0x0000400018067984 */ /* 0x0000680000000a00 */
[----:B----4-:R4:W1:Y:S04]  /*4f20*/  LDS.64 R8, [R24+0x50] ;  /* 0x0000500018087984 */ /* 0x0108680000000a00 */
[----:B---3--:R4:W3:Y:S04]  /*4f30*/  LDS.64 R10, [R24+0x60] ;  /* 0x00006000180a7984 */ /* 0x0088e80000000a00 */
        /* <DEDUP_REMOVED lines=16> */
.L_x_680:
[----:B------:R-:W-:Y:S05]  /*5040*/  BSYNC.RECONVERGENT B1 ;  /* 0x0000000000017941 */ /* 0x000fea0003800200 */
.L_x_679:
        /* <DEDUP_REMOVED lines=17> */
.L_x_682:
[----:B------:R-:W-:Y:S05]  /*5160*/  BSYNC.RECONVERGENT B1 ;  /* 0x0000000000017941 */ /* 0x000fea0003800200 */
.L_x_681:
        /* <DEDUP_REMOVED lines=17> */
.L_x_684:
[----:B------:R-:W-:Y:S05]  /*5280*/  BSYNC.RECONVERGENT B1 ;  /* 0x0000000000017941 */ /* 0x000fea0003800200 */
.L_x_683:
[----:B------:R-:W-:Y:S01]  /*5290*/  ISETP.GE.AND P0, PT, R6, R15, PT ;  /* 0x0000000f0600720c */ /* 0x000fe20003f06270 */
[----:B------:R-:W-:Y:S01]  /*52a0*/  BSSY.RECONVERGENT B1, `(.L_x_685) ;  /* 0x0000010000017945 */ /* 0x000fe20003800200 */
[----:B------:R-:W-:Y:S02]  /*52b0*/  IMAD.MOV.U32 R5, RZ, RZ, R15 ;  /* 0x000000ffff057224 */ /* 0x000fe400078e000f */
[----:B---3--:R-:W-:Y:S02]  /*52c0*/  IMAD.MOV.U32 R7, RZ, RZ, R10 ;  /* 0x000000ffff077224 */ /* 0x008fe400078e000a */
        /* <DEDUP_REMOVED lines=13> */
.L_x_686:
[----:B------:R-:W-:Y:S05]  /*53a0*/  BSYNC.RECONVERGENT B1 ;  /* 0x0000000000017941 */ /* 0x000fea0003800200 */
.L_x_685:
        /* <DEDUP_REMOVED lines=17> */
.L_x_688:
[----:B------:R-:W-:Y:S05]  /*54c0*/  BSYNC.RECONVERGENT B1 ;  /* 0x0000000000017941 */ /* 0x000fea0003800200 */
.L_x_687:
        /* <DEDUP_REMOVED lines=16> */
.L_x_610:
[----:B------:R-:W-:Y:S05]  /*55d0*/  BSYNC.RECONVERGENT B0 ;  /* 0x0000000000007941 */ /* 0x000fea0003800200 */
.L_x_577:
[----:B------:R-:W-:Y:S05]  /*55e0*/  @P1 EXIT ;  /* 0x000000000000194d */ /* 0x000fea0003800000 */
[----:B0-234-:R-:W0:Y:S01]  /*55f0*/  LDC.64 R2, c[0x0][0x390] ;  /* 0x0000e400ff027b82 */ /* 0x01de220000000a00 */
[----:B------:R-:W-:-:S04]  /*5600*/  LOP3.LUT R7, R7, R6, RZ, 0x3c, !PT ;  /* 0x0000000607077212 */ /* 0x000fc800078e3cff */
[----:B------:R-:W-:-:S04]  /*5610*/  LOP3.LUT R6, R7, R6, RZ, 0x3c, !PT ;  /* 0x0000000607067212 */ /* 0x000fc800078e3cff */
[----:B------:R-:W-:-:S05]  /*5620*/  LOP3.LUT R7, R7, R6, RZ, 0x3c, !PT ;  /* 0x0000000607077212 */ /* 0x000fca00078e3cff */
[----:B0-----:R-:W-:Y:S04]  /*5630*/  STG.E.64 desc[UR8][R2.64+0x8], R6 ;  /* 0x0000080602007986 */ /* 0x001fe8000c101b08 */
[----:B------:R-:W-:Y:S01]  /*5640*/  STG.E desc[UR8][R2.64], R8 ;  /* 0x0000000802007986 */ /* 0x000fe2000c101908 */
[----:B------:R-:W-:Y:S05]  /*5650*/  EXIT ;  /* 0x000000000000794d */ /* 0x000fea0003800000 */
.L_x_689:
        /* <DEDUP_REMOVED lines=10> */
.L_x_741:


//--------------------- .text._Z16extractSubMatrixPdPiS0_S0_S0_S0_S0_S0_S_iii --------------------------
	.section	.text._Z16extractSubMatrixPdPiS0_S0_S0_S0_S0_S0_S_iii,"ax",@progbits
	.align	128
        .global         _Z16extractSubMatrixPdPiS0_S0_S0_S0_S0_S0_S_iii
        .type           _Z16extractSubMatrixPdPiS0_S0_S0_S0_S0_S0_S_iii,@function
        .size           _Z16extractSubMatrixPdPiS0_S0_S0_S0_S0_S0_S_iii,(.L_x_732 - _Z16extractSubMatrixPdPiS0_S0_S0_S0_S0_S0_S_iii)
        .other          _Z16extractSubMatrixPdPiS0_S0_S0_S0_S0_S0_S_iii,@"STO_CUDA_ENTRY STV_DEFAULT"
_Z16extractSubMatrixPdPiS0_S0_S0_S0_S0_S0_S_iii:
.text._Z16extractSubMatrixPdPiS0_S0_S0_S0_S0_S0_S_iii:
[----:B------:R-:W0:Y:S01]  /*0000*/  LDC R1, c[0x0][0x37c] ;  /* 0x0000df00ff017b82 */ /* 0x000e220000000800 */
[----:B------:R-:W1:Y:S07]  /*0010*/  S2R R0, SR_TID.X ;  /* 0x0000000000007919 */ /* 0x000e6e0000002100 */
[----:B------:R-:W1:Y:S01]  /*0020*/  S2UR UR4, SR_CTAID.X ;  /* 0x00000000000479c3 */ /* 0x000e620000002500 */
[----:B------:R-:W2:Y:S07]  /*0030*/  LDCU UR5, c[0x0][0x3d0] ;  /* 0x00007a00ff0577ac */ /* 0x000eae0008000800 */
[----:B------:R-:W1:Y:S02]  /*0040*/  LDC R17, c[0x0][0x360] ;  /* 0x0000d800ff117b82 */ /* 0x000e640000000800 */
[----:B-1----:R-:W-:-:S05]  /*0050*/  IMAD R17, R17, UR4, R0 ;  /* 0x0000000411117c24 */ /* 0x002fca000f8e0200 */
[----:B--2---:R-:W-:-:S13]  /*0060*/  ISETP.GE.AND P0, PT, R17, UR5, PT ;  /* 0x0000000511007c0c */ /* 0x004fda000bf06270 */
[----:B0-----:R-:W-:Y:S05]  /*0070*/  @P0 EXIT ;  /* 0x000000000000094d */ /* 0x001fea0003800000 */
[----:B------:R-:W0:Y:S01]  /*0080*/  LDC.64 R2, c[0x0][0x3a0] ;  /* 0x0000e800ff027b82 */ /* 0x000e220000000a00 */
[----:B------:R-:W1:Y:S07]  /*0090*/  LDCU.64 UR36, c[0x0][0x358] ;  /* 0x00006b00ff2477ac */ /* 0x000e6e0008000a00 */
[----:B------:R-:W2:Y:S01]  /*00a0*/  LDC R0, c[0x0][0x3cc] ;  /* 0x0000f300ff007b82 */ /* 0x000ea20000000800 */
[----:B0-----:R-:W-:-:S05]  /*00b0*/  IMAD.WIDE R2, R17, 0x4, R2 ;  /* 0x0000000411027825 */ /* 0x001fca00078e0202 */
[----:B-1----:R0:W5:Y:S04]  /*00c0*/  LDG.E R19, desc[UR36][R2.64] ;  /* 0x0000002402137981 */ /* 0x002168000c1e1900 */
[----:B------:R0:W5:Y:S01]  /*00d0*/  LDG.E R16, desc[UR36][R2.64+0x4] ;  /* 0x0000042402107981 */ /* 0x000162000c1e1900 */
[----:B--2---:R-:W-:-:S13]  /*00e0*/  ISETP.GE.AND P0, PT, R0, 0x1, PT ;  /* 0x000000010000780c */ /* 0x004fda0003f06270 */
[----:B0-----:R-:W-:Y:S05]  /*00f0*/  @!P0 BRA `(.L_x_690) ;  /* 0x0000000000d48947 */ /* 0x001fea0003800000 */
[C---:B------:R-:W-:Y:S01]  /*0100*/  ISETP.GE.U32.AND P0, PT, R0.reuse, 0x8, PT ;  /* 0x000000080000780c */ /* 0x040fe20003f06070 */
[----:B------:R-:W-:Y:S01]  /*0110*/  IMAD.MOV.U32 R6, RZ, RZ, RZ ;  /* 0x000000ffff067224 */ /* 0x000fe200078e00ff */
[----:B------:R-:W-:-:S04]  /*0120*/  LOP3.LUT R8, R0, 0x7, RZ, 0xc0, !PT ;  /* 0x0000000700087812 */ /* 0x000fc800078ec0ff */
[----:B------:R-:W-:-:S07]  /*0130*/  ISETP.NE.AND P1, PT, R8, RZ, PT ;  /* 0x000000ff0800720c */ /* 0x000fce0003f25270 */
[----:B------:R-:W-:Y:S06]  /*0140*/  @!P0 BRA `(.L_x_691) ;  /* 0x0000000000448947 */ /* 0x000fec0003800000 */
[----:B------:R-:W0:Y:S01]  /*0150*/  LDC.64 R4, c[0x0][0x3b8] ;  /* 0x0000ee00ff047b82 */ /* 0x000e220000000a00 */
[----:B------:R-:W-:Y:S01]  /*0160*/  LOP3.LUT R6, R0, 0x7ffffff8, RZ, 0xc0, !PT ;  /* 0x7ffffff800067812 */ /* 0x000fe200078ec0ff */
[----:B------:R-:W-:Y:S01]  /*0170*/  IMAD.MOV.U32 R7, RZ, RZ, -0x1 ;  /* 0xffffffffff077424 */ /* 0x000fe200078e00ff */
[----:B------:R-:W-:-:S06]  /*0180*/  UMOV UR4, URZ ;  /* 0x000000ff00047c82 */ /* 0x000fcc0008000000 */
.L_x_692:
[----:B-1----:R-:W-:Y:S01]  /*0190*/  IMAD R3, R17, R0, UR4 ;  /* 0x0000000411037e24 */ /* 0x002fe2000f8e0200 */
[----:B------:R-:W-:-:S03]  /*01a0*/  UIADD3 UR4, UPT, UPT, UR4, 0x8, URZ ;  /* 0x0000000804047890 */ /* 0x000fc6000fffe0ff */
[----:B0-----:R-:W-:-:S03]  /*01b0*/  IMAD.WIDE R2, R3, 0x4, R4 ;  /* 0x0000000403027825 */ /* 0x001fc600078e0204 */
[----:B------:R-:W-:Y:S02]  /*01c0*/  ISETP.NE.AND P0, PT, R6, UR4, PT ;  /* 0x0000000406007c0c */ /* 0x000fe4000bf05270 */
[----:B------:R1:W-:Y:S04]  /*01d0*/  STG.E desc[UR36][R2.64], R7 ;  /* 0x0000000702007986 */ /* 0x0003e8000c101924 */
[----:B------:R1:W-:Y:S04]  /*01e0*/  STG.E desc[UR36][R2.64+0x4], R7 ;  /* 0x0000040702007986 */ /* 0x0003e8000c101924 */
[----:B------:R1:W-:Y:S04]  /*01f0*/  STG.E desc[UR36][R2.64+0x8], R7 ;  /* 0x0000080702007986 */ /* 0x0003e8000c101924 */
[----:B------:R1:W-:Y:S04]  /*0200*/  STG.E desc[UR36][R2.64+0xc], R7 ;  /* 0x00000c0702007986 */ /* 0x0003e8000c101924 */
[----:B------:R1:W-:Y:S04]  /*0210*/  STG.E desc[UR36][R2.64+0x10], R7 ;  /* 0x0000100702007986 */ /* 0x0003e8000c101924 */
[----:B------:R1:W-:Y:S04]  /*0220*/  STG.E desc[UR36][R2.64+0x14], R7 ;  /* 0x0000140702007986 */ /* 0x0003e8000c101924 */
[----:B------:R1:W-:Y:S04]  /*0230*/  STG.E desc[UR36][R2.64+0x18], R7 ;  /* 0x0000180702007986 */ /* 0x0003e8000c101924 */
[----:B------:R1:W-:Y:S01]  /*0240*/  STG.E desc[UR36][R2.64+0x1c], R7 ;  /* 0x00001c0702007986 */ /* 0x0003e2000c101924 */
[----:B------:R-:W-:Y:S05]  /*0250*/  @P0 BRA `(.L_x_692) ;  /* 0xfffffffc00cc0947 */ /* 0x000fea000383ffff */
.L_x_691:
[----:B------:R-:W-:Y:S05]  /*0260*/  @!P1 BRA `(.L_x_690) ;  /* 0x0000000000789947 */ /* 0x000fea0003800000 */
[----:B------:R-:W-:Y:S02]  /*0270*/  ISETP.GE.U32.AND P0, PT, R8, 0x4, PT ;  /* 0x000000040800780c */ /* 0x000fe40003f06070 */
[----:B------:R-:W-:-:S04]  /*0280*/  LOP3.LUT R9, R0, 0x3, RZ, 0xc0, !PT ;  /* 0x0000000300097812 */ /* 0x000fc800078ec0ff */
[----:B------:R-:W-:-:S07]  /*0290*/  ISETP.NE.AND P1, PT, R9, RZ, PT ;  /* 0x000000ff0900720c */ /* 0x000fce0003f25270 */
[----:B------:R-:W-:Y:S06]  /*02a0*/  @!P0 BRA `(.L_x_693) ;  /* 0x0000000000248947 */ /* 0x000fec0003800000 */
[----:B-1----:R-:W0:Y:S01]  /*02b0*/  LDC.64 R2, c[0x0][0x3b8] ;  /* 0x0000ee00ff027b82 */ /* 0x002e220000000a00 */
[----:B------:R-:W-:Y:S01]  /*02c0*/  IMAD R5, R17, R0, R6 ;  /* 0x0000000011057224 */ /* 0x000fe200078e0206 */
[----:B------:R-:W-:Y:S01]  /*02d0*/  IADD3 R6, PT, PT, R6, 0x4, RZ ;  /* 0x0000000406067810 */ /* 0x000fe20007ffe0ff */
[----:B------:R-:W-:Y:S02]  /*02e0*/  IMAD.MOV.U32 R7, RZ, RZ, -0x1 ;  /* 0xffffffffff077424 */ /* 0x000fe400078e00ff */
[----:B0-----:R-:W-:-:S05]  /*02f0*/  IMAD.WIDE R2, R5, 0x4, R2 ;  /* 0x0000000405027825 */ /* 0x001fca00078e0202 */
[----:B------:R0:W-:Y:S04]  /*0300*/  STG.E desc[UR36][R2.64], R7 ;  /* 0x0000000702007986 */ /* 0x0001e8000c101924 */
[----:B------:R0:W-:Y:S04]  /*0310*/  STG.E desc[UR36][R2.64+0x4], R7 ;  /* 0x0000040702007986 */ /* 0x0001e8000c101924 */
[----:B------:R0:W-:Y:S04]  /*0320*/  STG.E desc[UR36][R2.64+0x8], R7 ;  /* 0x0000080702007986 */ /* 0x0001e8000c101924 */
[----:B------:R0:W-:Y:S02]  /*0330*/  STG.E desc[UR36][R2.64+0xc], R7 ;  /* 0x00000c0702007986 */ /* 0x0001e4000c101924 */
.L_x_693:
[----:B------:R-:W-:Y:S05]  /*0340*/  @!P1 BRA `(.L_x_690) ;  /* 0x0000000000409947 */ /* 0x000fea0003800000 */
[----:B01----:R-:W-:Y:S02]  /*0350*/  LOP3.LUT R2, R0, 0x1, RZ, 0xc0, !PT ;  /* 0x0000000100027812 */ /* 0x003fe400078ec0ff */
[----:B------:R-:W-:Y:S02]  /*0360*/  ISETP.NE.AND P0, PT, R9, 0x1, PT ;  /* 0x000000010900780c */ /* 0x000fe40003f05270 */
[----:B------:R-:W-:-:S13]  /*0370*/  ISETP.NE.U32.AND P1, PT, R2, 0x1, PT ;  /* 0x000000010200780c */ /* 0x000fda0003f25070 */
[----:B------:R-:W0:Y:S01]  /*0380*/  @!P1 LDC.64 R4, c[0x0][0x3b8] ;  /* 0x0000ee00ff049b82 */ /* 0x000e220000000a00 */
[----:B------:R-:W-:Y:S05]  /*0390*/  @!P0 BRA `(.L_x_694) ;  /* 0x00000000001c8947 */ /* 0x000fea0003800000 */
[----:B------:R-:W1:Y:S01]  /*03a0*/  LDC.64 R2, c[0x0][0x3b8] ;  /* 0x0000ee00ff027b82 */ /* 0x000e620000000a00 */
[----:B------:R-:W-:Y:S02]  /*03b0*/  IMAD R7, R17, R0, R6 ;  /* 0x0000000011077224 */ /* 0x000fe400078e0206 */
[----:B------:R-:W-:Y:S02]  /*03c0*/  IMAD.MOV.U32 R9, RZ, RZ, -0x1 ;  /* 0xffffffffff097424 */ /* 0x000fe400078e00ff */
[----:B------:R-:W-:Y:S02]  /*03d0*/  VIADD R6, R6, 0x2 ;  /* 0x0000000206067836 */ /* 0x000fe40000000000 */
[----:B-1----:R-:W-:-:S05]  /*03e0*/  IMAD.WIDE R2, R7, 0x4, R2 ;  /* 0x0000000407027825 */ /* 0x002fca00078e0202 */
[----:B------:R1:W-:Y:S04]  /*03f0*/  STG.E desc[UR36][R2.64], R9 ;  /* 0x0000000902007986 */ /* 0x0003e8000c101924 */
[----:B------:R1:W-:Y:S02]  /*0400*/  STG.E desc[UR36][R2.64+0x4], R9 ;  /* 0x0000040902007986 */ /* 0x0003e4000c101924 */
.L_x_694:
[----:B-1----:R-:W-:Y:S02]  /*0410*/  @!P1 IMAD R3, R17, R0, R6 ;  /* 0x0000000011039224 */ /* 0x002fe400078e0206 */
[----:B------:R-:W-:Y:S02]  /*0420*/  @!P1 IMAD.MOV.U32 R7, RZ, RZ, -0x1 ;  /* 0xffffffffff079424 */ /* 0x000fe400078e00ff */
[----:B0-----:R-:W-:-:S05]  /*0430*/  @!P1 IMAD.WIDE R2, R3, 0x4, R4 ;  /* 0x0000000403029825 */ /* 0x001fca00078e0204 */
[----:B------:R2:W-:Y:S02]  /*0440*/  @!P1 STG.E desc[UR36][R2.64], R7 ;  /* 0x0000000702009986 */ /* 0x0005e4000c101924 */
.L_x_690:
[----:B------:R-:W3:Y:S02]  /*0450*/  LDCU UR4, c[0x0][0x3c8] ;  /* 0x00007900ff0477ac */ /* 0x000ee40008000800 */
[----:B---3--:R-:W-:-:S05]  /*0460*/  IMAD R0, R0, UR4, RZ ;  /* 0x0000000400007c24 */ /* 0x008fca000f8e02ff */
[----:B------:R-:W-:-:S13]  /*0470*/  ISETP.GE.AND P0, PT, R0, 0x1, PT ;  /* 0x000000010000780c */ /* 0x000fda0003f06270 */
[----:B------:R-:W-:Y:S05]  /*0480*/  @!P0 BRA `(.L_x_695) ;  /* 0x0000000000c48947 */ /* 0x000fea0003800000 */
[C---:B------:R-:W-:Y:S01]  /*0490*/  ISETP.GE.U32.AND P0, PT, R0.reuse, 0x8, PT ;  /* 0x000000080000780c */ /* 0x040fe20003f06070 */
[----:B------:R-:W-:Y:S01]  /*04a0*/  HFMA2 R9, -RZ, RZ, 0, 0 ;  /* 0x00000000ff097431 */ /* 0x000fe200000001ff */
[----:B------:R-:W-:Y:S01]  /*04b0*/  LOP3.LUT R6, R0, 0x7, RZ, 0xc0, !PT ;  /* 0x0000000700067812 */ /* 0x000fe200078ec0ff */
[----:B------:R-:W-:-:S03]  /*04c0*/  IMAD R8, R17, R0, RZ ;  /* 0x0000000011087224 */ /* 0x000fc600078e02ff */
[----:B------:R-:W-:-:S07]  /*04d0*/  ISETP.NE.AND P1, PT, R6, RZ, PT ;  /* 0x000000ff0600720c */ /* 0x000fce0003f25270 */
[----:B------:R-:W-:Y:S06]  /*04e0*/  @!P0 BRA `(.L_x_696) ;  /* 0x0000000000408947 */ /* 0x000fec0003800000 */
[----:B------:R-:W3:Y:S01]  /*04f0*/  LDC.64 R4, c[0x0][0x3c0] ;  /* 0x0000f000ff047b82 */ /* 0x000ee20000000a00 */
[----:B------:R-:W-:Y:S01]  /*0500*/  LOP3.LUT R9, R0, 0x7ffffff8, RZ, 0xc0, !PT ;  /* 0x7ffffff800097812 */ /* 0x000fe200078ec0ff */
[----:B------:R-:W-:-:S06]  /*0510*/  UMOV UR4, URZ ;  /* 0x000000ff00047c82 */ /* 0x000fcc0008000000 */
.L_x_697:
[----:B012-4-:R-:W-:Y:S01]  /*0520*/  VIADD R3, R8, UR4 ;  /* 0x0000000408037c36 */ /* 0x017fe20008000000 */
[----:B------:R-:W-:-:S03]  /*0530*/  UIADD3 UR4, UPT, UPT, UR4, 0x8, URZ ;  /* 0x0000000804047890 */ /* 0x000fc6000fffe0ff */
[----:B---3--:R-:W-:-:S03]  /*0540*/  IMAD.WIDE R2, R3, 0x8, R4 ;  /* 0x0000000803027825 */ /* 0x008fc600078e0204 */
[----:B------:R-:W-:Y:S02]  /*0550*/  ISETP.NE.AND P0, PT, R9, UR4, PT ;  /* 0x0000000409007c0c */ /* 0x000fe4000bf05270 */
[----:B------:R4:W-:Y:S04]  /*0560*/  STG.E.64 desc[UR36][R2.64], RZ ;  /* 0x000000ff02007986 */ /* 0x0009e8000c101b24 */
[----:B------:R4:W-:Y:S04]  /*0570*/  STG.E.64 desc[UR36][R2.64+0x8], RZ ;  /* 0x000008ff02007986 */ /* 0x0009e8000c101b24 */
[----:B------:R4:W-:Y:S04]  /*0580*/  STG.E.64 desc[UR36][R2.64+0x10], RZ ;  /* 0x000010ff02007986 */ /* 0x0009e8000c101b24 */
[----:B------:R4:W-:Y:S04]  /*0590*/  STG.E.64 desc[UR36][R2.64+0x18], RZ ;  /* 0x000018ff02007986 */ /* 0x0009e8000c101b24 */
[----:B------:R4:W-:Y:S04]  /*05a0*/  STG.E.64 desc[UR36][R2.64+0x20], RZ ;  /* 0x000020ff02007986 */ /* 0x0009e8000c101b24 */
[----:B------:R4:W-:Y:S04]  /*05b0*/  STG.E.64 desc[UR36][R2.64+0x28], RZ ;  /* 0x000028ff02007986 */ /* 0x0009e8000c101b24 */
[----:B------:R4:W-:Y:S04]  /*05c0*/  STG.E.64 desc[UR36][R2.64+0x30], RZ ;  /* 0x000030ff02007986 */ /* 0x0009e8000c101b24 */
[----:B------:R4:W-:Y:S01]  /*05d0*/  STG.E.64 desc[UR36][R2.64+0x38], RZ ;  /* 0x000038ff02007986 */ /* 0x0009e2000c101b24 */
[----:B------:R-:W-:Y:S05]  /*05e0*/  @P0 BRA `(.L_x_697) ;  /* 0xfffffffc00cc0947 */ /* 0x000fea000383ffff */
.L_x_696:
[----:B------:R-:W-:Y:S05]  /*05f0*/  @!P1 BRA `(.L_x_695) ;  /* 0x0000000000689947 */ /* 0x000fea0003800000 */
[----:B------:R-:W-:Y:S02]  /*0600*/  ISETP.GE.U32.AND P0, PT, R6, 0x4, PT ;  /* 0x000000040600780c */ /* 0x000fe40003f06070 */
[----:B------:R-:W-:-:S04]  /*0610*/  LOP3.LUT R4, R0, 0x3, RZ, 0xc0, !PT ;  /* 0x0000000300047812 */ /* 0x000fc800078ec0ff */
[----:B------:R-:W-:-:S07]  /*0620*/  ISETP.NE.AND P1, PT, R4, RZ, PT ;  /* 0x000000ff0400720c */ /* 0x000fce0003f25270 */
[----:B------:R-:W-:Y:S06]  /*0630*/  @!P0 BRA `(.L_x_698) ;  /* 0x0000000000208947 */ /* 0x000fec0003800000 */
[----:B012-4-:R-:W0:Y:S01]  /*0640*/  LDC.64 R2, c[0x0][0x3c0] ;  /* 0x0000f000ff027b82 */ /* 0x017e220000000a00 */
[----:B------:R-:W-:Y:S02]  /*0650*/  IMAD.IADD R5, R8, 0x1, R9 ;  /* 0x0000000108057824 */ /* 0x000fe400078e0209 */
[----:B------:R-:W-:Y:S02]  /*0660*/  VIADD R9, R9, 0x4 ;  /* 0x0000000409097836 */ /* 0x000fe40000000000 */
[----:B0-----:R-:W-:-:S05]  /*0670*/  IMAD.WIDE R2, R5, 0x8, R2 ;  /* 0x0000000805027825 */ /* 0x001fca00078e0202 */
[----:B------:R3:W-:Y:S04]  /*0680*/  STG.E.64 desc[UR36][R2.64], RZ ;  /* 0x000000ff02007986 */ /* 0x0007e8000c101b24 */
[----:B------:R3:W-:Y:S04]  /*0690*/  STG.E.64 desc[UR36][R2.64+0x8], RZ ;  /* 0x000008ff02007986 */ /* 0x0007e8000c101b24 */
[----:B------:R3:W-:Y:S04]  /*06a0*/  STG.E.64 desc[UR36][R2.64+0x10], RZ ;  /* 0x000010ff02007986 */ /* 0x0007e8000c101b24 */
[----:B------:R3:W-:Y:S02]  /*06b0*/  STG.E.64 desc[UR36][R2.64+0x18], RZ ;  /* 0x000018ff02007986 */ /* 0x0007e4000c101b24 */
.L_x_698:
[----:B------:R-:W-:Y:S05]  /*06c0*/  @!P1 BRA `(.L_x_695) ;  /* 0x0000000000349947 */ /* 0x000fea0003800000 */
[----:B------:R-:W-:Y:S02]  /*06d0*/  LOP3.LUT R0, R0, 0x1, RZ, 0xc0, !PT ;  /* 0x0000000100007812 */ /* 0x000fe400078ec0ff */
[----:B------:R-:W-:Y:S02]  /*06e0*/  ISETP.NE.AND P0, PT, R4, 0x1, PT ;  /* 0x000000010400780c */ /* 0x000fe40003f05270 */
[----:B------:R-:W-:-:S11]  /*06f0*/  ISETP.NE.U32.AND P1, PT, R0, 0x1, PT ;  /* 0x000000010000780c */ /* 0x000fd60003f25070 */
[----:B01234-:R-:W0:Y:S01]  /*0700*/  @P0 LDC.64 R2, c[0x0][0x3c0] ;  /* 0x0000f000ff020b82 */ /* 0x01fe220000000a00 */
[----:B------:R-:W-:Y:S01]  /*0710*/  @P0 IADD3 R5, PT, PT, R8, R9, RZ ;  /* 0x0000000908050210 */ /* 0x000fe20007ffe0ff */
[----:B------:R-:W-:-:S04]  /*0720*/  @P0 VIADD R9, R9, 0x2 ;  /* 0x0000000209090836 */ /* 0x000fc80000000000 */
[----:B------:R-:W-:Y:S02]  /*0730*/  @!P1 IMAD.IADD R9, R8, 0x1, R9 ;  /* 0x0000000108099824 */ /* 0x000fe400078e0209 */
[----:B------:R-:W1:Y:S01]  /*0740*/  @!P1 LDC.64 R6, c[0x0][0x3c0] ;  /* 0x0000f000ff069b82 */ /* 0x000e620000000a00 */
[----:B0-----:R-:W-:-:S05]  /*0750*/  @P0 IMAD.WIDE R4, R5, 0x8, R2 ;  /* 0x0000000805040825 */ /* 0x001fca00078e0202 */
[----:B------:R0:W-:Y:S01]  /*0760*/  @P0 STG.E.64 desc[UR36][R4.64], RZ ;  /* 0x000000ff04000986 */ /* 0x0001e2000c101b24 */
[----:B-1----:R-:W-:-:S03]  /*0770*/  @!P1 IMAD.WIDE R2, R9, 0x8, R6 ;  /* 0x0000000809029825 */ /* 0x002fc600078e0206 */
[----:B------:R0:W-:Y:S04]  /*0780*/  @P0 STG.E.64 desc[UR36][R4.64+0x8], RZ ;  /* 0x000008ff04000986 */ /* 0x0001e8000c101b24 */
[----:B------:R0:W-:Y:S02]  /*0790*/  @!P1 STG.E.64 desc[UR36][R2.64], RZ ;  /* 0x000000ff02009986 */ /* 0x0001e4000c101b24 */
.L_x_695:
[----:B-----5:R-:W-:Y:S01]  /*07a0*/  ISETP.GE.AND P0, PT, R19, R16, PT ;  /* 0x000000101300720c */ /* 0x020fe20003f06270 */
[----:B------:R-:W-:Y:S01]  /*07b0*/  BSSY.RECONVERGENT B0, `(.L_x_699) ;  /* 0x000002e000007945 */ /* 0x000fe20003800200 */
[----:B------:R-:W-:-:S11]  /*07c0*/  IMAD.MOV.U32 R0, RZ, RZ, RZ ;  /* 0x000000ffff007224 */ /* 0x000fd600078e00ff */
[----:B------:R-:W-:Y:S05]  /*07d0*/  @P0 BRA `(.L_x_700) ;  /* 0x0000000000ac0947 */ /* 0x000fea0003800000 */
[----:B------:R-:W-:Y:S01]  /*07e0*/  MOV R0, RZ ;  /* 0x000000ff00007202 */ /* 0x000fe20000000f00 */
[----:B01234-:R-:W-:-:S07]  /*07f0*/  IMAD.MOV.U32 R3, RZ, RZ, R19 ;  /* 0x000000ffff037224 */ /* 0x01ffce00078e0013 */
.L_x_708:
[----:B0-----:R-:W0:Y:S08]  /*0800*/  LDC.64 R4, c[0x0][0x398] ;  /* 0x0000e600ff047b82 */ /* 0x001e300000000a00 */
[----:B------:R-:W1:Y:S01]  /*0810*/  LDC.64 R6, c[0x0][0x390] ;  /* 0x0000e400ff067b82 */ /* 0x000e620000000a00 */
[----:B0-----:R-:W-:-:S06]  /*0820*/  IMAD.WIDE R4, R3, 0x4, R4 ;  /* 0x0000000403047825 */ /* 0x001fcc00078e0204 */
[----:B------:R-:W1:Y:S02]  /*0830*/  LDG.E R5, desc[UR36][R4.64] ;  /* 0x0000002404057981 */ /* 0x000e64000c1e1900 */
[----:B-1----:R-:W-:-:S05]  /*0840*/  IMAD.WIDE R6, R5, 0x4, R6 ;  /* 0x0000000405067825 */ /* 0x002fca00078e0206 */
[----:B------:R-:W2:Y:S04]  /*0850*/  LDG.E R2, desc[UR36][R6.64] ;  /* 0x0000002406027981 */ /* 0x000ea8000c1e1900 */
[----:B------:R-:W2:Y:S01]  /*0860*/  LDG.E R9, desc[UR36][R6.64+0x4] ;  /* 0x0000042406097981 */ /* 0x000ea2000c1e1900 */
[----:B------:R-:W-:Y:S01]  /*0870*/  VIADD R3, R3, 0x1 ;  /* 0x0000000103037836 */ /* 0x000fe20000000000 */
[----:B------:R-:W-:Y:S04]  /*0880*/  BSSY.RECONVERGENT B1, `(.L_x_701) ;  /* 0x000001f000017945 */ /* 0x000fe80003800200 */
[----:B------:R-:W-:-:S02]  /*0890*/  ISETP.NE.AND P0, PT, R3, R16, PT ;  /* 0x000000100300720c */ /* 0x000fc40003f05270 */
[----:B--2---:R-:W-:-:S13]  /*08a0*/  ISETP.GE.AND P1, PT, R2, R9, PT ;  /* 0x000000090200720c */ /* 0x004fda0003f26270 */
[----:B------:R-:W-:Y:S05]  /*08b0*/  @P1 BRA `(.L_x_702) ;  /* 0x00000000006c1947 */ /* 0x000fea0003800000 */
.L_x_707:
[----:B0-----:R-:W0:Y:S02]  /*08c0*/  LDC.64 R4, c[0x0][0x388] ;  /* 0x0000e200ff047b82 */ /* 0x001e240000000a00 */
[----:B0-----:R-:W-:-:S05]  /*08d0*/  IMAD.WIDE R4, R2, 0x4, R4 ;  /* 0x0000000402047825 */ /* 0x001fca00078e0204 */
[----:B------:R0:W5:Y:S01]  /*08e0*/  LDG.E R11, desc[UR36][R4.64] ;  /* 0x00000024040b7981 */ /* 0x000162000c1e1900 */
[----:B------:R-:W-:Y:S01]  /*08f0*/  ISETP.GE.AND P2, PT, R0, 0x1, PT ;  /* 0x000000010000780c */ /* 0x000fe20003f46270 */
[----:B------:R-:W-:Y:S01]  /*0900*/  VIADD R2, R2, 0x1 ;  /* 0x0000000102027836 */ /* 0x000fe20000000000 */
[----:B------:R-:W-:Y:S04]  /*0910*/  BSSY.RECONVERGENT B2, `(.L_x_703) ;  /* 0x0000014000027945 */ /* 0x000fe80003800200 */
[----:B------:R-:W-:-:S07]  /*0920*/  ISETP.NE.AND P1, PT, R2, R9, PT ;  /* 0x000000090200720c */ /* 0x000fce0003f25270 */
[----:B0-----:R-:W-:Y:S06]  /*0930*/  @!P2 BRA `(.L_x_704) ;  /* 0x00000000002ca947 */ /* 0x001fec0003800000 */
[----:B------:R-:W0:Y:S01]  /*0940*/  LDC.64 R6, c[0x0][0x3b8] ;  /* 0x0000ee00ff067b82 */ /* 0x000e220000000a00 */
[----:B------:R-:W-:-:S07]  /*0950*/  HFMA2 R8, -RZ, RZ, 0, 0 ;  /* 0x00000000ff087431 */ /* 0x000fce00000001ff */
.L_x_706:
[----:B------:R-:W1:Y:S02]  /*0960*/  LDCU UR4, c[0x0][0x3cc] ;  /* 0x00007980ff0477ac */ /* 0x000e640008000800 */
[----:B-1----:R-:W-:-:S04]  /*0970*/  IMAD R5, R17, UR4, R8 ;  /* 0x0000000411057c24 */ /* 0x002fc8000f8e0208 */
[----:B0-----:R-:W-:-:S06]  /*0980*/  IMAD.WIDE R4, R5, 0x4, R6 ;  /* 0x0000000405047825 */ /* 0x001fcc00078e0206 */
[----:B------:R-:W2:Y:S02]  /*0990*/  LDG.E R4, desc[UR36][R4.64] ;  /* 0x0000002404047981 */ /* 0x000ea4000c1e1900 */
[----:B--2--5:R-:W-:-:S13]  /*09a0*/  ISETP.NE.AND P2, PT, R4, R11, PT ;  /* 0x0000000b0400720c */ /* 0x024fda0003f45270 */
[----:B------:R-:W-:Y:S05]  /*09b0*/  @!P2 BRA `(.L_x_705) ;  /* 0x000000000024a947 */ /* 0x000fea0003800000 */
[----:B------:R-:W-:-:S05]  /*09c0*/  VIADD R8, R8, 0x1 ;  /* 0x0000000108087836 */ /* 0x000fca0000000000 */
[----:B------:R-:W-:-:S13]  /*09d0*/  ISETP.NE.AND P2, PT, R8, R0, PT ;  /* 0x000000000800720c */ /* 0x000fda0003f45270 */
[----:B------:R-:W-:Y:S05]  /*09e0*/  @P2 BRA `(.L_x_706) ;  /* 0xfffffffc00dc2947 */ /* 0x000fea000383ffff */
.L_x_704:
[----:B------:R-:W0:Y:S01]  /*09f0*/  LDC.64 R4, c[0x0][0x3b8] ;  /* 0x0000ee00ff047b82 */ /* 0x000e220000000a00 */
[----:B------:R-:W1:Y:S02]  /*0a00*/  LDCU UR4, c[0x0][0x3cc] ;  /* 0x00007980ff0477ac */ /* 0x000e640008000800 */
[----:B-1----:R-:W-:Y:S02]  /*0a10*/  IMAD R7, R17, UR4, R0 ;  /* 0x0000000411077c24 */ /* 0x002fe4000f8e0200 */
[----:B------:R-:W-:Y:S02]  /*0a20*/  VIADD R0, R0, 0x1 ;  /* 0x0000000100007836 */ /* 0x000fe40000000000 */
[----:B0-----:R-:W-:-:S05]  /*0a30*/  IMAD.WIDE R4, R7, 0x4, R4 ;  /* 0x0000000407047825 */ /* 0x001fca00078e0204 */
[----:B-----5:R0:W-:Y:S02]  /*0a40*/  STG.E desc[UR36][R4.64], R11 ;  /* 0x0000000b04007986 */ /* 0x0201e4000c101924 */
.L_x_705:
[----:B------:R-:W-:Y:S05]  /*0a50*/  BSYNC.RECONVERGENT B2 ;  /* 0x0000000000027941 */ /* 0x000fea0003800200 */
.L_x_703:
[----:B------:R-:W-:Y:S05]  /*0a60*/  @P1 BRA `(.L_x_707) ;  /* 0xfffffffc00941947 */ /* 0x000fea000383ffff */
.L_x_702:
[----:B------:R-:W-:Y:S05]  /*0a70*/  BSYNC.RECONVERGENT B1 ;  /* 0x0000000000017941 */ /* 0x000fea0003800200 */
.L_x_701:
[----:B------:R-:W-:Y:S05]  /*0a80*/  @P0 BRA `(.L_x_708) ;  /* 0xfffffffc005c0947 */ /* 0x000fea000383ffff */
.L_x_700:
[----:B------:R-:W-:Y:S05]  /*0a90*/  BSYNC.RECONVERGENT B0 ;  /* 0x0000000000007941 */ /* 0x000fea0003800200 */
.L_x_699:
[----:B------:R-:W5:Y:S01]  /*0aa0*/  LDC.64 R8, c[0x0][0x3b0] ;  /* 0x0000ec00ff087b82 */ /* 0x000f620000000a00 */
[----:B------:R-:W1:Y:S01]  /*0ab0*/  LDCU UR6, c[0x0][0x3cc] ;  /* 0x00007980ff0677ac */ /* 0x000e620008000800 */
[----:B------:R-:W-:Y:S01]  /*0ac0*/  ISETP.GE.AND P0, PT, R19, R16, PT ;  /* 0x000000101300720c */ /* 0x000fe20003f06270 */
[----:B------:R-:W-:Y:S01]  /*0ad0*/  IMAD.MOV.U32 R21, RZ, RZ, 0x0 ;  /* 0x00000000ff157424 */ /* 0x000fe200078e00ff */
[----:B------:R-:W-:Y:S01]  /*0ae0*/  MOV R20, 0xba0 ;  /* 0x00000ba000147802 */ /* 0x000fe20000000f00 */
[----:B------:R-:W0:Y:S02]  /*0af0*/  LDCU.64 UR4, c[0x0][0x3b8] ;  /* 0x00007700ff0477ac */ /* 0x000e240008000a00 */
[----:B0-----:R-:W-:Y:S01]  /*0b00*/  IMAD.U32 R4, RZ, RZ, UR4 ;  /* 0x00000004ff047e24 */ /* 0x001fe2000f8e00ff */
[----:B------:R-:W-:Y:S01]  /*0b10*/  MOV R5, UR5 ;  /* 0x0000000500057c02 */ /* 0x000fe20008000f00 */
[----:B-----5:R-:W-:-:S04]  /*0b20*/  IMAD.WIDE R8, R17, 0x4, R8 ;  /* 0x0000000411087825 */ /* 0x020fc800078e0208 */
[----:B-1----:R-:W-:Y:S01]  /*0b30*/  IMAD R17, R17, UR6, RZ ;  /* 0x0000000611117c24 */ /* 0x002fe2000f8e02ff */
[----:B------:R0:W-:Y:S03]  /*0b40*/  STG.E desc[UR36][R8.64], R0 ;  /* 0x0000000008007986 */ /* 0x0001e6000c101924 */
[----:B------:R-:W-:Y:S01]  /*0b50*/  IMAD.MOV.U32 R6, RZ, RZ, R17 ;  /* 0x000000ffff067224 */ /* 0x000fe200078e0011 */
[----:B--234-:R-:W-:-:S05]  /*0b60*/  IADD3 R2, PT, PT, R17, -0x1, R0 ;  /* 0xffffffff11027810 */ /* 0x01cfca0007ffe000 */
[----:B------:R-:W-:Y:S01]  /*0b70*/  IMAD.MOV.U32 R7, RZ, RZ, R2 ;  /* 0x000000ffff077224 */ /* 0x000fe200078e0002 */
[----:B0-----:R-:W-:-:S07]  /*0b80*/  P2R R0, PR, RZ, 0x1 ;  /* 0x00000001ff007803 */ /* 0x001fce0000000000 */
[----:B------:R-:W-:Y:S05]  /*0b90*/  CALL.REL.NOINC `($_Z16extractSubMatrixPdPiS0_S0_S0_S0_S0_S0_S_iii$_Z9quicksortPiii) ;  /* 0x0000000000e47944 */ /* 0x000fea0003c00000 */
[----:B------:R-:W-:-:S13]  /*0ba0*/  ISETP.GE.AND P6, PT, R19, R16, PT ;  /* 0x000000101300720c */ /* 0x000fda0003fc6270 */
[----:B------:R-:W-:Y:S05]  /*0bb0*/  @P6 EXIT ;  /* 0x000000000000694d */ /* 0x000fea0003800000 */
[----:B------:R-:W-:-:S07]  /*0bc0*/  MOV R0, R19 ;  /* 0x0000001300007202 */ /* 0x000fce0000000f00 */
.L_x_715:
[----:B0-----:R-:W0:Y:S08]  /*0bd0*/  LDC.64 R4, c[0x0][0x398] ;  /* 0x0000e600ff047b82 */ /* 0x001e300000000a00 */
[----:B------:R-:W1:Y:S01]  /*0be0*/  LDC.64 R6, c[0x0][0x390] ;  /* 0x0000e400ff067b82 */ /* 0x000e620000000a00 */
[----:B0-----:R-:W-:-:S06]  /*0bf0*/  IMAD.WIDE R4, R0, 0x4, R4 ;  /* 0x0000000400047825 */ /* 0x001fcc00078e0204 */
[----:B------:R-:W1:Y:S02]  /*0c00*/  LDG.E R5, desc[UR36][R4.64] ;  /* 0x0000002404057981 */ /* 0x000e64000c1e1900 */
[----:B-1----:R-:W-:-:S05]  /*0c10*/  IMAD.WIDE R6, R5, 0x4, R6 ;  /* 0x0000000405067825 */ /* 0x002fca00078e0206 */
[----:B------:R-:W2:Y:S04]  /*0c20*/  LDG.E R4, desc[UR36][R6.64] ;  /* 0x0000002406047981 */ /* 0x000ea8000c1e1900 */
[----:B------:R-:W2:Y:S01]  /*0c30*/  LDG.E R3, desc[UR36][R6.64+0x4] ;  /* 0x0000042406037981 */ /* 0x000ea2000c1e1900 */
[----:B------:R-:W-:Y:S01]  /*0c40*/  BSSY.RECONVERGENT B0, `(.L_x_709) ;  /* 0x000002a000007945 */ /* 0x000fe20003800200 */
[----:B--2---:R-:W-:-:S13]  /*0c50*/  ISETP.GE.AND P0, PT, R4, R3, PT ;  /* 0x000000030400720c */ /* 0x004fda0003f06270 */
[----:B------:R-:W-:Y:S05]  /*0c60*/  @P0 BRA `(.L_x_710) ;  /* 0x00000000009c0947 */ /* 0x000fea0003800000 */
[----:B------:R-:W-:-:S07]  /*0c70*/  IMAD.IADD R5, R0, 0x1, -R19 ;  /* 0x0000000100057824 */ /* 0x000fce00078e0a13 */
.L_x_714:
[----:B------:R-:W-:Y:S01]  /*0c80*/  ISETP.GT.AND P0, PT, R17, R2, PT ;  /* 0x000000021100720c */ /* 0x000fe20003f04270 */
[----:B------:R-:W-:Y:S01]  /*0c90*/  BSSY.RECONVERGENT B1, `(.L_x_711) ;  /* 0x0000018000017945 */ /* 0x000fe20003800200 */
[----:B------:R-:W-:-:S11]  /*0ca0*/  IMAD.MOV.U32 R10, RZ, RZ, -0x1 ;  /* 0xffffffffff0a7424 */ /* 0x000fd600078e00ff */
[----:B0-----:R-:W-:Y:S05]  /*0cb0*/  @P0 BRA `(.L_x_712) ;  /* 0x0000000000540947 */ /* 0x001fea0003800000 */
[----:B------:R-:W0:Y:S08]  /*0cc0*/  LDC.64 R8, c[0x0][0x388] ;  /* 0x0000e200ff087b82 */ /* 0x000e300000000a00 */
[----:B------:R-:W1:Y:S01]  /*0cd0*/  LDC.64 R6, c[0x0][0x3b8] ;  /* 0x0000ee00ff067b82 */ /* 0x000e620000000a00 */
[----:B0-----:R-:W-:-:S05]  /*0ce0*/  IMAD.WIDE R8, R4, 0x4, R8 ;  /* 0x0000000404087825 */ /* 0x001fca00078e0208 */
[----:B------:R0:W5:Y:S01]  /*0cf0*/  LDG.E R13, desc[UR36][R8.64] ;  /* 0x00000024080d7981 */ /* 0x000162000c1e1900 */
[----:B------:R-:W-:Y:S01]  /*0d00*/  IMAD.MOV.U32 R10, RZ, RZ, R2 ;  /* 0x000000ffff0a7224 */ /* 0x000fe200078e0002 */
[----:B------:R-:W-:-:S07]  /*0d10*/  MOV R11, R17 ;  /* 0x00000011000b7202 */ /* 0x000fce0000000f00 */
.L_x_713:
[----:B------:R-:W-:-:S04]  /*0d20*/  IMAD.MOV.U32 R12, RZ, RZ, R10 ;  /* 0x000000ffff0c7224 */ /* 0x000fc800078e000a */
[----:B0-----:R-:W-:-:S05]  /*0d30*/  IMAD.IADD R8, R12, 0x1, -R11 ;  /* 0x000000010c087824 */ /* 0x001fca00078e0a0b */
[----:B------:R-:W-:-:S04]  /*0d40*/  LEA.HI R8, R8, R8, RZ, 0x1 ;  /* 0x0000000808087211 */ /* 0x000fc800078f08ff */
[----:B------:R-:W-:-:S05]  /*0d50*/  LEA.HI.SX32 R10, R8, R11, 0x1f ;  /* 0x0000000b080a7211 */ /* 0x000fca00078ffaff */
[----:B-1----:R-:W-:-:S06]  /*0d60*/  IMAD.WIDE R8, R10, 0x4, R6 ;  /* 0x000000040a087825 */ /* 0x002fcc00078e0206 */
[----:B------:R-:W2:Y:S02]  /*0d70*/  LDG.E R8, desc[UR36][R8.64] ;  /* 0x0000002408087981 */ /* 0x000ea4000c1e1900 */
[----:B--2--5:R-:W-:-:S13]  /*0d80*/  ISETP.NE.AND P0, PT, R8, R13, PT ;  /* 0x0000000d0800720c */ /* 0x024fda0003f05270 */
[----:B------:R-:W-:Y:S05]  /*0d90*/  @!P0 BRA `(.L_x_712) ;  /* 0x00000000001c8947 */ /* 0x000fea0003800000 */
[----:B------:R-:W-:-:S13]  /*0da0*/  ISETP.GE.AND P0, PT, R8, R13, PT ;  /* 0x0000000d0800720c */ /* 0x000fda0003f06270 */
[C---:B------:R-:W-:Y:S01]  /*0db0*/  @!P0 VIADD R11, R10.reuse, 0x1 ;  /* 0x000000010a0b8836 */ /* 0x040fe20000000000 */
[----:B------:R-:W-:-:S04]  /*0dc0*/  @P0 IADD3 R12, PT, PT, R10, -0x1, RZ ;  /* 0xffffffff0a0c0810 */ /* 0x000fc80007ffe0ff */
[----:B------:R-:W-:Y:S01]  /*0dd0*/  ISETP.GT.AND P0, PT, R11, R12, PT ;  /* 0x0000000c0b00720c */ /* 0x000fe20003f04270 */
[----:B------:R-:W-:-:S12]  /*0de0*/  IMAD.MOV.U32 R10, RZ, RZ, R12 ;  /* 0x000000ffff0a7224 */ /* 0x000fd800078e000c */
[----:B------:R-:W-:Y:S05]  /*0df0*/  @!P0 BRA `(.L_x_713) ;  /* 0xfffffffc00c88947 */ /* 0x000fea000383ffff */
[----:B------:R-:W-:-:S07]  /*0e00*/  IMAD.MOV.U32 R10, RZ, RZ, -0x1 ;  /* 0xffffffffff0a7424 */ /* 0x000fce00078e00ff */
.L_x_712:
[----:B------:R-:W-:Y:S05]  /*0e10*/  BSYNC.RECONVERGENT B1 ;  /* 0x0000000000017941 */ /* 0x000fea0003800200 */
.L_x_711:
[----:B------:R-:W0:Y:S01]  /*0e20*/  LDC.64 R6, c[0x0][0x380] ;  /* 0x0000e000ff067b82 */ /* 0x000e220000000a00 */
[----:B------:R-:W1:Y:S07]  /*0e30*/  LDCU UR4, c[0x0][0x3c8] ;  /* 0x00007900ff0477ac */ /* 0x000e6e0008000800 */
[----:B------:R-:W2:Y:S01]  /*0e40*/  LDC.64 R8, c[0x0][0x3c0] ;  /* 0x0000f000ff087b82 */ /* 0x000ea20000000a00 */
[----:B0-----:R-:W-:-:S06]  /*0e50*/  IMAD.WIDE R6, R4, 0x8, R6 ;  /* 0x0000000804067825 */ /* 0x001fcc00078e0206 */
[----:B------:R-:W3:Y:S01]  /*0e60*/  LDG.E.64 R6, desc[UR36][R6.64] ;  /* 0x0000002406067981 */ /* 0x000ee2000c1e1b00 */
[----:B------:R-:W-:Y:S01]  /*0e70*/  IADD3 R10, PT, PT, R17, R10, RZ ;  /* 0x0000000a110a7210 */ /* 0x000fe20007ffe0ff */
[----:B------:R-:W-:-:S04]  /*0e80*/  VIADD R4, R4, 0x1 ;  /* 0x0000000104047836 */ /* 0x000fc80000000000 */
[----:B-1----:R-:W-:Y:S01]  /*0e90*/  IMAD R11, R10, UR4, R5 ;  /* 0x000000040a0b7c24 */ /* 0x002fe2000f8e0205 */
[----:B------:R-:W-:-:S03]  /*0ea0*/  ISETP.NE.AND P0, PT, R4, R3, PT ;  /* 0x000000030400720c */ /* 0x000fc60003f05270 */
[----:B--2---:R-:W-:-:S05]  /*0eb0*/  IMAD.WIDE R8, R11, 0x8, R8 ;  /* 0x000000080b087825 */ /* 0x004fca00078e0208 */
[----:B---3--:R0:W-:Y:S05]  /*0ec0*/  STG.E.64 desc[UR36][R8.64], R6 ;  /* 0x0000000608007986 */ /* 0x0081ea000c101b24 */
[----:B------:R-:W-:Y:S05]  /*0ed0*/  @P0 BRA `(.L_x_714) ;  /* 0xfffffffc00680947 */ /* 0x000fea000383ffff */
.L_x_710:
[----:B------:R-:W-:Y:S05]  /*0ee0*/  BSYNC.RECONVERGENT B0 ;  /* 0x0000000000007941 */ /* 0x000fea0003800200 */
.L_x_709:
[----:B------:R-:W-:-:S05]  /*0ef0*/  VIADD R0, R0, 0x1 ;  /* 0x0000000100007836 */ /* 0x000fca0000000000 */
[----:B------:R-:W-:-:S13]  /*0f00*/  ISETP.NE.AND P0, PT, R0, R16, PT ;  /* 0x000000100000720c */ /* 0x000fda0003f05270 */
[----:B------:R-:W-:Y:S05]  /*0f10*/  @P0 BRA `(.L_x_715) ;  /* 0xfffffffc002c0947 */ /* 0x000fea000383ffff */
[----:B------:R-:W-:Y:S05]  /*0f20*/  EXIT ;  /* 0x000000000000794d */ /* 0x000fea0003800000 */
        .type           $_Z16extractSubMatrixPdPiS0_S0_S0_S0_S0_S0_S_iii$_Z9quicksortPiii,@function
        .size           $_Z16extractSubMatrixPdPiS0_S0_S0_S0_S0_S0_S_iii$_Z9quicksortPiii,(.L_x_732 - $_Z16extractSubMatrixPdPiS0_S0_S0_S0_S0_S0_S_iii$_Z9quicksortPiii)
$_Z16extractSubMatrixPdPiS0_S0_S0_S0_S0_S0_S_iii$_Z9quicksortPiii:
[----:B------:R-:W-:-:S05]  /*0f30*/  IADD3 R1, PT, PT, R1, -0x30, RZ ;  /* 0xffffffd001017810 */ /* 0x000fca0007ffe0ff */
[----:B------:R-:W-:Y:S04]  /*0f40*/  STL [R1+0x2c], R27 ;  /* 0x00002c1b01007387 */ /* 0x000fe80000100800 */
[----:B------:R-:W-:Y:S04]  /*0f50*/  STL [R1+0x28], R26 ;  /* 0x0000281a01007387 */ /* 0x000fe80000100800 */
[----:B------:R0:W-:Y:S04]  /*0f60*/  STL [R1+0x24], R25 ;  /* 0x0000241901007387 */ /* 0x0001e80000100800 */
[----:B------:R1:W-:Y:S04]  /*0f70*/  STL [R1+0x20], R24 ;  /* 0x0000201801007387 */ /* 0x0003e80000100800 */
[----:B------:R-:W-:Y:S01]  /*0f80*/  STL [R1+0x1c], R23 ;  /* 0x00001c1701007387 */ /* 0x000fe20000100800 */
[----:B0-----:R-:W-:-:S03]  /*0f90*/  IMAD.MOV.U32 R25, RZ, RZ, R5 ;  /* 0x000000ffff197224 */ /* 0x001fc600078e0005 */
[----:B------:R-:W-:Y:S01]  /*0fa0*/  STL [R1+0x18], R22 ;  /* 0x0000181601007387 */ /* 0x000fe20000100800 */
[----:B-1----:R-:W-:-:S03]  /*0fb0*/  MOV R24, R4 ;  /* 0x0000000400187202 */ /* 0x002fc60000000f00 */
[----:B------:R-:W-:Y:S04]  /*0fc0*/  STL [R1+0x14], R21 ;  /* 0x0000141501007387 */ /* 0x000fe80000100800 */
[----:B------:R-:W-:Y:S04]  /*0fd0*/  STL [R1+0x10], R20 ;  /* 0x0000101401007387 */ /* 0x000fe80000100800 */
[----:B------:R0:W-:Y:S04]  /*0fe0*/  STL [R1+0xc], R18 ;  /* 0x00000c1201007387 */ /* 0x0001e80000100800 */
[----:B------:R1:W-:Y:S04]  /*0ff0*/  STL [R1+0x8], R17 ;  /* 0x0000081101007387 */ /* 0x0003e80000100800 */
[----:B------:R-:W-:Y:S01]  /*1000*/  STL [R1+0x4], R16 ;  /* 0x0000041001007387 */ /* 0x000fe20000100800 */
[----:B0-----:R-:W0:Y:S05]  /*1010*/  BMOV.32.CLEAR R18, B7 ;  /* 0x0000000007127355 */ /* 0x001e2a0000100000 */
[----:B-1----:R-:W1:Y:S05]  /*1020*/  BMOV.32.CLEAR R17, B6 ;  /* 0x0000000006117355 */ /* 0x002e6a0000100000 */
[----:B------:R-:W-:Y:S01]  /*1030*/  BSSY.RECONVERGENT B7, `(.L_x_716) ;  /* 0x0000036000077945 */ /* 0x000fe20003800200 */
[----:B------:R2:W-:Y:S02]  /*1040*/  STL [R1], R2 ;  /* 0x0000000201007387 */ /* 0x0005e40000100800 */
[----:B--2---:R-:W-:-:S05]  /*1050*/  IMAD.MOV.U32 R2, RZ, RZ, R7 ;  /* 0x000000ffff027224 */ /* 0x004fca00078e0007 */
[----:B------:R-:W-:-:S13]  /*1060*/  ISETP.GE.AND P0, PT, R6, R2, PT ;  /* 0x000000020600720c */ /* 0x000fda0003f06270 */
[----:B01----:R-:W-:Y:S05]  /*1070*/  @P0 BRA `(.L_x_717) ;  /* 0x0000000000c40947 */ /* 0x003fea0003800000 */
[----:B------:R-:W0:Y:S01]  /*1080*/  LDC.64 R26, c[0x0][0x358] ;  /* 0x0000d600ff1a7b82 */ /* 0x000e220000000a00 */
[----:B------:R-:W-:Y:S01]  /*1090*/  BSSY.RECONVERGENT B6, `(.L_x_717) ;  /* 0x000002f000067945 */ /* 0x000fe20003800200 */
[----:B------:R-:W-:-:S07]  /*10a0*/  IMAD.WIDE R22, R2, 0x4, R24 ;  /* 0x0000000402167825 */ /* 0x000fce00078e0218 */
.L_x_722:
[----:B0-----:R-:W-:Y:S02]  /*10b0*/  R2UR UR4, R26 ;  /* 0x000000001a0472ca */ /* 0x001fe400000e0000 */
[----:B------:R-:W-:-:S13]  /*10c0*/  R2UR UR5, R27 ;  /* 0x000000001b0572ca */ /* 0x000fda00000e0000 */
[----:B------:R0:W5:Y:S01]  /*10d0*/  LDG.E R0, desc[UR4][R22.64] ;  /* 0x0000000416007981 */ /* 0x000162000c1e1900 */
[----:B------:R-:W-:Y:S01]  /*10e0*/  BSSY.RECONVERGENT B0, `(.L_x_718) ;  /* 0x0000017000007945 */ /* 0x000fe20003800200 */
[----:B------:R-:W-:Y:S02]  /*10f0*/  VIADD R16, R6, 0xffffffff ;  /* 0xffffffff06107836 */ /* 0x000fe40000000000 */
[----:B------:R-:W-:-:S07]  /*1100*/  IMAD.MOV.U32 R3, RZ, RZ, R6 ;  /* 0x000000ffff037224 */ /* 0x000fce00078e0006 */
.L_x_721:
[----:B------:R-:W-:Y:S01]  /*1110*/  R2UR UR4, R26 ;  /* 0x000000001a0472ca */ /* 0x000fe200000e0000 */
[----:B-1----:R-:W-:Y:S01]  /*1120*/  IMAD.WIDE R4, R3, 0x4, R24 ;  /* 0x0000000403047825 */ /* 0x002fe200078e0218 */
[----:B------:R-:W-:-:S13]  /*1130*/  R2UR UR5, R27 ;  /* 0x000000001b0572ca */ /* 0x000fda00000e0000 */
[----:B------:R-:W2:Y:S01]  /*1140*/  LDG.E R11, desc[UR4][R4.64] ;  /* 0x00000004040b7981 */ /* 0x000ea2000c1e1900 */
[----:B------:R-:W-:Y:S01]  /*1150*/  IADD3 R3, PT, PT, R3, 0x1, RZ ;  /* 0x0000000103037810 */ /* 0x000fe20007ffe0ff */
[----:B------:R-:W-:Y:S03]  /*1160*/  BSSY.RECONVERGENT B1, `(.L_x_719) ;  /* 0x000000d000017945 */ /* 0x000fe60003800200 */
[----:B------:R-:W-:Y:S02]  /*1170*/  ISETP.GE.AND P1, PT, R3, R2, PT ;  /* 0x000000020300720c */ /* 0x000fe40003f26270 */
[----:B--2--5:R-:W-:-:S13]  /*1180*/  ISETP.GE.AND P0, PT, R11, R0, PT ;  /* 0x000000000b00720c */ /* 0x024fda0003f06270 */
[----:B------:R-:W-:Y:S05]  /*1190*/  @P0 BRA `(.L_x_720) ;  /* 0x0000000000240947 */ /* 0x000fea0003800000 */
[----:B------:R-:W-:Y:S01]  /*11a0*/  R2UR UR4, R26 ;  /* 0x000000001a0472ca */ /* 0x000fe200000e0000 */
[----:B------:R-:W-:Y:S01]  /*11b0*/  IMAD.WIDE R8, R16, 0x4, R24 ;  /* 0x0000000410087825 */ /* 0x000fe200078e0218 */
[----:B------:R-:W-:-:S13]  /*11c0*/  R2UR UR5, R27 ;  /* 0x000000001b0572ca */ /* 0x000fda00000e0000 */
[----:B------:R-:W2:Y:S01]  /*11d0*/  LDG.E R7, desc[UR4][R8.64+0x4] ;  /* 0x0000040408077981 */ /* 0x000ea2000c1e1900 */
[----:B------:R-:W-:Y:S01]  /*11e0*/  R2UR UR6, R26 ;  /* 0x000000001a0672ca */ /* 0x000fe200000e0000 */
[----:B------:R-:W-:Y:S01]  /*11f0*/  VIADD R16, R16, 0x1 ;  /* 0x0000000110107836 */ /* 0x000fe20000000000 */
[----:B------:R-:W-:Y:S01]  /*1200*/  R2UR UR7, R27 ;  /* 0x000000001b0772ca */ /* 0x000fe200000e0000 */
[----:B------:R1:W-:-:S12]  /*1210*/  STG.E desc[UR4][R8.64+0x4], R11 ;  /* 0x0000040b08007986 */ /* 0x0003d8000c101904 */
[----:B--2---:R1:W-:Y:S02]  /*1220*/  STG.E desc[UR6][R4.64], R7 ;  /* 0x0000000704007986 */ /* 0x0043e4000c101906 */
.L_x_720:
[----:B------:R-:W-:Y:S05]  /*1230*/  BSYNC.RECONVERGENT B1 ;  /* 0x0000000000017941 */ /* 0x000fea0003800200 */
.L_x_719:
[----:B------:R-:W-:Y:S05]  /*1240*/  @!P1 BRA `(.L_x_721) ;  /* 0xfffffffc00b09947 */ /* 0x000fea000383ffff */
[----:B------:R-:W-:Y:S05]  /*1250*/  BSYNC.RECONVERGENT B0 ;  /* 0x0000000000007941 */ /* 0x000fea0003800200 */
.L_x_718:
[----:B------:R-:W-:Y:S01]  /*1260*/  R2UR UR6, R26 ;  /* 0x000000001a0672ca */ /* 0x000fe200000e0000 */
[----:B-1----:R-:W-:Y:S01]  /*1270*/  IMAD.WIDE R8, R16, 0x4, R24 ;  /* 0x0000000410087825 */ /* 0x002fe200078e0218 */
[C---:B------:R-:W-:Y:S02]  /*1280*/  R2UR UR7, R27.reuse ;  /* 0x000000001b0772ca */ /* 0x040fe400000e0000 */
[----:B------:R-:W-:Y:S02]  /*1290*/  R2UR UR4, R26 ;  /* 0x000000001a0472ca */ /* 0x000fe400000e0000 */
[----:B------:R-:W-:-:S09]  /*12a0*/  R2UR UR5, R27 ;  /* 0x000000001b0572ca */ /* 0x000fd200000e0000 */
[----:B------:R-:W2:Y:S04]  /*12b0*/  LDG.E R0, desc[UR6][R22.64] ;  /* 0x0000000616007981 */ /* 0x000ea8000c1e1900 */
[----:B------:R-:W3:Y:S01]  /*12c0*/  LDG.E R3, desc[UR4][R8.64+0x4] ;  /* 0x0000040408037981 */ /* 0x000ee2000c1e1900 */
[----:B------:R-:W-:Y:S01]  /*12d0*/  IMAD.MOV.U32 R4, RZ, RZ, R24 ;  /* 0x000000ffff047224 */ /* 0x000fe200078e0018 */
[----:B------:R-:W-:Y:S01]  /*12e0*/  MOV R5, R25 ;  /* 0x0000001900057202 */ /* 0x000fe20000000f00 */
[----:B------:R-:W-:Y:S01]  /*12f0*/  IMAD.MOV.U32 R7, RZ, RZ, R16 ;  /* 0x000000ffff077224 */ /* 0x000fe200078e0010 */
[----:B------:R-:W-:Y:S01]  /*1300*/  MOV R20, 0x1350 ;  /* 0x0000135000147802 */ /* 0x000fe20000000f00 */
[----:B------:R-:W-:Y:S01]  /*1310*/  IMAD.MOV.U32 R21, RZ, RZ, 0x0 ;  /* 0x00000000ff157424 */ /* 0x000fe200078e00ff */
[----:B--2---:R1:W-:Y:S04]  /*1320*/  STG.E desc[UR4][R8.64+0x4], R0 ;  /* 0x0000040008007986 */ /* 0x0043e8000c101904 */
[----:B---3--:R1:W-:Y:S02]  /*1330*/  STG.E desc[UR6][R22.64], R3 ;  /* 0x0000000316007986 */ /* 0x0083e4000c101906 */
[----:B01----:R-:W-:Y:S05]  /*1340*/  CALL.REL.NOINC `($_Z16extractSubMatrixPdPiS0_S0_S0_S0_S0_S0_S_iii$_Z9quicksortPiii) ;  /* 0xfffffff800f87944 */ /* 0x003fea0003c3ffff */
[----:B------:R-:W-:-:S04]  /*1350*/  IADD3 R6, PT, PT, R16, 0x2, RZ ;  /* 0x0000000210067810 */ /* 0x000fc80007ffe0ff */
[----:B------:R-:W-:-:S13]  /*1360*/  ISETP.GE.AND P0, PT, R6, R2, PT ;  /* 0x000000020600720c */ /* 0x000fda0003f06270 */
[----:B------:R-:W-:Y:S05]  /*1370*/  @!P0 BRA `(.L_x_722) ;  /* 0xfffffffc004c8947 */ /* 0x000fea000383ffff */
[----:B------:R-:W-:Y:S05]  /*1380*/  BSYNC.RECONVERGENT B6 ;  /* 0x0000000000067941 */ /* 0x000fea0003800200 */
.L_x_717:
[----:B------:R-:W-:Y:S05]  /*1390*/  BSYNC.RECONVERGENT B7 ;  /* 0x0000000000077941 */ /* 0x000fea0003800200 */
.L_x_716:
[----:B------:R-:W2:Y:S01]  /*13a0*/  LDL R20, [R1+0x10] ;  /* 0x0000100001147983 */ /* 0x000ea20000100800 */
[----:B------:R0:W-:Y:S05]  /*13b0*/  BMOV.32 B6, R17 ;  /* 0x0000001106007356 */ /* 0x0001ea0000000000 */
[----:B------:R-:W2:Y:S01]  /*13c0*/  LDL R21, [R1+0x14] ;  /* 0x0000140001157983 */ /* 0x000ea20000100800 */
[----:B------:R1:W-:Y:S05]  /*13d0*/  BMOV.32 B7, R18 ;  /* 0x0000001207007356 */ /* 0x0003ea0000000000 */
[----:B------:R-:W2:Y:S04]  /*13e0*/  LDL R2, [R1] ;  /* 0x0000000001027983 */ /* 0x000ea80000100800 */
[----:B------:R-:W2:Y:S04]  /*13f0*/  LDL R16, [R1+0x4] ;  /* 0x0000040001107983 */ /* 0x000ea80000100800 */
[----:B0-----:R-:W2:Y:S04]  /*1400*/  LDL R17, [R1+0x8] ;  /* 0x0000080001117983 */ /* 0x001ea80000100800 */
[----:B-1----:R-:W2:Y:S04]  /*1410*/  LDL R18, [R1+0xc] ;  /* 0x00000c0001127983 */ /* 0x002ea80000100800 */
[----:B------:R-:W2:Y:S04]  /*1420*/  LDL R22, [R1+0x18] ;  /* 0x0000180001167983 */ /* 0x000ea80000100800 */
[----:B------:R-:W2:Y:S04]  /*1430*/  LDL R23, [R1+0x1c] ;  /* 0x00001c0001177983 */ /* 0x000ea80000100800 */
[----:B------:R-:W2:Y:S04]  /*1440*/  LDL R24, [R1+0x20] ;  /* 0x0000200001187983 */ /* 0x000ea80000100800 */
[----:B------:R-:W2:Y:S04]  /*1450*/  LDL R25, [R1+0x24] ;  /* 0x0000240001197983 */ /* 0x000ea80000100800 */
[----:B------:R-:W2:Y:S04]  /*1460*/  LDL R26, [R1+0x28] ;  /* 0x00002800011a7983 */ /* 0x000ea80000100800 */
[----:B------:R0:W2:Y:S02]  /*1470*/  LDL R27, [R1+0x2c] ;  /* 0x00002c00011b7983 */ /* 0x0000a40000100800 */
[----:B0-----:R-:W-:Y:S01]  /*1480*/  VIADD R1, R1, 0x30 ;  /* 0x0000003001017836 */ /* 0x001fe20000000000 */
[----:B--2---:R-:W-:Y:S06]  /*1490*/  RET.REL.NODEC R20 `(_Z16extractSubMatrixPdPiS0_S0_S0_S0_S0_S0_S_iii) ;  /* 0xffffffe814d87950 */ /* 0x004fec0003c3ffff */
.L_x_723:
        /* <DEDUP_REMOVED lines=14> */
.L_x_732:


//--------------------- .text._Z17getSkAndRkMaxSizePiS_S_S_S_i --------------------------
	.section	.text._Z17getSkAndRkMaxSizePiS_S_S_S_i,"ax",@progbits
	.align	128
        .global         _Z17getSkAndRkMaxSizePiS_S_S_S_i
        .type           _Z17getSkAndRkMaxSizePiS_S_S_S_i,@function
        .size           _Z17getSkAndRkMaxSizePiS_S_S_S_i,(.L_x_743 - _Z17getSkAndRkMaxSizePiS_S_S_S_i)
        .other          _Z17getSkAndRkMaxSizePiS_S_S_S_i,@"STO_CUDA_ENTRY STV_DEFAULT"
_Z17getSkAndRkMaxSizePiS_S_S_S_i:
.text._Z17getSkAndRkMaxSizePiS_S_S_S_i:
[----:B------:R-:W-:Y:S01]  /*0000*/  LDC R1, c[0x0][0x37c] ;  /* 0x0000df00ff017b82 */ /* 0x000fe20000000800 */
[----:B------:R-:W0:Y:S07]  /*0010*/  S2R R3, SR_TID.X ;  /* 0x0000000000037919 */ /* 0x000e2e0000002100 */
[----:B------:R-:W0:Y:S01]  /*0020*/  S2UR UR4, SR_CTAID.X ;  /* 0x00000000000479c3 */ /* 0x000e220000002500 */
[----:B------:R-:W1:Y:S07]  /*0030*/  LDCU UR5, c[0x0][0x3a8] ;  /* 0x00007500ff0577ac */ /* 0x000e6e0008000800 */
[----:B------:R-:W0:Y:S02]  /*0040*/  LDC R0, c[0x0][0x360] ;  /* 0x0000d800ff007b82 */ /* 0x000e240000000800 */
[----:B0-----:R-:W-:-:S05]  /*0050*/  IMAD R0, R0, UR4, R3 ;  /* 0x0000000400007c24 */ /* 0x001fca000f8e0203 */
[----:B-1----:R-:W-:-:S13]  /*0060*/  ISETP.GE.AND P0, PT, R0, UR5, PT ;  /* 0x0000000500007c0c */ /* 0x002fda000bf06270 */
[----:B------:R-:W-:Y:S05]  /*0070*/  @P0 EXIT ;  /* 0x000000000000094d */ /* 0x000fea0003800000 */
[----:B------:R-:W0:Y:S01]  /*0080*/  LDC.64 R2, c[0x0][0x388] ;  /* 0x0000e200ff027b82 */ /* 0x000e220000000a00 */
[----:B------:R-:W1:Y:S01]  /*0090*/  LDCU.64 UR4, c[0x0][0x358] ;  /* 0x00006b00ff0477ac */ /* 0x000e620008000a00 */
[----:B0-----:R-:W-:-:S05]  /*00a0*/  IMAD.WIDE R2, R0, 0x4, R2 ;  /* 0x0000000400027825 */ /* 0x001fca00078e0202 */
[----:B-1----:R-:W2:Y:S04]  /*00b0*/  LDG.E R17, desc[UR4][R2.64] ;  /* 0x0000000402117981 */ /* 0x002ea8000c1e1900 */
[----:B------:R-:W2:Y:S01]  /*00c0*/  LDG.E R4, desc[UR4][R2.64+0x4] ;  /* 0x0000040402047981 */ /* 0x000ea2000c1e1900 */
[----:B------:R-:W-:Y:S01]  /*00d0*/  BSSY.RECONVERGENT B0, `(.L_x_724) ;  /* 0x000007d000007945 */ /* 0x000fe20003800200 */
[----:B------:R-:W-:Y:S01]  /*00e0*/  IMAD.MOV.U32 R23, RZ, RZ, RZ ;  /* 0x000000ffff177224 */ /* 0x000fe200078e00ff */
[C---:B--2---:R-:W-:Y:S01]  /*00f0*/  ISETP.GT.AND P0, PT, R4.reuse, R17, PT ;  /* 0x000000110400720c */ /* 0x044fe20003f04270 */
[----:B------:R-:W-:-:S12]  /*0100*/  IMAD.IADD R16, R4, 0x1, -R17 ;  /* 0x0000000104107824 */ /* 0x000fd800078e0a11 */
[----:B------:R-:W-:Y:S05]  /*0110*/  @!P0 BRA `(.L_x_725) ;  /* 0x0000000400e08947 */ /* 0x000fea0003800000 */
[----:B------:R-:W-:Y:S01]  /*0120*/  IADD3 R4, PT, PT, -R4, R17, RZ ;  /* 0x0000001104047210 */ /* 0x000fe20007ffe1ff */
[----:B------:R-:W-:Y:S01]  /*0130*/  BSSY.RECONVERGENT B1, `(.L_x_726) ;  /* 0x000003b000017945 */ /* 0x000fe20003800200 */
[----:B------:R-:W-:Y:S01]  /*0140*/  LOP3.LUT R26, R16, 0x7, RZ, 0xc0, !PT ;  /* 0x00000007101a7812 */ /* 0x000fe200078ec0ff */
[----:B------:R-:W-:Y:S01]  /*0150*/  IMAD.MOV.U32 R23, RZ, RZ, RZ ;  /* 0x000000ffff177224 */ /* 0x000fe200078e00ff */
[----:B------:R-:W-:Y:S02]  /*0160*/  ISETP.GT.U32.AND P1, PT, R4, -0x8, PT ;  /* 0xfffffff80400780c */ /* 0x000fe40003f24070 */
[----:B------:R-:W-:-:S11]  /*0170*/  ISETP.NE.AND P0, PT, R26, RZ, PT ;  /* 0x000000ff1a00720c */ /* 0x000fd60003f05270 */
[----:B------:R-:W-:Y:S05]  /*0180*/  @P1 BRA `(.L_x_727) ;  /* 0x0000000000d41947 */ /* 0x000fea0003800000 */
[----:B------:R-:W0:Y:S01]  /*0190*/  LDC.64 R2, c[0x0][0x380] ;  /* 0x0000e000ff027b82 */ /* 0x000e220000000a00 */
[----:B------:R-:W-:Y:S01]  /*01a0*/  LOP3.LUT R19, R16, 0xfffffff8, RZ, 0xc0, !PT ;  /* 0xfffffff810137812 */ /* 0x000fe200078ec0ff */
[----:B------:R-:W-:-:S04]  /*01b0*/  HFMA2 R23, -RZ, RZ, 0, 0 ;  /* 0x00000000ff177431 */ /* 0x000fc800000001ff */
[----:B------:R-:W-:Y:S01]  /*01c0*/  IMAD.MOV R19, RZ, RZ, -R19 ;  /* 0x000000ffff137224 */ /* 0x000fe200078e0a13 */
[----:B0-----:R-:W-:-:S04]  /*01d0*/  IADD3 R2, P1, PT, R2, 0x10, RZ ;  /* 0x0000001002027810 */ /* 0x001fc80007f3e0ff */
[----:B------:R-:W-:-:S09]  /*01e0*/  IADD3.X R3, PT, PT, RZ, R3, RZ, P1, !PT ;  /* 0x00000003ff037210 */ /* 0x000fd20000ffe4ff */
.L_x_728:
[----:B------:R-:W-:Y:S01]  /*01f0*/  IMAD.WIDE R28, R17, 0x4, R2 ;  /* 0x00000004111c7825 */ /* 0x000fe200078e0202 */
[----:B------:R-:W0:Y:S04]  /*0200*/  LDC.64 R4, c[0x0][0x390] ;  /* 0x0000e400ff047b82 */ /* 0x000e280000000a00 */
[----:B------:R-:W0:Y:S04]  /*0210*/  LDG.E R7, desc[UR4][R28.64+-0x10] ;  /* 0xfffff0041c077981 */ /* 0x000e28000c1e1900 */
[----:B------:R-:W2:Y:S04]  /*0220*/  LDG.E R15, desc[UR4][R28.64+-0xc] ;  /* 0xfffff4041c0f7981 */ /* 0x000ea8000c1e1900 */
[----:B------:R-:W3:Y:S04]  /*0230*/  LDG.E R8, desc[UR4][R28.64+-0x8] ;  /* 0xfffff8041c087981 */ /* 0x000ee8000c1e1900 */
[----:B------:R-:W4:Y:S04]  /*0240*/  LDG.E R9, desc[UR4][R28.64+-0x4] ;  /* 0xfffffc041c097981 */ /* 0x000f28000c1e1900 */
[----:B------:R-:W5:Y:S04]  /*0250*/  LDG.E R11, desc[UR4][R28.64] ;  /* 0x000000041c0b7981 */ /* 0x000f68000c1e1900 */
[----:B------:R-:W4:Y:S04]  /*0260*/  LDG.E R13, desc[UR4][R28.64+0x4] ;  /* 0x000004041c0d7981 */ /* 0x000f28000c1e1900 */
[----:B------:R-:W4:Y:S04]  /*0270*/  LDG.E R27, desc[UR4][R28.64+0x8] ;  /* 0x000008041c1b7981 */ /* 0x000f28000c1e1900 */
[----:B------:R-:W4:Y:S01]  /*0280*/  LDG.E R25, desc[UR4][R28.64+0xc] ;  /* 0x00000c041c197981 */ /* 0x000f22000c1e1900 */
[----:B0-----:R-:W-:-:S04]  /*0290*/  IMAD.WIDE R6, R7, 0x4, R4 ;  /* 0x0000000407067825 */ /* 0x001fc800078e0204 */
[--C-:B--2---:R-:W-:Y:S01]  /*02a0*/  IMAD.WIDE R14, R15, 0x4, R4.reuse ;  /* 0x000000040f0e7825 */ /* 0x104fe200078e0204 */
[----:B------:R-:W2:Y:S04]  /*02b0*/  LDG.E R21, desc[UR4][R6.64] ;  /* 0x0000000406157981 */ /* 0x000ea8000c1e1900 */
[----:B------:R3:W2:Y:S04]  /*02c0*/  LDG.E R20, desc[UR4][R6.64+0x4] ;  /* 0x0000040406147981 */ /* 0x0006a8000c1e1900 */
[----:B------:R-:W2:Y:S01]  /*02d0*/  LDG.E R18, desc[UR4][R14.64] ;  /* 0x000000040e127981 */ /* 0x000ea2000c1e1900 */
[----:B-----5:R-:W-:-:S03]  /*02e0*/  IMAD.WIDE R10, R11, 0x4, R4 ;  /* 0x000000040b0a7825 */ /* 0x020fc600078e0204 */
[----:B------:R0:W2:Y:S01]  /*02f0*/  LDG.E R24, desc[UR4][R14.64+0x4] ;  /* 0x000004040e187981 */ /* 0x0000a2000c1e1900 */
[----:B---3--:R-:W-:-:S04]  /*0300*/  IMAD.WIDE R6, R8, 0x4, R4 ;  /* 0x0000000408067825 */ /* 0x008fc800078e0204 */
[--C-:B----4-:R-:W-:Y:S01]  /*0310*/  IMAD.WIDE R8, R9, 0x4, R4.reuse ;  /* 0x0000000409087825 */ /* 0x110fe200078e0204 */
[----:B------:R-:W3:Y:S03]  /*0320*/  LDG.E R22, desc[UR4][R6.64] ;  /* 0x0000000406167981 */ /* 0x000ee6000c1e1900 */
[--C-:B------:R-:W-:Y:S01]  /*0330*/  IMAD.WIDE R12, R13, 0x4, R4.reuse ;  /* 0x000000040d0c7825 */ /* 0x100fe200078e0204 */
[----:B------:R1:W4:Y:S03]  /*0340*/  LDG.E R28, desc[UR4][R6.64+0x4] ;  /* 0x00000404061c7981 */ /* 0x000326000c1e1900 */
[--C-:B0-----:R-:W-:Y:S01]  /*0350*/  IMAD.WIDE R14, R27, 0x4, R4.reuse ;  /* 0x000000041b0e7825 */ /* 0x101fe200078e0204 */
[----:B------:R-:W1:Y:S03]  /*0360*/  LDG.E R29, desc[UR4][R8.64] ;  /* 0x00000004081d7981 */ /* 0x000e66000c1e1900 */
[----:B------:R-:W-:Y:S01]  /*0370*/  IMAD.WIDE R4, R25, 0x4, R4 ;  /* 0x0000000419047825 */ /* 0x000fe200078e0204 */
[----:B------:R-:W5:Y:S04]  /*0380*/  LDG.E R27, desc[UR4][R14.64] ;  /* 0x000000040e1b7981 */ /* 0x000f68000c1e1900 */
[----:B------:R-:W1:Y:S04]  /*0390*/  LDG.E R6, desc[UR4][R10.64] ;  /* 0x000000040a067981 */ /* 0x000e68000c1e1900 */
[----:B------:R-:W4:Y:S04]  /*03a0*/  LDG.E R9, desc[UR4][R8.64+0x4] ;  /* 0x0000040408097981 */ /* 0x000f28000c1e1900 */
[----:B------:R-:W5:Y:S04]  /*03b0*/  LDG.E R7, desc[UR4][R12.64] ;  /* 0x000000040c077981 */ /* 0x000f68000c1e1900 */
[----:B------:R-:W5:Y:S04]  /*03c0*/  LDG.E R10, desc[UR4][R10.64+0x4] ;  /* 0x000004040a0a7981 */ /* 0x000f68000c1e1900 */
[----:B------:R-:W5:Y:S04]  /*03d0*/  LDG.E R25, desc[UR4][R4.64] ;  /* 0x0000000404197981 */ /* 0x000f68000c1e1900 */
[----:B------:R-:W5:Y:S04]  /*03e0*/  LDG.E R13, desc[UR4][R12.64+0x4] ;  /* 0x000004040c0d7981 */ /* 0x000f68000c1e1900 */
[----:B------:R-:W5:Y:S04]  /*03f0*/  LDG.E R14, desc[UR4][R14.64+0x4] ;  /* 0x000004040e0e7981 */ /* 0x000f68000c1e1900 */
[----:B------:R-:W5:Y:S01]  /*0400*/  LDG.E R4, desc[UR4][R4.64+0x4] ;  /* 0x0000040404047981 */ /* 0x000f62000c1e1900 */
[----:B------:R-:W-:-:S05]  /*0410*/  VIADD R19, R19, 0x8 ;  /* 0x0000000813137836 */ /* 0x000fca0000000000 */
[----:B------:R-:W-:Y:S01]  /*0420*/  ISETP.NE.AND P1, PT, R19, RZ, PT ;  /* 0x000000ff1300720c */ /* 0x000fe20003f25270 */
[----:B------:R-:W-:Y:S01]  /*0430*/  VIADD R17, R17, 0x8 ;  /* 0x0000000811117836 */ /* 0x000fe20000000000 */
[----:B--2---:R-:W-:Y:S02]  /*0440*/  IADD3 R20, PT, PT, R24, R23, R20 ;  /* 0x0000001718147210 */ /* 0x004fe40007ffe014 */
[----:B---3--:R-:W-:-:S04]  /*0450*/  IADD3 R18, PT, PT, R22, R21, R18 ;  /* 0x0000001516127210 */ /* 0x008fc80007ffe012 */
[----:B-1----:R-:W-:Y:S02]  /*0460*/  IADD3 R6, PT, PT, R6, R18, R29 ;  /* 0x0000001206067210 */ /* 0x002fe40007ffe01d */
[----:B----4-:R-:W-:Y:S02]  /*0470*/  IADD3 R9, PT, PT, R9, R20, R28 ;  /* 0x0000001409097210 */ /* 0x010fe40007ffe01c */
[----:B-----5:R-:W-:-:S04]  /*0480*/  IADD3 R6, PT, PT, R27, R6, R7 ;  /* 0x000000061b067210 */ /* 0x020fc80007ffe007 */
[----:B------:R-:W-:Y:S02]  /*0490*/  IADD3 R6, PT, PT, R6, R25, RZ ;  /* 0x0000001906067210 */ /* 0x000fe40007ffe0ff */
[----:B------:R-:W-:-:S04]  /*04a0*/  IADD3 R9, PT, PT, R13, R9, R10 ;  /* 0x000000090d097210 */ /* 0x000fc80007ffe00a */
[----:B------:R-:W-:-:S04]  /*04b0*/  IADD3 R9, PT, PT, -R6, R9, R14 ;  /* 0x0000000906097210 */ /* 0x000fc80007ffe10e */
[----:B------:R-:W-:Y:S01]  /*04c0*/  IADD3 R23, PT, PT, R4, R9, RZ ;  /* 0x0000000904177210 */ /* 0x000fe20007ffe0ff */
[----:B------:R-:W-:Y:S06]  /*04d0*/  @P1 BRA `(.L_x_728) ;  /* 0xfffffffc00441947 */ /* 0x000fec000383ffff */
.L_x_727:
[----:B------:R-:W-:Y:S05]  /*04e0*/  BSYNC.RECONVERGENT B1 ;  /* 0x0000000000017941 */ /* 0x000fea0003800200 */
.L_x_726:
[----:B------:R-:W-:Y:S05]  /*04f0*/  @!P0 BRA `(.L_x_725) ;  /* 0x0000000000e88947 */ /* 0x000fea0003800000 */
[----:B------:R-:W-:Y:S01]  /*0500*/  ISETP.GE.U32.AND P0, PT, R26, 0x4, PT ;  /* 0x000000041a00780c */ /* 0x000fe20003f06070 */
[----:B------:R-:W-:Y:S01]  /*0510*/  BSSY.RECONVERGENT B1, `(.L_x_729) ;  /* 0x000001d000017945 */ /* 0x000fe20003800200 */
[----:B------:R-:W-:-:S04]  /*0520*/  LOP3.LUT R19, R16, 0x3, RZ, 0xc0, !PT ;  /* 0x0000000310137812 */ /* 0x000fc800078ec0ff */
[----:B------:R-:W-:-:S07]  /*0530*/  ISETP.NE.AND P1, PT, R19, RZ, PT ;  /* 0x000000ff1300720c */ /* 0x000fce0003f25270 */
[----:B------:R-:W-:Y:S06]  /*0540*/  @!P0 BRA `(.L_x_730) ;  /* 0x0000000000648947 */ /* 0x000fec0003800000 */
[----:B------:R-:W0:Y:S08]  /*0550*/  LDC.64 R10, c[0x0][0x380] ;  /* 0x0000e000ff0a7b82 */ /* 0x000e300000000a00 */
[----:B------:R-:W1:Y:S01]  /*0560*/  LDC.64 R8, c[0x0][0x390] ;  /* 0x0000e400ff087b82 */ /* 0x000e620000000a00 */
[----:B0-----:R-:W-:-:S05]  /*0570*/  IMAD.WIDE R10, R17, 0x4, R10 ;  /* 0x00000004110a7825 */ /* 0x001fca00078e020a */
[----:B------:R-:W1:Y:S04]  /*0580*/  LDG.E R3, desc[UR4][R10.64] ;  /* 0x000000040a037981 */ /* 0x000e68000c1e1900 */
[----:B------:R-:W2:Y:S04]  /*0590*/  LDG.E R5, desc[UR4][R10.64+0x4] ;  /* 0x000004040a057981 */ /* 0x000ea8000c1e1900 */
[----:B------:R-:W3:Y:S04]  /*05a0*/  LDG.E R7, desc[UR4][R10.64+0x8] ;  /* 0x000008040a077981 */ /* 0x000ee8000c1e1900 */
[----:B------:R-:W4:Y:S01]  /*05b0*/  LDG.E R13, desc[UR4][R10.64+0xc] ;  /* 0x00000c040a0d7981 */ /* 0x000f22000c1e1900 */
[----:B-1----:R-:W-:-:S04]  /*05c0*/  IMAD.WIDE R2, R3, 0x4, R8 ;  /* 0x0000000403027825 */ /* 0x002fc800078e0208 */
[--C-:B--2---:R-:W-:Y:S01]  /*05d0*/  IMAD.WIDE R4, R5, 0x4, R8.reuse ;  /* 0x0000000405047825 */ /* 0x104fe200078e0208 */
[----:B------:R-:W2:Y:S03]  /*05e0*/  LDG.E R12, desc[UR4][R2.64] ;  /* 0x00000004020c7981 */ /* 0x000ea6000c1e1900 */
[--C-:B---3--:R-:W-:Y:S01]  /*05f0*/  IMAD.WIDE R6, R7, 0x4, R8.reuse ;  /* 0x0000000407067825 */ /* 0x108fe200078e0208 */
[----:B------:R-:W3:Y:S03]  /*0600*/  LDG.E R14, desc[UR4][R2.64+0x4] ;  /* 0x00000404020e7981 */ /* 0x000ee6000c1e1900 */
[----:B----4-:R-:W-:Y:S01]  /*0610*/  IMAD.WIDE R8, R13, 0x4, R8 ;  /* 0x000000040d087825 */ /* 0x010fe200078e0208 */
[----:B------:R-:W2:Y:S04]  /*0620*/  LDG.E R18, desc[UR4][R6.64] ;  /* 0x0000000406127981 */ /* 0x000ea8000c1e1900 */
[----:B------:R-:W2:Y:S04]  /*0630*/  LDG.E R13, desc[UR4][R4.64] ;  /* 0x00000004040d7981 */ /* 0x000ea8000c1e1900 */
[----:B------:R-:W4:Y:S04]  /*0640*/  LDG.E R11, desc[UR4][R8.64] ;  /* 0x00000004080b7981 */ /* 0x000f28000c1e1900 */
[----:B------:R-:W3:Y:S04]  /*0650*/  LDG.E R15, desc[UR4][R4.64+0x4] ;  /* 0x00000404040f7981 */ /* 0x000ee8000c1e1900 */
[----:B------:R-:W5:Y:S04]  /*0660*/  LDG.E R10, desc[UR4][R6.64+0x4] ;  /* 0x00000404060a7981 */ /* 0x000f68000c1e1900 */
[----:B------:R-:W5:Y:S01]  /*0670*/  LDG.E R20, desc[UR4][R8.64+0x4] ;  /* 0x0000040408147981 */ /* 0x000f62000c1e1900 */
[----:B------:R-:W-:-:S02]  /*0680*/  IADD3 R17, PT, PT, R17, 0x4, RZ ;  /* 0x0000000411117810 */ /* 0x000fc40007ffe0ff */
[----:B--2---:R-:W-:-:S05]  /*0690*/  IADD3 R12, PT, PT, R18, R12, R13 ;  /* 0x0000000c120c7210 */ /* 0x004fca0007ffe00d */
[----:B----4-:R-:W-:Y:S01]  /*06a0*/  IMAD.IADD R11, R12, 0x1, R11 ;  /* 0x000000010c0b7824 */ /* 0x010fe200078e020b */
[----:B---3--:R-:W-:-:S04]  /*06b0*/  IADD3 R15, PT, PT, R15, R23, R14 ;  /* 0x000000170f0f7210 */ /* 0x008fc80007ffe00e */
[----:B-----5:R-:W-:-:S05]  /*06c0*/  IADD3 R11, PT, PT, -R11, R15, R10 ;  /* 0x0000000f0b0b7210 */ /* 0x020fca0007ffe10a */
[----:B------:R-:W-:-:S07]  /*06d0*/  IMAD.IADD R23, R20, 0x1, R11 ;  /* 0x0000000114177824 */ /* 0x000fce00078e020b */
.L_x_730:
[----:B------:R-:W-:Y:S05]  /*06e0*/  BSYNC.RECONVERGENT B1 ;  /* 0x0000000000017941 */ /* 0x000fea0003800200 */
.L_x_729:
[----:B------:R-:W-:Y:S05]  /*06f0*/  @!P1 BRA `(.L_x_725) ;  /* 0x0000000000689947 */ /* 0x000fea0003800000 */
[----:B------:R-:W-:Y:S02]  /*0700*/  ISETP.NE.AND P0, PT, R19, 0x1, PT ;  /* 0x000000011300780c */ /* 0x000fe40003f05270 */
[----:B------:R-:W-:-:S04]  /*0710*/  LOP3.LUT R2, R16, 0x1, RZ, 0xc0, !PT ;  /* 0x0000000110027812 */ /* 0x000fc800078ec0ff */
[----:B------:R-:W-:-:S07]  /*0720*/  ISETP.NE.U32.AND P1, PT, R2, 0x1, PT ;  /* 0x000000010200780c */ /* 0x000fce0003f25070 */
[----:B------:R-:W0:Y:S08]  /*0730*/  @P0 LDC.64 R2, c[0x0][0x380] ;  /* 0x0000e000ff020b82 */ /* 0x000e300000000a00 */
[----:B------:R-:W1:Y:S08]  /*0740*/  @!P1 LDC.64 R6, c[0x0][0x380] ;  /* 0x0000e000ff069b82 */ /* 0x000e700000000a00 */
[----:B------:R-:W2:Y:S01]  /*0750*/  @!P1 LDC.64 R10, c[0x0][0x390] ;  /* 0x0000e400ff0a9b82 */ /* 0x000ea20000000a00 */
[C---:B0-----:R-:W-:Y:S01]  /*0760*/  @P0 IMAD.WIDE R4, R17.reuse, 0x4, R2 ;  /* 0x0000000411040825 */ /* 0x041fe200078e0202 */
[----:B------:R-:W-:-:S04]  /*0770*/  @P0 IADD3 R17, PT, PT, R17, 0x2, RZ ;  /* 0x0000000211110810 */ /* 0x000fc80007ffe0ff */
[----:B------:R-:W3:Y:S04]  /*0780*/  @P0 LDG.E R9, desc[UR4][R4.64+0x4] ;  /* 0x0000040404090981 */ /* 0x000ee8000c1e1900 */
[----:B------:R-:W4:Y:S01]  /*0790*/  @P0 LDG.E R13, desc[UR4][R4.64] ;  /* 0x00000004040d0981 */ /* 0x000f22000c1e1900 */
[----:B-1----:R-:W-:Y:S02]  /*07a0*/  @!P1 IMAD.WIDE R2, R17, 0x4, R6 ;  /* 0x0000000411029825 */ /* 0x002fe400078e0206 */
[----:B------:R-:W3:Y:S04]  /*07b0*/  @P0 LDC.64 R6, c[0x0][0x390] ;  /* 0x0000e400ff060b82 */ /* 0x000ee80000000a00 */
[----:B------:R-:W2:Y:S01]  /*07c0*/  @!P1 LDG.E R3, desc[UR4][R2.64] ;  /* 0x0000000402039981 */ /* 0x000ea2000c1e1900 */
[----:B---3--:R-:W-:-:S04]  /*07d0*/  @P0 IMAD.WIDE R8, R9, 0x4, R6 ;  /* 0x0000000409080825 */ /* 0x008fc800078e0206 */
[----:B----4-:R-:W-:Y:S01]  /*07e0*/  @P0 IMAD.WIDE R6, R13, 0x4, R6 ;  /* 0x000000040d060825 */ /* 0x010fe200078e0206 */
[----:B------:R-:W3:Y:S04]  /*07f0*/  @P0 LDG.E R15, desc[UR4][R8.64] ;  /* 0x00000004080f0981 */ /* 0x000ee8000c1e1900 */
[----:B------:R-:W3:Y:S04]  /*0800*/  @P0 LDG.E R12, desc[UR4][R6.64] ;  /* 0x00000004060c0981 */ /* 0x000ee8000c1e1900 */
[----:B------:R-:W4:Y:S01]  /*0810*/  @P0 LDG.E R13, desc[UR4][R6.64+0x4] ;  /* 0x00000404060d0981 */ /* 0x000f22000c1e1900 */
[----:B--2---:R-:W-:-:S03]  /*0820*/  @!P1 IMAD.WIDE R4, R3, 0x4, R10 ;  /* 0x0000000403049825 */ /* 0x004fc600078e020a */
[----:B------:R-:W2:Y:S04]  /*0830*/  @P0 LDG.E R11, desc[UR4][R8.64+0x4] ;  /* 0x00000404080b0981 */ /* 0x000ea8000c1e1900 */
[----:B------:R-:W5:Y:S04]  /*0840*/  @!P1 LDG.E R10, desc[UR4][R4.64] ;  /* 0x00000004040a9981 */ /* 0x000f68000c1e1900 */
[----:B------:R-:W5:Y:S01]  /*0850*/  @!P1 LDG.E R3, desc[UR4][R4.64+0x4] ;  /* 0x0000040404039981 */ /* 0x000f62000c1e1900 */
[----:B---3--:R-:W-:-:S05]  /*0860*/  @P0 IMAD.IADD R2, R12, 0x1, R15 ;  /* 0x000000010c020824 */ /* 0x008fca00078e020f */
[----:B----4-:R-:W-:-:S04]  /*0870*/  @P0 IADD3 R2, PT, PT, -R2, R23, R13 ;  /* 0x0000001702020210 */ /* 0x010fc80007ffe10d */
[----:B--2---:R-:W-:-:S04]  /*0880*/  @P0 IADD3 R23, PT, PT, R11, R2, RZ ;  /* 0x000000020b170210 */ /* 0x004fc80007ffe0ff */
[----:B-----5:R-:W-:-:S07]  /*0890*/  @!P1 IADD3 R23, PT, PT, R3, R23, -R10 ;  /* 0x0000001703179210 */ /* 0x020fce0007ffe80a */
.L_x_725:
[----:B------:R-:W-:Y:S05]  /*08a0*/  BSYNC.RECONVERGENT B0 ;  /* 0x0000000000007941 */ /* 0x000fea0003800200 */
.L_x_724:
[----:B------:R-:W0:Y:S08]  /*08b0*/  LDC.64 R2, c[0x0][0x398] ;  /* 0x0000e600ff027b82 */ /* 0x000e300000000a00 */
[----:B------:R-:W1:Y:S01]  /*08c0*/  LDC.64 R4, c[0x0][0x3a0] ;  /* 0x0000e800ff047b82 */ /* 0x000e620000000a00 */
[----:B0-----:R-:W-:-:S05]  /*08d0*/  IMAD.WIDE R2, R0, 0x4, R2 ;  /* 0x0000000400027825 */ /* 0x001fca00078e0202 */
[----:B------:R-:W-:Y:S01]  /*08e0*/  STG.E desc[UR4][R2.64], R16 ;  /* 0x0000001002007986 */ /* 0x000fe2000c101904 */
[----:B-1----:R-:W-:-:S05]  /*08f0*/  IMAD.WIDE R4, R0, 0x4, R4 ;  /* 0x0000000400047825 */ /* 0x002fca00078e0204 */
[----:B------:R-:W-:Y:S01]  /*0900*/  STG.E desc[UR4][R4.64], R23 ;  /* 0x0000001704007986 */ /* 0x000fe2000c101904 */
[----:B------:R-:W-:Y:S05]  /*0910*/  EXIT ;  /* 0x000000000000794d */ /* 0x000fea0003800000 */
.L_x_731:
        /* <DEDUP_REMOVED lines=14> */
.L_x_743:


//--------------------- .nv.shared._ZN3cub18CUB_300001_SM_10006detail11EmptyKernelIvEEvv --------------------------
	.section	.nv.shared._ZN3cub18CUB_300001_SM_10006detail11EmptyKernelIvEEvv,"aw",@nobits
	.sectionflags	@""
	.align	16
	.zero		1024


//--------------------- .nv.shared.reserved.0     --------------------------
	.section	.nv.shared.reserved.0,"aw",@nobits
	.weak		__nv_reservedSMEM_offset_0_alias
	.size		__nv_reservedSMEM_offset_0_alias, 0, 64
	.other		__nv_reservedSMEM_offset_0_alias,@"STO_CUDA_RESERVED_SHARED STV_DEFAULT"
__nv_reservedSMEM_offset_0_alias:
	.zero		0
	.zero		64


//--------------------- .nv.global                --------------------------
	.section	.nv.global,"aw",@nobits
.nv.global:
	.type		_ZN34_INTERNAL_d23d1207_4_k_cu_ae71db006thrust24THRUST_300001_SM_1000_NS12placeholders2_8E,@object
	.size		_ZN34_INTERNAL_d23d1207_4_k_cu_ae71db006thrust24THRUST_300001_SM_1000_NS12placeholders2_8E,(_ZN34_INTERNAL_d23d1207_4_k_cu_ae71db004cuda3std3__436_GLOBAL__N__d23d1207_4_k_cu_ae71db006ignoreE - _ZN34_INTERNAL_d23d1207_4_k_cu_ae71db006thrust24THRUST_300001_SM_1000_NS12placeholders2_8E)
_ZN34_INTERNAL_d23d1207_4_k_cu_ae71db006thrust24THRUST_300001_SM_1000_NS12placeholders2_8E:
	.zero		1
	.type		_ZN34_INTERNAL_d23d1207_4_k_cu_ae71db004cuda3std3__436_GLOBAL__N__d23d1207_4_k_cu_ae71db006ignoreE,@object
	.size		_ZN34_INTERNAL_d23d1207_4_k_cu_ae71db004cuda3std3__436_GLOBAL__N__d23d1207_4_k_cu_ae71db006ignoreE,(_ZN34_INTERNAL_d23d1207_4_k_cu_ae71db004cuda3std6ranges3__45__cpo4dataE - _ZN34_INTERNAL_d23d1207_4_k_cu_ae71db004cuda3std3__436_GLOBAL__N__d23d1207_4_k_cu_ae71db006ignoreE)
_ZN34_INTERNAL_d23d1207_4_k_cu_ae71db004cuda3std3__436_GLOBAL__N__d23d1207_4_k_cu_ae71db006ignoreE:
	.zero		1
	.type		_ZN34_INTERNAL_d23d1207_4_k_cu_ae71db004cuda3std6ranges3__45__cpo4dataE,@object
	.size		_ZN34_INTERNAL_d23d1207_4_k_cu_ae71db004cuda3std6ranges3__45__cpo4dataE,(_ZN34_INTERNAL_d23d1207_4_k_cu_ae71db006thrust24THRUST_300001_SM_1000_NS6system3cpp3parE - _ZN34_INTERNAL_d23d1207_4_k_cu_ae71db004cuda3std6ranges3__45__cpo4dataE)
_ZN34_INTERNAL_d23d1207_4_k_cu_ae71db004cuda3std6ranges3__45__cpo4dataE:
	.zero		1
	.type		_ZN34_INTERNAL_d23d1207_4_k_cu_ae71db006thrust24THRUST_300001_SM_1000_NS6system3cpp3parE,@object
	.size		_ZN34_INTERNAL_d23d1207_4_k_cu_ae71db006thrust24THRUST_300001_SM_1000_NS6system3cpp3parE,(_ZN34_INTERNAL_d23d1207_4_k_cu_ae71db004cuda3std3__45__cpo5beginE - _ZN34_INTERNAL_d23d1207_4_k_cu_ae71db006thrust24THRUST_300001_SM_1000_NS6system3cpp3parE)
_ZN34_INTERNAL_d23d1207_4_k_cu_ae71db006thrust24THRUST_300001_SM_1000_NS6system3cpp3parE:
	.zero		1
	.type		_ZN34_INTERNAL_d23d1207_4_k_cu_ae71db004cuda3std3__45__cpo5beginE,@object
	.size		_ZN34_INTERNAL_d23d1207_4_k_cu_ae71db004cuda3std3__45__cpo5beginE,(_ZN34_INTERNAL_d23d1207_4_k_cu_ae71db004cuda3std6ranges3__45__cpo5beginE - _ZN34_INTERNAL_d23d1207_4_k_cu_ae71db004cuda3std3__45__cpo5beginE)
_ZN34_INTERNAL_d23d1207_4_k_cu_ae71db004cuda3std3__45__cpo5beginE:
	.zero		1
	.type		_ZN34_INTERNAL_d23d1207_4_k_cu_ae71db004cuda3std6ranges3__45__cpo5beginE,@object
	.size		_ZN34_INTERNAL_d23d1207_4_k_cu_ae71db004cuda3std6ranges3__45__cpo5beginE,(_ZN34_INTERNAL_d23d1207_4_k_cu_ae71db006thrust24THRUST_300001_SM_1000_NS6deviceE - _ZN34_INTERNAL_d23d1207_4_k_cu_ae71db004cuda3std6ranges3__45__cpo5beginE)
_ZN34_INTERNAL_d23d1207_4_k_cu_ae71db004cuda3std6ranges3__45__cpo5beginE:
	.zero		1
	.type		_ZN34_INTERNAL_d23d1207_4_k_cu_ae71db006thrust24THRUST_300001_SM_1000_NS6deviceE,@object
	.size		_ZN34_INTERNAL_d23d1207_4_k_cu_ae71db006thrust24THRUST_300001_SM_1000_NS6deviceE,(_ZN34_INTERNAL_d23d1207_4_k_cu_ae71db004cuda3std3__47nulloptE - _ZN34_INTERNAL_d23d1207_4_k_cu_ae71db006thrust24THRUST_300001_SM_1000_NS6deviceE)
_ZN34_INTERNAL_d23d1207_4_k_cu_ae71db006thrust24THRUST_300001_SM_1000_NS6deviceE:
	.zero		1
	.type		_ZN34_INTERNAL_d23d1207_4_k_cu_ae71db004cuda3std3__47nulloptE,@object
	.size		_ZN34_INTERNAL_d23d1207_4_k_cu_ae71db004cuda3std3__47nulloptE,(_ZN34_INTERNAL_d23d1207_4_k_cu_ae71db004cuda3std6ranges3__45__cpo8distanceE - _ZN34_INTERNAL_d23d1207_4_k_cu_ae71db004cuda3std3__47nulloptE)
_ZN34_INTERNAL_d23d1207_4_k_cu_ae71db004cuda3std3__47nulloptE:
	.zero		1
	.type		_ZN34_INTERNAL_d23d1207_4_k_cu_ae71db004cuda3std6ranges3__45__cpo8distanceE,@object
	.size		_ZN34_INTERNAL_d23d1207_4_k_cu_ae71db004cuda3std6ranges3__45__cpo8distanceE,(_ZN34_INTERNAL_d23d1207_4_k_cu_ae71db006thrust24THRUST_300001_SM_1000_NS12placeholders2_4E - _ZN34_INTERNAL_d23d1207_4_k_cu_ae71db004cuda3std6ranges3__45__cpo8distanceE)
_ZN34_INTERNAL_d23d1207_4_k_cu_ae71db004cuda3std6ranges3__45__cpo8distanceE:
	.zero		1
	.type		_ZN34_INTERNAL_d23d1207_4_k_cu_ae71db006thrust24THRUST_300001_SM_1000_NS12placeholders2_4E,@object
	.size		_ZN34_INTERNAL_d23d1207_4_k_cu_ae71db006thrust24THRUST_300001_SM_1000_NS12placeholders2_4E,(_ZN34_INTERNAL_d23d1207_4_k_cu_ae71db004cuda3std3__45__cpo6rbeginE - _ZN34_INTERNAL_d23d1207_4_k_cu_ae71db006thrust24THRUST_300001_SM_1000_NS12placeholders2_4E)
_ZN34_INTERNAL_d23d1207_4_k_cu_ae71db006thrust24THRUST_300001_SM_1000_NS12placeholders2_4E:
	.zero		1
	.type		_ZN34_INTERNAL_d23d1207_4_k_cu_ae71db004cuda3std3__45__cpo6rbeginE,@object
	.size		_ZN34_INTERNAL_d23d1207_4_k_cu_ae71db004cuda3std3__45__cpo6rbeginE,(_ZN34_INTERNAL_d23d1207_4_k_cu_ae71db004cuda3std6ranges3__45__cpo7advanceE - _ZN34_INTERNAL_d23d1207_4_k_cu_ae71db004cuda3std3__45__cpo6rbeginE)
_ZN34_INTERNAL_d23d1207_4_k_cu_ae71db004cuda3std3__45__cpo6rbeginE:
	.zero		1
	.type		_ZN34_INTERNAL_d23d1207_4_k_cu_ae71db004cuda3std6ranges3__45__cpo7advanceE,@object
	.size		_ZN34_INTERNAL_d23d1207_4_k_cu_ae71db004cuda3std6ranges3__45__cpo7advanceE,(_ZN34_INTERNAL_d23d1207_4_k_cu_ae71db006thrust24THRUST_300001_SM_1000_NS12placeholders3_10E - _ZN34_INTERNAL_d23d1207_4_k_cu_ae71db004cuda3std6ranges3__45__cpo7advanceE)
_ZN34_INTERNAL_d23d1207_4_k_cu_ae71db004cuda3std6ranges3__45__cpo7advanceE:
	.zero		1
	.type		_ZN34_INTERNAL_d23d1207_4_k_cu_ae71db006thrust24THRUST_300001_SM_1000_NS12placeholders3_10E,@object
	.size		_ZN34_INTERNAL_d23d1207_4_k_cu_ae71db006thrust24THRUST_300001_SM_1000_NS12placeholders3_10E,(_ZN34_INTERNAL_d23d1207_4_k_cu_ae71db004cuda3std3__48in_placeE - _ZN34_INTERNAL_d23d1207_4_k_cu_ae71db006thrust24THRUST_300001_SM_1000_NS12placeholders3_10E)
_ZN34_INTERNAL_d23d1207_4_k_cu_ae71db006thrust24THRUST_300001_SM_1000_NS12placeholders3_10E:
	.zero		1
	.type		_ZN34_INTERNAL_d23d1207_4_k_cu_ae71db004cuda3std3__48in_placeE,@object
	.size		_ZN34_INTERNAL_d23d1207_4_k_cu_ae71db004cuda3std3__48in_placeE,(_ZN34_INTERNAL_d23d1207_4_k_cu_ae71db004cuda3std6ranges3__45__cpo4sizeE - _ZN34_INTERNAL_d23d1207_4_k_cu_ae71db004cuda3std3__48in_placeE)
_ZN34_INTERNAL_d23d1207_4_k_cu_ae71db004cuda3std3__48in_placeE:
	.zero		1
	.type		_ZN34_INTERNAL_d23d1207_4_k_cu_ae71db004cuda3std6ranges3__45__cpo4sizeE,@object
	.size		_ZN34_INTERNAL_d23d1207_4_k_cu_ae71db004cuda3std6ranges3__45__cpo4sizeE,(_ZN34_INTERNAL_d23d1207_4_k_cu_ae71db006thrust24THRUST_300001_SM_1000_NS12placeholders2_2E - _ZN34_INTERNAL_d23d1207_4_k_cu_ae71db004cuda3std6ranges3__45__cpo4sizeE)
_ZN34_INTERNAL_d23d1207_4_k_cu_ae71db004cuda3std6ranges3__45__cpo4sizeE:
	.zero		1
	.type		_ZN34_INTERNAL_d23d1207_4_k_cu_ae71db006thrust24THRUST_300001_SM_1000_NS12placeholders2_2E,@object
	.size		_ZN34_INTERNAL_d23d1207_4_k_cu_ae71db006thrust24THRUST_300001_SM_1000_NS12placeholders2_2E,(_ZN34_INTERNAL_d23d1207_4_k_cu_ae71db004cuda3std3__45__cpo6cbeginE - _ZN34_INTERNAL_d23d1207_4_k_cu_ae71db006thrust24THRUST_300001_SM_1000_NS12placeholders2_2E)
_ZN34_INTERNAL_d23d1207_4_k_cu_ae71db006thrust24THRUST_300001_SM_1000_NS12placeholders2_2E:
	.zero		1
	.type		_ZN34_INTERNAL_d23d1207_4_k_cu_ae71db004cuda3std3__45__cpo6cbeginE,@object
	.size		_ZN34_INTERNAL_d23d1207_4_k_cu_ae71db004cuda3std3__45__cpo6cbeginE,(_ZN34_INTERNAL_d23d1207_4_k_cu_ae71db004cuda3std6ranges3__45__cpo6cbeginE - _ZN34_INTERNAL_d23d1207_4_k_cu_ae71db004cuda3std3__45__cpo6cbeginE)
_ZN34_INTERNAL_d23d1207_4_k_cu_ae71db004cuda3std3__45__cpo6cbeginE:
	.zero		1
	.type		_ZN34_INTERNAL_d23d1207_4_k_cu_ae71db004cuda3std6ranges3__45__cpo6cbeginE,@object
	.size		_ZN34_INTERNAL_d23d1207_4_k_cu_ae71db004cuda3std6ranges3__45__cpo6cbeginE,(_ZN34_INTERNAL_d23d1207_4_k_cu_ae71db006thrust24THRUST_300001_SM_1000_NS12placeholders2_6E - _ZN34_INTERNAL_d23d1207_4_k_cu_ae71db004cuda3std6ranges3__45__cpo6cbeginE)
_ZN34_INTERNAL_d23d1207_4_k_cu_ae71db004cuda3std6ranges3__45__cpo6cbeginE:
	.zero		1
	.type		_ZN34_INTERNAL_d23d1207_4_k_cu_ae71db006thrust24THRUST_300001_SM_1000_NS12placeholders2_6E,@object
	.size		_ZN34_INTERNAL_d23d1207_4_k_cu_ae71db006thrust24THRUST_300001_SM_1000_NS12placeholders2_6E,(_ZN34_INTERNAL_d23d1207_4_k_cu_ae71db004cuda3std3__45__cpo7crbeginE - _ZN34_INTERNAL_d23d1207_4_k_cu_ae71db006thrust24THRUST_300001_SM_1000_NS12placeholders2_6E)
_ZN34_INTERNAL_d23d1207_4_k_cu_ae71db006thrust24THRUST_300001_SM_1000_NS12placeholders2_6E:
	.zero		1
	.type		_ZN34_INTERNAL_d23d1207_4_k_cu_ae71db004cuda3std3__45__cpo7crbeginE,@object
	.size		_ZN34_INTERNAL_d23d1207_4_k_cu_ae71db004cuda3std3__45__cpo7crbeginE,(_ZN34_INTERNAL_d23d1207_4_k_cu_ae71db004cuda3std6ranges3__45__cpo4nextE - _ZN34_INTERNAL_d23d1207_4_k_cu_ae71db004cuda3std3__45__cpo7crbeginE)
_ZN34_INTERNAL_d23d1207_4_k_cu_ae71db004cuda3std3__45__cpo7crbeginE:
	.zero		1
	.type		_ZN34_INTERNAL_d23d1207_4_k_cu_ae71db004cuda3std6ranges3__45__cpo4nextE,@object
	.size		_ZN34_INTERNAL_d23d1207_4_k_cu_ae71db004cuda3std6ranges3__45__cpo4nextE,(_ZN34_INTERNAL_d23d1207_4_k_cu_ae71db004cuda3std6ranges3__45__cpo4swapE - _ZN34_INTERNAL_d23d1207_4_k_cu_ae71db004cuda3std6ranges3__45__cpo4nextE)
_ZN34_INTERNAL_d23d1207_4_k_cu_ae71db004cuda3std6ranges3__45__cpo4nextE:
	.zero		1
	.type		_ZN34_INTERNAL_d23d1207_4_k_cu_ae71db004cuda3std6ranges3__45__cpo4swapE,@object
	.size		_ZN34_INTERNAL_d23d1207_4_k_cu_ae71db004cuda3std6ranges3__45__cpo4swapE,(_ZN34_INTERNAL_d23d1207_4_k_cu_ae71db006thrust24THRUST_300001_SM_1000_NS8cuda_cub10par_nosyncE - _ZN34_INTERNAL_d23d1207_4_k_cu_ae71db004cuda3std6ranges3__45__cpo4swapE)
_ZN34_INTERNAL_d23d1207_4_k_cu_ae71db004cuda3std6ranges3__45__cpo4swapE:
	.zero		1
	.type		_ZN34_INTERNAL_d23d1207_4_k_cu_ae71db006thrust24THRUST_300001_SM_1000_NS8cuda_cub10par_nosyncE,@object
	.size		_ZN34_INTERNAL_d23d1207_4_k_cu_ae71db006thrust24THRUST_300001_SM_1000_NS8cuda_cub10par_nosyncE,(_ZN34_INTERNAL_d23d1207_4_k_cu_ae71db006thrust24THRUST_300001_SM_1000_NS3seqE - _ZN34_INTERNAL_d23d1207_4_k_cu_ae71db006thrust24THRUST_300001_SM_1000_NS8cuda_cub10par_nosyncE)
_ZN34_INTERNAL_d23d1207_4_k_cu_ae71db006thrust24THRUST_300001_SM_1000_NS8cuda_cub10par_nosyncE:
	.zero		1
	.type		_ZN34_INTERNAL_d23d1207_4_k_cu_ae71db006thrust24THRUST_300001_SM_1000_NS3seqE,@object
	.size		_ZN34_INTERNAL_d23d1207_4_k_cu_ae71db006thrust24THRUST_300001_SM_1000_NS3seqE,(_ZN34_INTERNAL_d23d1207_4_k_cu_ae71db004cuda3std3__420unreachable_sentinelE - _ZN34_INTERNAL_d23d1207_4_k_cu_ae71db006thrust24THRUST_300001_SM_1000_NS3seqE)
_ZN34_INTERNAL_d23d1207_4_k_cu_ae71db006thrust24THRUST_300001_SM_1000_NS3seqE:
	.zero		1
	.type		_ZN34_INTERNAL_d23d1207_4_k_cu_ae71db004cuda3std3__420unreachable_sentinelE,@object
	.size		_ZN34_INTERNAL_d23d1207_4_k_cu_ae71db004cuda3std3__420unreachable_sentinelE,(_ZN34_INTERNAL_d23d1207_4_k_cu_ae71db004cuda3std6ranges3__45__cpo5ssizeE - _ZN34_INTERNAL_d23d1207_4_k_cu_ae71db004cuda3std3__420unreachable_sentinelE)
_ZN34_INTERNAL_d23d1207_4_k_cu_ae71db004cuda3std3__420unreachable_sentinelE:
	.zero		1
	.type		_ZN34_INTERNAL_d23d1207_4_k_cu_ae71db004cuda3std6ranges3__45__cpo5ssizeE,@object
	.size		_ZN34_INTERNAL_d23d1207_4_k_cu_ae71db004cuda3std6ranges3__45__cpo5ssizeE,(_ZN34_INTERNAL_d23d1207_4_k_cu_ae71db006thrust24THRUST_300001_SM_1000_NS12placeholders2_3E - _ZN34_INTERNAL_d23d1207_4_k_cu_ae71db004cuda3std6ranges3__45__cpo5ssizeE)
_ZN34_INTERNAL_d23d1207_4_k_cu_ae71db004cuda3std6ranges3__45__cpo5ssizeE:
	.zero		1
	.type		_ZN34_INTERNAL_d23d1207_4_k_cu_ae71db006thrust24THRUST_300001_SM_1000_NS12placeholders2_3E,@object
	.size		_ZN34_INTERNAL_d23d1207_4_k_cu_ae71db006thrust24THRUST_300001_SM_1000_NS12placeholders2_3E,(_ZN34_INTERNAL_d23d1207_4_k_cu_ae71db004cuda3std3__45__cpo4cendE - _ZN34_INTERNAL_d23d1207_4_k_cu_ae71db006thrust24THRUST_300001_SM_1000_NS12placeholders2_3E)
_ZN34_INTERNAL_d23d1207_4_k_cu_ae71db006thrust24THRUST_300001_SM_1000_NS12placeholders2_3E:
	.zero		1
	.type		_ZN34_INTERNAL_d23d1207_4_k_cu_ae71db004cuda3std3__45__cpo4cendE,@object
	.size		_ZN34_INTERNAL_d23d1207_4_k_cu_ae71db004cuda3std3__45__cpo4cendE,(_ZN34_INTERNAL_d23d1207_4_k_cu_ae71db004cuda3std6ranges3__45__cpo4cendE - _ZN34_INTERNAL_d23d1207_4_k_cu_ae71db004cuda3std3__45__cpo4cendE)
_ZN34_INTERNAL_d23d1207_4_k_cu_ae71db004cuda3std3__45__cpo4cendE:
	.zero		1
	.type		_ZN34_INTERNAL_d23d1207_4_k_cu_ae71db004cuda3std6ranges3__45__cpo4cendE,@object
	.size		_ZN34_INTERNAL_d23d1207_4_k_cu_ae71db004cuda3std6ranges3__45__cpo4cendE,(_ZN34_INTERNAL_d23d1207_4_k_cu_ae71db006thrust24THRUST_300001_SM_1000_NS12placeholders2_7E - _ZN34_INTERNAL_d23d1207_4_k_cu_ae71db004cuda3std6ranges3__45__cpo4cendE)
_ZN34_INTERNAL_d23d1207_4_k_cu_ae71db004cuda3std6ranges3__45__cpo4cendE:
	.zero		1
	.type		_ZN34_INTERNAL_d23d1207_4_k_cu_ae71db006thrust24THRUST_300001_SM_1000_NS12placeholders2_7E,@object
	.size		_ZN34_INTERNAL_d23d1207_4_k_cu_ae71db006thrust24THRUST_300001_SM_1000_NS12placeholders2_7E,(_ZN34_INTERNAL_d23d1207_4_k_cu_ae71db004cuda3std3__45__cpo5crendE - _ZN34_INTERNAL_d23d1207_4_k_cu_ae71db006thrust24THRUST_300001_SM_1000_NS12placeholders2_7E)
_ZN34_INTERNAL_d23d1207_4_k_cu_ae71db006thrust24THRUST_300001_SM_1000_NS12placeholders2_7E:
	.zero		1
	.type		_ZN34_INTERNAL_d23d1207_4_k_cu_ae71db004cuda3std3__45__cpo5crendE,@object
	.size		_ZN34_INTERNAL_d23d1207_4_k_cu_ae71db004cuda3std3__45__cpo5crendE,(_ZN34_INTERNAL_d23d1207_4_k_cu_ae71db004cuda3std6ranges3__45__cpo4prevE - _ZN34_INTERNAL_d23d1207_4_k_cu_ae71db004cuda3std3__45__cpo5crendE)
_ZN34_INTERNAL_d23d1207_4_k_cu_ae71db004cuda3std3__45__cpo5crendE:
	.zero		1
	.type		_ZN34_INTERNAL_d23d1207_4_k_cu_ae71db004cuda3std6ranges3__45__cpo4prevE,@object
	.size		_ZN34_INTERNAL_d23d1207_4_k_cu_ae71db004cuda3std6ranges3__45__cpo4prevE,(_ZN34_INTERNAL_d23d1207_4_k_cu_ae71db004cuda3std6ranges3__45__cpo9iter_moveE - _ZN34_INTERNAL_d23d1207_4_k_cu_ae71db004cuda3std6ranges3__45__cpo4prevE)
_ZN34_INTERNAL_d23d1207_4_k_cu_ae71db004cuda3std6ranges3__45__cpo4prevE:
	.zero		1
	.type		_ZN34_INTERNAL_d23d1207_4_k_cu_ae71db004cuda3std6ranges3__45__cpo9iter_moveE,@object
	.size		_ZN34_INTERNAL_d23d1207_4_k_cu_ae71db004cuda3std6ranges3__45__cpo9iter_moveE,(_ZN34_INTERNAL_d23d1207_4_k_cu_ae71db006thrust24THRUST_300001_SM_1000_NS6system6detail10sequential3seqE - _ZN34_INTERNAL_d23d1207_4_k_cu_ae71db004cuda3std6ranges3__45__cpo9iter_moveE)
_ZN34_INTERNAL_d23d1207_4_k_cu_ae71db004cuda3std6ranges3__45__cpo9iter_moveE:
	.zero		1
	.type		_ZN34_INTERNAL_d23d1207_4_k_cu_ae71db006thrust24THRUST_300001_SM_1000_NS6system6detail10sequential3seqE,@object
	.size		_ZN34_INTERNAL_d23d1207_4_k_cu_ae71db006thrust24THRUST_300001_SM_1000_NS6system6detail10sequential3seqE,(_ZN34_INTERNAL_d23d1207_4_k_cu_ae71db006thrust24THRUST_300001_SM_1000_NS12placeholders2_9E - _ZN34_INTERNAL_d23d1207_4_k_cu_ae71db006thrust24THRUST_300001_SM_1000_NS6system6detail10sequential3seqE)
_ZN34_INTERNAL_d23d1207_4_k_cu_ae71db006thrust24THRUST_300001_SM_1000_NS6system6detail10sequential3seqE:
	.zero		1
	.type		_ZN34_INTERNAL_d23d1207_4_k_cu_ae71db006thrust24THRUST_300001_SM_1000_NS12placeholders2_9E,@object
	.size		_ZN34_INTERNAL_d23d1207_4_k_cu_ae71db006thrust24THRUST_300001_SM_1000_NS12placeholders2_9E,(_ZN34_INTERNAL_d23d1207_4_k_cu_ae71db004cuda3std3__419piecewise_constructE - _ZN34_INTERNAL_d23d1207_4_k_cu_ae71db006thrust24THRUST_300001_SM_1000_NS12placeholders2_9E)
_ZN34_INTERNAL_d23d1207_4_k_cu_ae71db006thrust24THRUST_300001_SM_1000_NS12placeholders2_9E:
	.zero		1
	.type		_ZN34_INTERNAL_d23d1207_4_k_cu_ae71db004cuda3std3__419piecewise_constructE,@object
	.size		_ZN34_INTERNAL_d23d1207_4_k_cu_ae71db004cuda3std3__419piecewise_constructE,(_ZN34_INTERNAL_d23d1207_4_k_cu_ae71db004cuda3std6ranges3__45__cpo5cdataE - _ZN34_INTERNAL_d23d1207_4_k_cu_ae71db004cuda3std3__419piecewise_constructE)
_ZN34_INTERNAL_d23d1207_4_k_cu_ae71db004cuda3std3__419piecewise_constructE:
	.zero		1
	.type		_ZN34_INTERNAL_d23d1207_4_k_cu_ae71db004cuda3std6ranges3__45__cpo5cdataE,@object
	.size		_ZN34_INTERNAL_d23d1207_4_k_cu_ae71db004cuda3std6ranges3__45__cpo5cdataE,(_ZN34_INTERNAL_d23d1207_4_k_cu_ae71db006thrust24THRUST_300001_SM_1000_NS12placeholders2_1E - _ZN34_INTERNAL_d23d1207_4_k_cu_ae71db004cuda3std6ranges3__45__cpo5cdataE)
_ZN34_INTERNAL_d23d1207_4_k_cu_ae71db004cuda3std6ranges3__45__cpo5cdataE:
	.zero		1
	.type		_ZN34_INTERNAL_d23d1207_4_k_cu_ae71db006thrust24THRUST_300001_SM_1000_NS12placeholders2_1E,@object
	.size		_ZN34_INTERNAL_d23d1207_4_k_cu_ae71db006thrust24THRUST_300001_SM_1000_NS12placeholders2_1E,(_ZN34_INTERNAL_d23d1207_4_k_cu_ae71db004cuda3std3__45__cpo3endE - _ZN34_INTERNAL_d23d1207_4_k_cu_ae71db006thrust24THRUST_300001_SM_1000_NS12placeholders2_1E)
_ZN34_INTERNAL_d23d1207_4_k_cu_ae71db006thrust24THRUST_300001_SM_1000_NS12placeholders2_1E:
	.zero		1
	.type		_ZN34_INTERNAL_d23d1207_4_k_cu_ae71db004cuda3std3__45__cpo3endE,@object
	.size		_ZN34_INTERNAL_d23d1207_4_k_cu_ae71db004cuda3std3__45__cpo3endE,(_ZN34_INTERNAL_d23d1207_4_k_cu_ae71db004cuda3std6ranges3__45__cpo3endE - _ZN34_INTERNAL_d23d1207_4_k_cu_ae71db004cuda3std3__45__cpo3endE)
_ZN34_INTERNAL_d23d1207_4_k_cu_ae71db004cuda3std3__45__cpo3endE:
	.zero		1
	.type		_ZN34_INTERNAL_d23d1207_4_k_cu_ae71db004cuda3std6ranges3__45__cpo3endE,@object
	.size		_ZN34_INTERNAL_d23d1207_4_k_cu_ae71db004cuda3std6ranges3__45__cpo3endE,(_ZN34_INTERNAL_d23d1207_4_k_cu_ae71db006thrust24THRUST_300001_SM_1000_NS12placeholders2_5E - _ZN34_INTERNAL_d23d1207_4_k_cu_ae71db004cuda3std6ranges3__45__cpo3endE)
_ZN34_INTERNAL_d23d1207_4_k_cu_ae71db004cuda3std6ranges3__45__cpo3endE:
	.zero		1
	.type		_ZN34_INTERNAL_d23d1207_4_k_cu_ae71db006thrust24THRUST_300001_SM_1000_NS12placeholders2_5E,@object
	.size		_ZN34_INTERNAL_d23d1207_4_k_cu_ae71db006thrust24THRUST_300001_SM_1000_NS12placeholders2_5E,(_ZN34_INTERNAL_d23d1207_4_k_cu_ae71db004cuda3std3__45__cpo4rendE - _ZN34_INTERNAL_d23d1207_4_k_cu_ae71db006thrust24THRUST_300001_SM_1000_NS12placeholders2_5E)
_ZN34_INTERNAL_d23d1207_4_k_cu_ae71db006thrust24THRUST_300001_SM_1000_NS12placeholders2_5E:
	.zero		1
	.type		_ZN34_INTERNAL_d23d1207_4_k_cu_ae71db004cuda3std3__45__cpo4rendE,@object
	.size		_ZN34_INTERNAL_d23d1207_4_k_cu_ae71db004cuda3std3__45__cpo4rendE,(_ZN34_INTERNAL_d23d1207_4_k_cu_ae71db004cuda3std6ranges3__45__cpo9iter_swapE - _ZN34_INTERNAL_d23d1207_4_k_cu_ae71db004cuda3std3__45__cpo4rendE)
_ZN34_INTERNAL_d23d1207_4_k_cu_ae71db004cuda3std3__45__cpo4rendE:
	.zero		1
	.type		_ZN34_INTERNAL_d23d1207_4_k_cu_ae71db004cuda3std6ranges3__45__cpo9iter_swapE,@object
	.size		_ZN34_INTERNAL_d23d1207_4_k_cu_ae71db004cuda3std6ranges3__45__cpo9iter_swapE,(_ZN34_INTERNAL_d23d1207_4_k_cu_ae71db004cuda3std3__48unexpectE - _ZN34_INTERNAL_d23d1207_4_k_cu_ae71db004cuda3std6ranges3__45__cpo9iter_swapE)
_ZN34_INTERNAL_d23d1207_4_k_cu_ae71db004cuda3std6ranges3__45__cpo9iter_swapE:
	.zero		1
	.type		_ZN34_INTERNAL_d23d1207_4_k_cu_ae71db004cuda3std3__48unexpectE,@object
	.size		_ZN34_INTERNAL_d23d1207_4_k_cu_ae71db004cuda3std3__48unexpectE,(_ZN34_INTERNAL_d23d1207_4_k_cu_ae71db006thrust24THRUST_300001_SM_1000_NS8cuda_cub3parE - _ZN34_INTERNAL_d23d1207_4_k_cu_ae71db004cuda3std3__48unexpectE)
_ZN34_INTERNAL_d23d1207_4_k_cu_ae71db004cuda3std3__48unexpectE:
	.zero		1
	.type		_ZN34_INTERNAL_d23d1207_4_k_cu_ae71db006thrust24THRUST_300001_SM_1000_NS8cuda_cub3parE,@object
	.size		_ZN34_INTERNAL_d23d1207_4_k_cu_ae71db006thrust24THRUST_300001_SM_1000_NS8cuda_cub3parE,(.L_29 - _ZN34_INTERNAL_d23d1207_4_k_cu_ae71db006thrust24THRUST_300001_SM_1000_NS8cuda_cub3parE)
_ZN34_INTERNAL_d23d1207_4_k_cu_ae71db006thrust24THRUST_300001_SM_1000_NS8cuda_cub3parE:
	.zero		1
.L_29:


//--------------------- .nv.shared._ZN6thrust24THRUST_300001_SM_1000_NS8cuda_cub4core6detail13_kernel_agentINS1_8__reduce11ReduceAgentIPN4cuda3std3__45tupleIJilEEESC_SB_lNS1_9__extrema9arg_max_fIilNS9_4lessIiEEEEEEJSC_SC_iSH_EEEvDpT0_ --------------------------
	.section	.nv.shared._ZN6thrust24THRUST_300001_SM_1000_NS8cuda_cub4core6detail13_kernel_agentINS1_8__reduce11ReduceAgentIPN4cuda3std3__45tupleIJilEEESC_SB_lNS1_9__extrema9arg_max_fIilNS9_4lessIiEEEEEEJSC_SC_iSH_EEEvDpT0_,"aw",@nobits
	.sectionflags	@""
	.align	16
	.zero		1024


//--------------------- .nv.shared._ZN6thrust24THRUST_300001_SM_1000_NS8cuda_cub4core6detail13_kernel_agentINS1_8__reduce10DrainAgentIlEEJN3cub18CUB_300001_SM_10009GridQueueIyEElEEEvDpT0_ --------------------------
	.section	.nv.shared._ZN6thrust24THRUST_300001_SM_1000_NS8cuda_cub4core6detail13_kernel_agentINS1_8__reduce10DrainAgentIlEEJN3cub18CUB_300001_SM_10009GridQueueIyEElEEEvDpT0_,"aw",@nobits
	.sectionflags	@""
	.align	16
	.zero		1024


//--------------------- .nv.shared._ZN6thrust24THRUST_300001_SM_1000_NS8cuda_cub4core6detail13_kernel_agentINS1_8__reduce11ReduceAgentINS0_12zip_iteratorIN4cuda3std3__45tupleIJNS0_10device_ptrIiEENS0_17counting_iteratorIlNS0_11use_defaultESF_SF_EEEEEEEPNSB_IJilEEESJ_lNS1_9__extrema9arg_max_fIilNSA_4lessIiEEEEEEJSI_SK_lN3cub18CUB_300001_SM_100013GridEvenShareIlEENSS_9GridQueueIyEESP_EEEvDpT0_ --------------------------
	.section	.nv.shared._ZN6thrust24THRUST_300001_SM_1000_NS8cuda_cub4core6detail13_kernel_agentINS1_8__reduce11ReduceAgentINS0_12zip_iteratorIN4cuda3std3__45tupleIJNS0_10device_ptrIiEENS0_17counting_iteratorIlNS0_11use_defaultESF_SF_EEEEEEEPNSB_IJilEEESJ_lNS1_9__extrema9arg_max_fIilNSA_4lessIiEEEEEEJSI_SK_lN3cub18CUB_300001_SM_100013GridEvenShareIlEENSS_9GridQueueIyEESP_EEEvDpT0_,"aw",@nobits
	.sectionflags	@""
	.align	16
	.zero		1024


//--------------------- .nv.shared._ZN6thrust24THRUST_300001_SM_1000_NS8cuda_cub4core6detail13_kernel_agentINS1_8__reduce11ReduceAgentINS0_12zip_iteratorIN4cuda3std3__45tupleIJNS0_10device_ptrIiEENS0_17counting_iteratorIlNS0_11use_defaultESF_SF_EEEEEEEPNSB_IJilEEESJ_lNS1_9__extrema9arg_max_fIilNSA_4lessIiEEEEEEJSI_SK_lSP_EEEvDpT0_ --------------------------
	.section	.nv.shared._ZN6thrust24THRUST_300001_SM_1000_NS8cuda_cub4core6detail13_kernel_agentINS1_8__reduce11ReduceAgentINS0_12zip_iteratorIN4cuda3std3__45tupleIJNS0_10device_ptrIiEENS0_17counting_iteratorIlNS0_11use_defaultESF_SF_EEEEEEEPNSB_IJilEEESJ_lNS1_9__extrema9arg_max_fIilNSA_4lessIiEEEEEEJSI_SK_lSP_EEEvDpT0_,"aw",@nobits
	.sectionflags	@""
	.align	16
	.zero		1024


//--------------------- .nv.shared._ZN6thrust24THRUST_300001_SM_1000_NS8cuda_cub4core6detail13_kernel_agentINS1_8__reduce11ReduceAgentIPN4cuda3std3__45tupleIJilEEESC_SB_iNS1_9__extrema9arg_max_fIilNS9_4lessIiEEEEEEJSC_SC_iSH_EEEvDpT0_ --------------------------
	.section	.nv.shared._ZN6thrust24THRUST_300001_SM_1000_NS8cuda_cub4core6detail13_kernel_agentINS1_8__reduce11ReduceAgentIPN4cuda3std3__45tupleIJilEEESC_SB_iNS1_9__extrema9arg_max_fIilNS9_4lessIiEEEEEEJSC_SC_iSH_EEEvDpT0_,"aw",@nobits
	.sectionflags	@""
	.align	16
	.zero		1024


//--------------------- .nv.shared._ZN6thrust24THRUST_300001_SM_1000_NS8cuda_cub4core6detail13_kernel_agentINS1_8__reduce10DrainAgentIiEEJN3cub18CUB_300001_SM_10009GridQueueIjEEiEEEvDpT0_ --------------------------
	.section	.nv.shared._ZN6thrust24THRUST_300001_SM_1000_NS8cuda_cub4core6detail13_kernel_agentINS1_8__reduce10DrainAgentIiEEJN3cub18CUB_300001_SM_10009GridQueueIjEEiEEEvDpT0_,"aw",@nobits
	.sectionflags	@""
	.align	16
	.zero		1024


//--------------------- .nv.shared._ZN6thrust24THRUST_300001_SM_1000_NS8cuda_cub4core6detail13_kernel_agentINS1_8__reduce11ReduceAgentINS0_12zip_iteratorIN4cuda3std3__45tupleIJNS0_10device_ptrIiEENS0_17counting_iteratorIlNS0_11use_defaultESF_SF_EEEEEEEPNSB_IJilEEESJ_iNS1_9__extrema9arg_max_fIilNSA_4lessIiEEEEEEJSI_SK_iN3cub18CUB_300001_SM_100013GridEvenShareIiEENSS_9GridQueueIjEESP_EEEvDpT0_ --------------------------
	.section	.nv.shared._ZN6thrust24THRUST_300001_SM_1000_NS8cuda_cub4core6detail13_kernel_agentINS1_8__reduce11ReduceAgentINS0_12zip_iteratorIN4cuda3std3__45tupleIJNS0_10device_ptrIiEENS0_17counting_iteratorIlNS0_11use_defaultESF_SF_EEEEEEEPNSB_IJilEEESJ_iNS1_9__extrema9arg_max_fIilNSA_4lessIiEEEEEEJSI_SK_iN3cub18CUB_300001_SM_100013GridEvenShareIiEENSS_9GridQueueIjEESP_EEEvDpT0_,"aw",@nobits
	.sectionflags	@""
	.align	16
	.zero		1024


//--------------------- .nv.shared._ZN6thrust24THRUST_300001_SM_1000_NS8cuda_cub4core6detail13_kernel_agentINS1_8__reduce11ReduceAgentINS0_12zip_iteratorIN4cuda3std3__45tupleIJNS0_10device_ptrIiEENS0_17counting_iteratorIlNS0_11use_defaultESF_SF_EEEEEEEPNSB_IJilEEESJ_iNS1_9__extrema9arg_max_fIilNSA_4lessIiEEEEEEJSI_SK_iSP_EEEvDpT0_ --------------------------
	.section	.nv.shared._ZN6thrust24THRUST_300001_SM_1000_NS8cuda_cub4core6detail13_kernel_agentINS1_8__reduce11ReduceAgentINS0_12zip_iteratorIN4cuda3std3__45tupleIJNS0_10device_ptrIiEENS0_17counting_iteratorIlNS0_11use_defaultESF_SF_EEEEEEEPNSB_IJilEEESJ_iNS1_9__extrema9arg_max_fIilNSA_4lessIiEEEEEEJSI_SK_iSP_EEEvDpT0_,"aw",@nobits
	.sectionflags	@""
	.align	16
	.zero		1024


//--------------------- .nv.shared._Z16extractSubMatrixPdPiS0_S0_S0_S0_S0_S0_S_iii --------------------------
	.section	.nv.shared._Z16extractSubMatrixPdPiS0_S0_S0_S0_S0_S0_S_iii,"aw",@nobits
	.sectionflags	@""
	.align	16
	.zero		1024


//--------------------- .nv.shared._Z17getSkAndRkMaxSizePiS_S_S_S_i --------------------------
	.section	.nv.shared._Z17getSkAndRkMaxSizePiS_S_S_S_i,"aw",@nobits
	.sectionflags	@""
	.align	16
	.zero		1024


//--------------------- .nv.constant0._ZN3cub18CUB_300001_SM_10006detail11EmptyKernelIvEEvv --------------------------
	.section	.nv.constant0._ZN3cub18CUB_300001_SM_10006detail11EmptyKernelIvEEvv,"a",@progbits
	.sectionflags	@""
	.align	4
.nv.constant0._ZN3cub18CUB_300001_SM_10006detail11EmptyKernelIvEEvv:
	.zero		896


//--------------------- .nv.constant0._ZN6thrust24THRUST_300001_SM_1000_NS8cuda_cub4core6detail13_kernel_agentINS1_8__reduce11ReduceAgentIPN4cuda3std3__45tupleIJilEEESC_SB_lNS1_9__extrema9arg_max_fIilNS9_4lessIiEEEEEEJSC_SC_iSH_EEEvDpT0_ --------------------------
	.section	.nv.constant0._ZN6thrust24THRUST_300001_SM_1000_NS8cuda_cub4core6detail13_kernel_agentINS1_8__reduce11ReduceAgentIPN4cuda3std3__45tupleIJilEEESC_SB_lNS1_9__extrema9arg_max_fIilNS9_4lessIiEEEEEEJSC_SC_iSH_EEEvDpT0_,"a",@progbits
	.sectionflags	@""
	.align	4
.nv.constant0._ZN6thrust24THRUST_300001_SM_1000_NS8cuda_cub4core6detail13_kernel_agentINS1_8__reduce11ReduceAgentIPN4cuda3std3__45tupleIJilEEESC_SB_lNS1_9__extrema9arg_max_fIilNS9_4lessIiEEEEEEJSC_SC_iSH_EEEvDpT0_:
	.zero		917


//--------------------- .nv.constant0._ZN6thrust24THRUST_300001_SM_1000_NS8cuda_cub4core6detail13_kernel_agentINS1_8__reduce10DrainAgentIlEEJN3cub18CUB_300001_SM_10009GridQueueIyEElEEEvDpT0_ --------------------------
	.section	.nv.constant0._ZN6thrust24THRUST_300001_SM_1000_NS8cuda_cub4core6detail13_kernel_agentINS1_8__reduce10DrainAgentIlEEJN3cub18CUB_300001_SM_10009GridQueueIyEElEEEvDpT0_,"a",@progbits
	.sectionflags	@""
	.align	4
.nv.constant0._ZN6thrust24THRUST_300001_SM_1000_NS8cuda_cub4core6detail13_kernel_agentINS1_8__reduce10DrainAgentIlEEJN3cub18CUB_300001_SM_10009GridQueueIyEElEEEvDpT0_:
	.zero		912


//--------------------- .nv.constant0._ZN6thrust24THRUST_300001_SM_1000_NS8cuda_cub4core6detail13_kernel_agentINS1_8__reduce11ReduceAgentINS0_12zip_iteratorIN4cuda3std3__45tupleIJNS0_10device_ptrIiEENS0_17counting_iteratorIlNS0_11use_defaultESF_SF_EEEEEEEPNSB_IJilEEESJ_lNS1_9__extrema9arg_max_fIilNSA_4lessIiEEEEEEJSI_SK_lN3cub18CUB_300001_SM_100013GridEvenShareIlEENSS_9GridQueueIyEESP_EEEvDpT0_ --------------------------
	.section	.nv.constant0._ZN6thrust24THRUST_300001_SM_1000_NS8cuda_cub4core6detail13_kernel_agentINS1_8__reduce11ReduceAgentINS0_12zip_iteratorIN4cuda3std3__45tupleIJNS0_10device_ptrIiEENS0_17counting_iteratorIlNS0_11use_defaultESF_SF_EEEEEEEPNSB_IJilEEESJ_lNS1_9__extrema9arg_max_fIilNSA_4lessIiEEEEEEJSI_SK_lN3cub18CUB_300001_SM_100013GridEvenShareIlEENSS_9GridQueueIyEESP_EEEvDpT0_,"a",@progbits
	.sectionflags	@""
	.align	4
.nv.constant0._ZN6thrust24THRUST_300001_SM_1000_NS8cuda_cub4core6detail13_kernel_agentINS1_8__reduce11ReduceAgentINS0_12zip_iteratorIN4cuda3std3__45tupleIJNS0_10device_ptrIiEENS0_17counting_iteratorIlNS0_11use_defaultESF_SF_EEEEEEEPNSB_IJilEEESJ_lNS1_9__extrema9arg_max_fIilNSA_4lessIiEEEEEEJSI_SK_lN3cub18CUB_300001_SM_100013GridEvenShareIlEENSS_9GridQueueIyEESP_EEEvDpT0_:
	.zero		1009


//--------------------- .nv.constant0._ZN6thrust24THRUST_300001_SM_1000_NS8cuda_cub4core6detail13_kernel_agentINS1_8__reduce11ReduceAgentINS0_12zip_iteratorIN4cuda3std3__45tupleIJNS0_10device_ptrIiEENS0_17counting_iteratorIlNS0_11use_defaultESF_SF_EEEEEEEPNSB_IJilEEESJ_lNS1_9__extrema9arg_max_fIilNSA_4lessIiEEEEEEJSI_SK_lSP_EEEvDpT0_ --------------------------
	.section	.nv.constant0._ZN6thrust24THRUST_300001_SM_1000_NS8cuda_cub4core6detail13_kernel_agentINS1_8__reduce11ReduceAgentINS0_12zip_iteratorIN4cuda3std3__45tupleIJNS0_10device_ptrIiEENS0_17counting_iteratorIlNS0_11use_defaultESF_SF_EEEEEEEPNSB_IJilEEESJ_lNS1_9__extrema9arg_max_fIilNSA_4lessIiEEEEEEJSI_SK_lSP_EEEvDpT0_,"a",@progbits
	.sectionflags	@""
	.align	4
.nv.constant0._ZN6thrust24THRUST_300001_SM_1000_NS8cuda_cub4core6detail13_kernel_agentINS1_8__reduce11ReduceAgentINS0_12zip_iteratorIN4cuda3std3__45tupleIJNS0_10device_ptrIiEENS0_17counting_iteratorIlNS0_11use_defaultESF_SF_EEEEEEEPNSB_IJilEEESJ_lNS1_9__extrema9arg_max_fIilNSA_4lessIiEEEEEEJSI_SK_lSP_EEEvDpT0_:
	.zero		929


//--------------------- .nv.constant0._ZN6thrust24THRUST_300001_SM_1000_NS8cuda_cub4core6detail13_kernel_agentINS1_8__reduce11ReduceAgentIPN4cuda3std3__45tupleIJilEEESC_SB_iNS1_9__extrema9arg_max_fIilNS9_4lessIiEEEEEEJSC_SC_iSH_EEEvDpT0_ --------------------------
	.section	.nv.constant0._ZN6thrust24THRUST_300001_SM_1000_NS8cuda_cub4core6detail13_kernel_agentINS1_8__reduce11ReduceAgentIPN4cuda3std3__45tupleIJilEEESC_SB_iNS1_9__extrema9arg_max_fIilNS9_4lessIiEEEEEEJSC_SC_iSH_EEEvDpT0_,"a",@progbits
	.sectionflags	@""
	.align	4
.nv.constant0._ZN6thrust24THRUST_300001_SM_1000_NS8cuda_cub4core6detail13_kernel_agentINS1_8__reduce11ReduceAgentIPN4cuda3std3__45tupleIJilEEESC_SB_iNS1_9__extrema9arg_max_fIilNS9_4lessIiEEEEEEJSC_SC_iSH_EEEvDpT0_:
	.zero		917


//--------------------- .nv.constant0._ZN6thrust24THRUST_300001_SM_1000_NS8cuda_cub4core6detail13_kernel_agentINS1_8__reduce10DrainAgentIiEEJN3cub18CUB_300001_SM_10009GridQueueIjEEiEEEvDpT0_ --------------------------
	.section	.nv.constant0._ZN6thrust24THRUST_300001_SM_1000_NS8cuda_cub4core6detail13_kernel_agentINS1_8__reduce10DrainAgentIiEEJN3cub18CUB_300001_SM_10009GridQueueIjEEiEEEvDpT0_,"a",@progbits
	.sectionflags	@""
	.align	4
.nv.constant0._ZN6thrust24THRUST_300001_SM_1000_NS8cuda_cub4core6detail13_kernel_agentINS1_8__reduce10DrainAgentIiEEJN3cub18CUB_300001_SM_10009GridQueueIjEEiEEEvDpT0_:
	.zero		908


//--------------------- .nv.constant0._ZN6thrust24THRUST_300001_SM_1000_NS8cuda_cub4core6detail13_kernel_agentINS1_8__reduce11ReduceAgentINS0_12zip_iteratorIN4cuda3std3__45tupleIJNS0_10device_ptrIiEENS0_17counting_iteratorIlNS0_11use_defaultESF_SF_EEEEEEEPNSB_IJilEEESJ_iNS1_9__extrema9arg_max_fIilNSA_4lessIiEEEEEEJSI_SK_iN3cub18CUB_300001_SM_100013GridEvenShareIiEENSS_9GridQueueIjEESP_EEEvDpT0_ --------------------------
	.section	.nv.constant0._ZN6thrust24THRUST_300001_SM_1000_NS8cuda_cub4core6detail13_kernel_agentINS1_8__reduce11ReduceAgentINS0_12zip_iteratorIN4cuda3std3__45tupleIJNS0_10device_ptrIiEENS0_17counting_iteratorIlNS0_11use_defaultESF_SF_EEEEEEEPNSB_IJilEEESJ_iNS1_9__extrema9arg_max_fIilNSA_4lessIiEEEEEEJSI_SK_iN3cub18CUB_300001_SM_100013GridEvenShareIiEENSS_9GridQueueIjEESP_EEEvDpT0_,"a",@progbits
	.sectionflags	@""
	.align	4
.nv.constant0._ZN6thrust24THRUST_300001_SM_1000_NS8cuda_cub4core6detail13_kernel_agentINS1_8__reduce11ReduceAgentINS0_12zip_iteratorIN4cuda3std3__45tupleIJNS0_10device_ptrIiEENS0_17counting_iteratorIlNS0_11use_defaultESF_SF_EEEEEEEPNSB_IJilEEESJ_iNS1_9__extrema9arg_max_fIilNSA_4lessIiEEEEEEJSI_SK_iN3cub18CUB_300001_SM_100013GridEvenShareIiEENSS_9GridQueueIjEESP_EEEvDpT0_:
	.zero		977


//--------------------- .nv.constant0._ZN6thrust24THRUST_300001_SM_1000_NS8cuda_cub4core6detail13_kernel_agentINS1_8__reduce11ReduceAgentINS0_12zip_iteratorIN4cuda3std3__45tupleIJNS0_10device_ptrIiEENS0_17counting_iteratorIlNS0_11use_defaultESF_SF_EEEEEEEPNSB_IJilEEESJ_iNS1_9__extrema9arg_max_fIilNSA_4lessIiEEEEEEJSI_SK_iSP_EEEvDpT0_ --------------------------
	.section	.nv.constant0._ZN6thrust24THRUST_300001_SM_1000_NS8cuda_cub4core6detail13_kernel_agentINS1_8__reduce11ReduceAgentINS0_12zip_iteratorIN4cuda3std3__45tupleIJNS0_10device_ptrIiEENS0_17counting_iteratorIlNS0_11use_defaultESF_SF_EEEEEEEPNSB_IJilEEESJ_iNS1_9__extrema9arg_max_fIilNSA_4lessIiEEEEEEJSI_SK_iSP_EEEvDpT0_,"a",@progbits
	.sectionflags	@""
	.align	4
.nv.constant0._ZN6thrust24THRUST_300001_SM_1000_NS8cuda_cub4core6detail13_kernel_agentINS1_8__reduce11ReduceAgentINS0_12zip_iteratorIN4cuda3std3__45tupleIJNS0_10device_ptrIiEENS0_17counting_iteratorIlNS0_11use_defaultESF_SF_EEEEEEEPNSB_IJilEEESJ_iNS1_9__extrema9arg_max_fIilNSA_4lessIiEEEEEEJSI_SK_iSP_EEEvDpT0_:
	.zero		925


//--------------------- .nv.constant0._Z16extractSubMatrixPdPiS0_S0_S0_S0_S0_S0_S_iii --------------------------
	.section	.nv.constant0._Z16extractSubMatrixPdPiS0_S0_S0_S0_S0_S0_S_iii,"a",@progbits
	.sectionflags	@""
	.align	4
.nv.constant0._Z16extractSubMatrixPdPiS0_S0_S0_S0_S0_S0_S_iii:
	.zero		980


//--------------------- .nv.constant0._Z17getSkAndRkMaxSizePiS_S_S_S_i --------------------------
	.section	.nv.constant0._Z17getSkAndRkMaxSizePiS_S_S_S_i,"a",@progbits
	.sectionflags	@""
	.align	4
.nv.constant0._Z17getSkAndRkMaxSizePiS_S_S_S_i:
	.zero		940


//--------------------- SYMBOLS --------------------------

	.type		.nv.reservedSmem.offset0,@object
	.size		.nv.reservedSmem.offset0,0x4
	.type		.nv.reservedSmem.cap,@object
	.size		.nv.reservedSmem.cap,0x4
